def matmul_kernel(
    a_ptr,
    b_ptr,
    c_ptr,
    M,
    N,
    K,
    stride_am,
    stride_ak,
    stride_bk,
    stride_bn,
    stride_cm,
    stride_cn,
    BLOCK_M: tl.constexpr,
    BLOCK_N: tl.constexpr,
    BLOCK_K: tl.constexpr,
    GROUP_M: tl.constexpr,
):
    pid = tl.program_id(axis=0)
    num_pid_m = tl.cdiv(M, BLOCK_M)
    num_pid_n = tl.cdiv(N, BLOCK_N)
    num_pid_in_group = GROUP_M * num_pid_n
    group_id = pid // num_pid_in_group
    first_pid_m = group_id * GROUP_M
    group_size_m = min(num_pid_m - first_pid_m, GROUP_M)
    pid_m = first_pid_m + ((pid % num_pid_in_group) % group_size_m)
    pid_n = (pid % num_pid_in_group) // group_size_m

    offs_am = (pid_m * BLOCK_M + tl.arange(0, BLOCK_M)) % M
    offs_bn = (pid_n * BLOCK_N + tl.arange(0, BLOCK_N)) % N
    offs_k = tl.arange(0, BLOCK_K)
    a_ptrs = a_ptr + offs_am[:, None] * stride_am + offs_k[None, :] * stride_ak
    b_ptrs = b_ptr + offs_k[:, None] * stride_bk + offs_bn[None, :] * stride_bn

    acc = tl.zeros((BLOCK_M, BLOCK_N), dtype=tl.float32)
    for kk in range(0, tl.cdiv(K, BLOCK_K)):
        a = tl.load(a_ptrs, mask=offs_k[None, :] < K - kk * BLOCK_K, other=0.0)
        b = tl.load(b_ptrs, mask=offs_k[:, None] < K - kk * BLOCK_K, other=0.0)
        acc = tl.dot(a, b, acc)
        a_ptrs += BLOCK_K * stride_ak
        b_ptrs += BLOCK_K * stride_bk

    c = acc.to(c_ptr.dtype.element_ty)
    offs_cm = pid_m * BLOCK_M + tl.arange(0, BLOCK_M)
    offs_cn = pid_n * BLOCK_N + tl.arange(0, BLOCK_N)
    c_ptrs = c_ptr + offs_cm[:, None] * stride_cm + offs_cn[None, :] * stride_cn
    mask = (offs_cm[:, None] < M) & (offs_cn[None, :] < N)
    tl.store(c_ptrs, c, mask=mask)

# config = {"BLOCK_K": 64, "BLOCK_M": 512, "BLOCK_N": 128, "GROUP_M": 8, "arch": "sm_100", "dtype": "fp16", "num_ctas": 2, "num_stages": 3, "num_warps": 4}
# arch = sm_100


// ===== COMPILED SASS (sm_100a) =====

	.target	sm_100a

	.elftype	@"ET_EXEC"


//--------------------- .note.nv.tkinfo           --------------------------
	.section	.note.nv.tkinfo,"",@"SHT_NOTE"
	.sectionflags	@"SHF_NOTE_NV_TKINFO"
	.tkinfo
        /*0018*/ 	.word	0x00000081
        /*0030*/ 	.string	""
        /*0030*/ 	.string	"ptxas-blackwell"
        /*0030*/ 	.string	"Cuda compilation tools, release 12.9, V12.9.86"
        /*0030*/ 	.string	"Build cuda_12.9.r12.9/compiler.36037853_0"
        /*0030*/ 	.string	"-v  -suppress-debug-info  -lineinfo  -arch sm_100a "



//--------------------- .note.nv.cuver            --------------------------
	.section	.note.nv.cuver,"",@"SHT_NOTE"
	.sectionflags	@"SHF_NOTE_NV_CUVER"
        /*0018*/ 	.short	0x0001
        /*001a*/ 	.short	0x0064
        /*001c*/ 	.short	0x0001
        /*001e*/ 	.short	0x0000
        /*0020*/ 	.short	0x0001
        /*0022*/ 	.short	0x0000


//--------------------- .nv.info                  --------------------------
	.section	.nv.info,"",@"SHT_CUDA_INFO"
	.align	4


	//----- nvinfo : EIATTR_REGCOUNT
	.align		4
        /*0000*/ 	.byte	0x04, 0x2f
        /*0002*/ 	.short	(.L_6 - .L_5)
	.align		4
.L_5:
        /*0004*/ 	.word	index@(matmul_kernel)
        /*0008*/ 	.word	0x00000060


	//----- nvinfo : EIATTR_FRAME_SIZE
	.align		4
.L_6:
        /*000c*/ 	.byte	0x04, 0x11
        /*000e*/ 	.short	(.L_8 - .L_7)
	.align		4
.L_7:
        /*0010*/ 	.word	index@($__internal_2_$__cuda_sm10x_tcgen05_guardrail_trap_unallocated_columns_being_dealloced)
        /*0014*/ 	.word	0x00000b80


	//----- nvinfo : EIATTR_FRAME_SIZE
	.align		4
.L_8:
        /*0018*/ 	.byte	0x04, 0x11
        /*001a*/ 	.short	(.L_10 - .L_9)
	.align		4
.L_9:
        /*001c*/ 	.word	index@($__internal_1_$__cuda_sm10x_tcgen05_guardrail_trap_phase_invalid_during_alloc)
        /*0020*/ 	.word	0x00000b80


	//----- nvinfo : EIATTR_FRAME_SIZE
	.align		4
.L_10:
        /*0024*/ 	.byte	0x04, 0x11
        /*0026*/ 	.short	(.L_12 - .L_11)
	.align		4
.L_11:
        /*0028*/ 	.word	index@($__internal_0_$__cuda_sm10x_tcgen05_guardrail_trap_col_being_dealloced_not_returned_by_alloc)
        /*002c*/ 	.word	0x00000b80


	//----- nvinfo : EIATTR_FRAME_SIZE
	.align		4
.L_12:
        /*0030*/ 	.byte	0x04, 0x11
        /*0032*/ 	.short	(.L_14 - .L_13)
	.align		4
.L_13:
        /*0034*/ 	.word	index@(matmul_kernel)
        /*0038*/ 	.word	0x00000b80


	//----- nvinfo : EIATTR_MIN_STACK_SIZE
	.align		4
.L_14:
        /*003c*/ 	.byte	0x04, 0x12
        /*003e*/ 	.short	(.L_16 - .L_15)
	.align		4
.L_15:
        /*0040*/ 	.word	index@(matmul_kernel)
        /*0044*/ 	.word	0x00000b80
.L_16:


//--------------------- .nv.info.matmul_kernel    --------------------------
	.section	.nv.info.matmul_kernel,"",@"SHT_CUDA_INFO"
	.sectionflags	@""
	.align	4


	//----- nvinfo : EIATTR_CUDA_API_VERSION
	.align		4
        /*0000*/ 	.byte	0x04, 0x37
        /*0002*/ 	.short	(.L_18 - .L_17)
.L_17:
        /*0004*/ 	.word	0x00000081


	//----- nvinfo : EIATTR_KPARAM_INFO
	.align		4
.L_18:
        /*0008*/ 	.byte	0x04, 0x17
        /*000a*/ 	.short	(.L_20 - .L_19)
.L_19:
        /*000c*/ 	.word	0x00000000
        /*0010*/ 	.short	0x000d
        /*0012*/ 	.short	0x0048
        /*0014*/ 	.byte	0x00, 0xf4, 0x21, 0x00


	//----- nvinfo : EIATTR_KPARAM_INFO
	.align		4
.L_20:
        /*0018*/ 	.byte	0x04, 0x17
        /*001a*/ 	.short	(.L_22 - .L_21)
.L_21:
        /*001c*/ 	.word	0x00000000
        /*0020*/ 	.short	0x000c
        /*0022*/ 	.short	0x0040
        /*0024*/ 	.byte	0x00, 0xf4, 0x21, 0x00


	//----- nvinfo : EIATTR_KPARAM_INFO
	.align		4
.L_22:
        /*0028*/ 	.byte	0x04, 0x17
        /*002a*/ 	.short	(.L_24 - .L_23)
.L_23:
        /*002c*/ 	.word	0x00000000
        /*0030*/ 	.short	0x000b
        /*0032*/ 	.short	0x0038
        /*0034*/ 	.byte	0x00, 0xf0, 0x11, 0x00


	//----- nvinfo : EIATTR_KPARAM_INFO
	.align		4
.L_24:
        /*0038*/ 	.byte	0x04, 0x17
        /*003a*/ 	.short	(.L_26 - .L_25)
.L_25:
        /*003c*/ 	.word	0x00000000
        /*0040*/ 	.short	0x000a
        /*0042*/ 	.short	0x0034
        /*0044*/ 	.byte	0x00, 0xf0, 0x11, 0x00


	//----- nvinfo : EIATTR_KPARAM_INFO
	.align		4
.L_26:
        /*0048*/ 	.byte	0x04, 0x17
        /*004a*/ 	.short	(.L_28 - .L_27)
.L_27:
        /*004c*/ 	.word	0x00000000
        /*0050*/ 	.short	0x0009
        /*0052*/ 	.short	0x0030
        /*0054*/ 	.byte	0x00, 0xf0, 0x11, 0x00


	//----- nvinfo : EIATTR_KPARAM_INFO
	.align		4
.L_28:
        /*0058*/ 	.byte	0x04, 0x17
        /*005a*/ 	.short	(.L_30 - .L_29)
.L_29:
        /*005c*/ 	.word	0x00000000
        /*0060*/ 	.short	0x0008
        /*0062*/ 	.short	0x002c
        /*0064*/ 	.byte	0x00, 0xf0, 0x11, 0x00


	//----- nvinfo : EIATTR_KPARAM_INFO
	.align		4
.L_30:
        /*0068*/ 	.byte	0x04, 0x17
        /*006a*/ 	.short	(.L_32 - .L_31)
.L_31:
        /*006c*/ 	.word	0x00000000
        /*0070*/ 	.short	0x0007
        /*0072*/ 	.short	0x0028
        /*0074*/ 	.byte	0x00, 0xf0, 0x11, 0x00


	//----- nvinfo : EIATTR_KPARAM_INFO
	.align		4
.L_32:
        /*0078*/ 	.byte	0x04, 0x17
        /*007a*/ 	.short	(.L_34 - .L_33)
.L_33:
        /*007c*/ 	.word	0x00000000
        /*0080*/ 	.short	0x0006
        /*0082*/ 	.short	0x0024
        /*0084*/ 	.byte	0x00, 0xf0, 0x11, 0x00


	//----- nvinfo : EIATTR_KPARAM_INFO
	.align		4
.L_34:
        /*0088*/ 	.byte	0x04, 0x17
        /*008a*/ 	.short	(.L_36 - .L_35)
.L_35:
        /*008c*/ 	.word	0x00000000
        /*0090*/ 	.short	0x0005
        /*0092*/ 	.short	0x0020
        /*0094*/ 	.byte	0x00, 0xf0, 0x11, 0x00


	//----- nvinfo : EIATTR_KPARAM_INFO
	.align		4
.L_36:
        /*0098*/ 	.byte	0x04, 0x17
        /*009a*/ 	.short	(.L_38 - .L_37)
.L_37:
        /*009c*/ 	.word	0x00000000
        /*00a0*/ 	.short	0x0004
        /*00a2*/ 	.short	0x001c
        /*00a4*/ 	.byte	0x00, 0xf0, 0x11, 0x00


	//----- nvinfo : EIATTR_KPARAM_INFO
	.align		4
.L_38:
        /*00a8*/ 	.byte	0x04, 0x17
        /*00aa*/ 	.short	(.L_40 - .L_39)
.L_39:
        /*00ac*/ 	.word	0x00000000
        /*00b0*/ 	.short	0x0003
        /*00b2*/ 	.short	0x0018
        /*00b4*/ 	.byte	0x00, 0xf0, 0x11, 0x00


	//----- nvinfo : EIATTR_KPARAM_INFO
	.align		4
.L_40:
        /*00b8*/ 	.byte	0x04, 0x17
        /*00ba*/ 	.short	(.L_42 - .L_41)
.L_41:
        /*00bc*/ 	.word	0x00000000
        /*00c0*/ 	.short	0x0002
        /*00c2*/ 	.short	0x0010
        /*00c4*/ 	.byte	0x00, 0xf4, 0x21, 0x00


	//----- nvinfo : EIATTR_KPARAM_INFO
	.align		4
.L_42:
        /*00c8*/ 	.byte	0x04, 0x17
        /*00ca*/ 	.short	(.L_44 - .L_43)
.L_43:
        /*00cc*/ 	.word	0x00000000
        /*00d0*/ 	.short	0x0001
        /*00d2*/ 	.short	0x0008
        /*00d4*/ 	.byte	0x00, 0xf4, 0x21, 0x00


	//----- nvinfo : EIATTR_KPARAM_INFO
	.align		4
.L_44:
        /*00d8*/ 	.byte	0x04, 0x17
        /*00da*/ 	.short	(.L_46 - .L_45)
.L_45:
        /*00dc*/ 	.word	0x00000000
        /*00e0*/ 	.short	0x0000
        /*00e2*/ 	.short	0x0000
        /*00e4*/ 	.byte	0x00, 0xf4, 0x21, 0x00


	//----- nvinfo : EIATTR_EXPLICIT_CLUSTER
	.align		4
.L_46:
        /*00e8*/ 	.byte	0x01, 0x3e
	.zero		2


	//----- nvinfo : EIATTR_CTA_PER_CLUSTER
	.align		4
        /*00ec*/ 	.byte	0x04, 0x3d
        /*00ee*/ 	.short	(.L_48 - .L_47)
.L_47:
        /*00f0*/ 	.word	0x00000002
        /*00f4*/ 	.word	0x00000001
        /*00f8*/ 	.word	0x00000001


	//----- nvinfo : EIATTR_AT_ENTRY_FRAGMENTS
	.align		4
.L_48:
        /*00fc*/ 	.byte	0x04, 0x4f
        /*00fe*/ 	.short	(.L_50 - .L_49)


	//   ....[0]....
.L_49:
        /*0100*/ 	.word	0x00000004


	//   ....[1]....
        /*0104*/ 	.word	0x00000005


	//----- nvinfo : EIATTR_RESERVED_SMEM_USED
	.align		4
.L_50:
        /*0108*/ 	.byte	0x01, 0x41
	.zero		2


	//----- nvinfo : EIATTR_SPARSE_MMA_MASK
	.align		4
        /*010c*/ 	.byte	0x03, 0x50
        /*010e*/ 	.short	0x0000


	//----- nvinfo : EIATTR_TCGEN05_2CTA_USED
	.align		4
        /*0110*/ 	.byte	0x01, 0x52
	.zero		2


	//----- nvinfo : EIATTR_MAXREG_COUNT
	.align		4
        /*0114*/ 	.byte	0x03, 0x1b
        /*0116*/ 	.short	0x00ff


	//----- nvinfo : EIATTR_NUM_BARRIERS
	.align		4
        /*0118*/ 	.byte	0x02, 0x4c
        /*011a*/ 	.byte	0x01
	.zero		1


	//----- nvinfo : EIATTR_ANNOTATIONS
	.align		4
        /*011c*/ 	.byte	0x04, 0x55
        /*011e*/ 	.short	(.L_52 - .L_51)


	//   ....[0]....
.L_51:
        /*0120*/ 	.word	0x00000001
        /*0124*/ 	.byte	0x00, 0x1f, 0x00, 0x00, 0x01, 0x00, 0x00, 0x00, 0x50, 0x21, 0x00, 0x00, 0x01, 0x00, 0x00, 0x00
        /* <DEDUP_REMOVED lines=1151> */
        /*4924*/ 	.byte	0x80, 0xa4, 0x01, 0x00, 0x01, 0x00, 0x00, 0x00, 0x20, 0xa5, 0x01, 0x00


	//----- nvinfo : EIATTR_INT_WARP_WIDE_INSTR_OFFSETS
	.align		4
.L_52:
        /*4930*/ 	.byte	0x04, 0x31
        /*4932*/ 	.short	(.L_54 - .L_53)


	//   ....[0]....
.L_53:
        /*4934*/ 	.word	0x00003090


	//   ....[1]....
        /*4938*/ 	.word	0x00003270


	//   ....[2]....
        /*493c*/ 	.word	0x000058c0


	//   ....[3]....
        /*4940*/ 	.word	0x0001c660


	//   ....[4]....
        /*4944*/ 	.word	0x0001c6b0


	//----- nvinfo : EIATTR_COOP_GROUP_MASK_REGIDS
	.align		4
.L_54:
        /*4948*/ 	.byte	0x04, 0x29
        /*494a*/ 	.short	(.L_56 - .L_55)


	//   ....[0]....
.L_55:
        /*494c*/ 	.word	0xffffffff


	//   ....[1]....
        /*4950*/ 	.word	0xffffffff


	//   ....[2]....
        /*4954*/ 	.word	0xffffffff


	//   ....[3]....
        /*4958*/ 	.word	0xffffffff


	//----- nvinfo : EIATTR_COOP_GROUP_INSTR_OFFSETS
	.align		4
.L_56:
        /*495c*/ 	.byte	0x04, 0x28
        /*495e*/ 	.short	(.L_58 - .L_57)


	//   ....[0]....
.L_57:
        /*4960*/ 	.word	0x00000070


	//   ....[1]....
        /*4964*/ 	.word	0x00000670


	//   ....[2]....
        /*4968*/ 	.word	0x0001c4f0


	//   ....[3]....
        /*496c*/ 	.word	0x0001c760


	//----- nvinfo : EIATTR_VRC_CTA_INIT_COUNT
	.align		4
.L_58:
        /*4970*/ 	.byte	0x02, 0x4a
        /*4972*/ 	.byte	0x80
	.zero		1


	//----- nvinfo : EIATTR_MBARRIER_INSTR_OFFSETS
	.align		4
        /*4974*/ 	.byte	0x04, 0x39
        /*4976*/ 	.short	(.L_60 - .L_59)


	//   ....[0]....
.L_59:
        /*4978*/ 	.word	0x000002f0
        /*497c*/ 	.word	0x00000007
        /*4980*/ 	.word	0x00000000
        /*4984*/ 	.short	0x010a
        /*4986*/ 	.byte	0xff
	.zero		1


	//   ....[1]....
        /*4988*/ 	.word	0x00000310
        /*498c*/ 	.word	0x00000007
        /*4990*/ 	.word	0x00000000
        /*4994*/ 	.short	0x010a
        /*4996*/ 	.byte	0xff
	.zero		1


	//   ....[2]....
        /*4998*/ 	.word	0x000004e0
        /*499c*/ 	.word	0x00000009
        /*49a0*/ 	.word	0x00000000
        /*49a4*/ 	.short	0x010a
        /*49a6*/ 	.byte	0xff
	.zero		1


	//   ....[3]....
        /*49a8*/ 	.word	0x00000500
        /*49ac*/ 	.word	0x00000009
        /*49b0*/ 	.word	0x00000000
        /*49b4*/ 	.short	0x010a
        /*49b6*/ 	.byte	0xff
	.zero		1


	//   ....[4]....
        /*49b8*/ 	.word	0x000005f0
        /*49bc*/ 	.word	0x00000005
        /*49c0*/ 	.word	0x00000000
        /*49c4*/ 	.short	0x0101
        /*49c6*/ 	.byte	0xff
	.zero		1


	//   ....[5]....
        /*49c8*/ 	.word	0x00003340
        /*49cc*/ 	.word	0x000000ff
        /*49d0*/ 	.word	0x00000000
        /*49d4*/ 	.short	0x0100
        /*49d6*/ 	.byte	0x09
	.zero		1


	//   ....[6]....
        /*49d8*/ 	.word	0x000058d0
        /*49dc*/ 	.word	0x000000ff
        /*49e0*/ 	.word	0x00014008
        /*49e4*/ 	.short	0x0100
        /*49e6*/ 	.byte	0x07
	.zero		1


	//   ....[7]....
        /*49e8*/ 	.word	0x0000be00
        /*49ec*/ 	.word	0x000000ff
        /*49f0*/ 	.word	0x00000000
        /*49f4*/ 	.short	0x010a
        /*49f6*/ 	.byte	0x09
	.zero		1


	//   ....[8]....
        /*49f8*/ 	.word	0x00014020
        /*49fc*/ 	.word	0x000000ff
        /*4a00*/ 	.word	0x00000000
        /*4a04*/ 	.short	0x010a
        /*4a06*/ 	.byte	0x09
	.zero		1


	//   ....[9]....
        /*4a08*/ 	.word	0x000140c0
        /*4a0c*/ 	.word	0x000000ff
        /*4a10*/ 	.word	0x00014000
        /*4a14*/ 	.short	0x0108
        /*4a16*/ 	.byte	0x07
	.zero		1


	//   ....[10]....
        /*4a18*/ 	.word	0x00014140
        /*4a1c*/ 	.word	0x000000ff
        /*4a20*/ 	.word	0x00014008
        /*4a24*/ 	.short	0x0108
        /*4a26*/ 	.byte	0x07
	.zero		1


	//   ....[11]....
        /*4a28*/ 	.word	0x0001c790
        /*4a2c*/ 	.word	0x00000007
        /*4a30*/ 	.word	0x00000000
        /*4a34*/ 	.short	0x010a
        /*4a36*/ 	.byte	0xff
	.zero		1


	//   ....[12]....
        /*4a38*/ 	.word	0x0001c7f0
        /*4a3c*/ 	.word	0x00000009
        /*4a40*/ 	.word	0x00000000
        /*4a44*/ 	.short	0x010a
        /*4a46*/ 	.byte	0xff
	.zero		1


	//   ....[13]....
        /*4a48*/ 	.word	0x0001c840
        /*4a4c*/ 	.word	0x000000ff
        /*4a50*/ 	.word	0x00000000
        /*4a54*/ 	.short	0x010a
        /*4a56*/ 	.byte	0x09
	.zero		1


	//   ....[14]....
        /*4a58*/ 	.word	0x0001c870
        /*4a5c*/ 	.word	0x000000ff
        /*4a60*/ 	.word	0x00000000
        /*4a64*/ 	.short	0x010a
        /*4a66*/ 	.byte	0x09
	.zero		1


	//----- nvinfo : EIATTR_NUM_MBARRIERS
	.align		4
.L_60:
        /*4a68*/ 	.byte	0x03, 0x38
        /*4a6a*/ 	.short	0x0002


	//----- nvinfo : EIATTR_EXIT_INSTR_OFFSETS
	.align		4
        /*4a6c*/ 	.byte	0x04, 0x1c
        /*4a6e*/ 	.short	(.L_62 - .L_61)


	//   ....[0]....
.L_61:
        /*4a70*/ 	.word	0x0001c770


	//----- nvinfo : EIATTR_REQNTID
	.align		4
.L_62:
        /*4a74*/ 	.byte	0x04, 0x10
        /*4a76*/ 	.short	(.L_64 - .L_63)
.L_63:
        /*4a78*/ 	.word	0x00000080
        /*4a7c*/ 	.word	0x00000001
        /*4a80*/ 	.word	0x00000001


	//----- nvinfo : EIATTR_CRS_STACK_SIZE
	.align		4
.L_64:
        /*4a84*/ 	.byte	0x04, 0x1e
        /*4a86*/ 	.short	(.L_66 - .L_65)
.L_65:
        /*4a88*/ 	.word	0x00000000


	//----- nvinfo : EIATTR_CBANK_PARAM_SIZE
	.align		4
.L_66:
        /*4a8c*/ 	.byte	0x03, 0x19
        /*4a8e*/ 	.short	0x0050


	//----- nvinfo : EIATTR_PARAM_CBANK
	.align		4
        /*4a90*/ 	.byte	0x04, 0x0a
        /*4a92*/ 	.short	(.L_68 - .L_67)
	.align		4
.L_67:
        /*4a94*/ 	.word	index@(.nv.constant0.matmul_kernel)
        /*4a98*/ 	.short	0x0380
        /*4a9a*/ 	.short	0x0050


	//----- nvinfo : EIATTR_SW_WAR
	.align		4
.L_68:
        /*4a9c*/ 	.byte	0x04, 0x36
        /*4a9e*/ 	.short	(.L_70 - .L_69)
.L_69:
        /*4aa0*/ 	.word	0x00000008
.L_70:


//--------------------- .nv.compat                --------------------------
	.section	.nv.compat,"",@"SHT_CUDA_COMPAT_INFO"
	.align	4
        /*0000*/ 	.byte	0x02, 0x02, 0x02, 0x00, 0x02, 0x05, 0x05, 0x00, 0x02, 0x03, 0x00, 0x00, 0x02, 0x06, 0x01, 0x00


//--------------------- .nv.callgraph             --------------------------
	.section	.nv.callgraph,"",@"SHT_CUDA_CALLGRAPH"
	.align	4
	.sectionentsize	8
	.align		4
        /*0000*/ 	.word	0x00000000
	.align		4
        /*0004*/ 	.word	0xffffffff
	.align		4
        /*0008*/ 	.word	0x00000000
	.align		4
        /*000c*/ 	.word	0xfffffffe
	.align		4
        /*0010*/ 	.word	0x00000000
	.align		4
        /*0014*/ 	.word	0xfffffffd
	.align		4
        /*0018*/ 	.word	0x00000000
	.align		4
        /*001c*/ 	.word	0xfffffffc


//--------------------- .text.matmul_kernel       --------------------------
	.section	.text.matmul_kernel,"ax",@progbits
	.align	128
        .global         matmul_kernel
        .type           matmul_kernel,@function
        .size           matmul_kernel,(.L_x_28 - matmul_kernel)
        .other          matmul_kernel,@"STO_CUDA_ENTRY STV_DEFAULT"
matmul_kernel:
.text.matmul_kernel:
[----:B------:R-:W0:Y:S01]  /*0000*/  LDC R1, c[0x0][0x37c] ;  /* 0x0000df00ff017b82 */ /* 0x000e220000000800 */
[----:B------:R-:W1:Y:S01]  /*0010*/  S2R R0, SR_TID.X ;  /* 0x0000000000007919 */ /* 0x000e620000002100 */
[----:B0-----:R-:W-:Y:S01]  /*0020*/  VIADD R1, R1, 0xfffff480 ;  /* 0xfffff48001017836 */ /* 0x001fe20000000000 */
[----:B-1----:R-:W-:-:S13]  /*0030*/  ISETP.GE.U32.AND P0, PT, R0, 0x20, PT ;  /* 0x000000200000780c */ /* 0x002fda0003f06070 */
[----:B------:R-:W-:Y:S02]  /*0040*/  VOTEU.ANY UP0, P0 ;  /* 0x0000000000ff7886 */ /* 0x000fe40000000100 */
[----:B------:R-:W-:Y:S05]  /*0050*/  BRA.U UP0, `(.L_x_0) ;  /* 0x0000000500887547 */ /* 0x000fea000b800000 */
[----:B------:R-:W0:Y:S01]  /*0060*/  S2R R11, SR_CgaCtaId ;  /* 0x00000000000b7919 */ /* 0x000e220000008800 */
[----:B------:R-:W-:Y:S01]  /*0070*/  NOP ;  /* 0x0000000000007918 */ /* 0x000fe20000000000 */
[----:B------:R-:W-:-:S04]  /*0080*/  MOV R0, 0x40 ;  /* 0x0000004000007802 */ /* 0x000fc80000000f00 */
[----:B0-----:R-:W-:Y:S02]  /*0090*/  LEA R2, R11, R0, 0x18 ;  /* 0x000000000b027211 */ /* 0x001fe400078ec0ff */
[----:B------:R-:W-:-:S04]  /*00a0*/  MOV R0, 0x400 ;  /* 0x0000040000007802 */ /* 0x000fc80000000f00 */
[----:B------:R-:W0:Y:S01]  /*00b0*/  LDS.U8 R2, [R2] ;  /* 0x0000000002027984 */ /* 0x000e220000000000 */
[----:B------:R-:W-:Y:S02]  /*00c0*/  LEA R0, R11, R0, 0x18 ;  /* 0x000000000b007211 */ /* 0x000fe400078ec0ff */
[----:B0-----:R-:W-:-:S13]  /*00d0*/  ISETP.NE.AND P0, PT, R2, RZ, PT ;  /* 0x000000ff0200720c */ /* 0x001fda0003f05270 */
[----:B------:R-:W-:Y:S05]  /*00e0*/  @P0 BRA `(.L_x_1) ;  /* 0x00000004004c0947 */ /* 0x000fea0003800000 */
[C---:B------:R-:W-:Y:S02]  /*00f0*/  LOP3.LUT R2, R11.reuse, 0x1, RZ, 0xc0, !PT ;  /* 0x000000010b027812 */ /* 0x040fe400078ec0ff */
[----:B------:R-:W-:Y:S02]  /*0100*/  LOP3.LUT R5, R11, 0x1, RZ, 0x3c, !PT ;  /* 0x000000010b057812 */ /* 0x000fe400078e3cff */
[----:B------:R-:W-:-:S13]  /*0110*/  ISETP.NE.U32.AND P0, PT, R2, 0x1, PT ;  /* 0x000000010200780c */ /* 0x000fda0003f05070 */
[----:B------:R-:W-:Y:S05]  /*0120*/  @!P0 BRA `(.L_x_2) ;  /* 0x0000000000c08947 */ /* 0x000fea0003800000 */
[----:B------:R-:W-:Y:S01]  /*0130*/  ELECT P1, URZ, PT ;  /* 0x0000000000ff782f */ /* 0x000fe20003820000 */
[----:B------:R-:W-:-:S12]  /*0140*/  BSSY B0, `(.L_x_2) ;  /* 0x000002e000007945 */ /* 0x000fd80003800000 */
[----:B------:R-:W-:Y:S05]  /*0150*/  @!P1 BRA `(.L_x_3) ;  /* 0x0000000000b09947 */ /* 0x000fea0003800000 */
[----:B------:R-:W-:-:S05]  /*0160*/  UMOV UR4, 0x8 ;  /* 0x0000000800047882 */ /* 0x000fca0000000000 */
[----:B------:R-:W-:Y:S04]  /*0170*/  DEPBAR.LE SB0, 0x36 ;  /* 0x00008d800000791a */ /* 0x000fe80000000000 */
[----:B------:R-:W0:Y:S02]  /*0180*/  UTCATOMSWS.2CTA.FIND_AND_SET.ALIGN UP1, UR4, UR4 ;  /* 0x00000004000475e3 */ /* 0x000e240008220800 */
[----:B0-----:R-:W-:Y:S01]  /*0190*/  PLOP3.LUT P1, PT, PT, PT, UP1, 0x80, 0x8 ;  /* 0x000000000008781c */ /* 0x001fe20003f2f018 */
[----:B------:R-:W-:-:S03]  /*01a0*/  IMAD.U32 R4, RZ, RZ, UR4 ;  /* 0x00000004ff047e24 */ /* 0x000fc6000f8e00ff */
[----:B------:R-:W-:-:S04]  /*01b0*/  SEL R2, RZ, 0xffffffff, !P1 ;  /* 0xffffffffff027807 */ /* 0x000fc80004800000 */
[----:B------:R-:W-:-:S13]  /*01c0*/  ISETP.NE.AND P1, PT, R2, RZ, PT ;  /* 0x000000ff0200720c */ /* 0x000fda0003f25270 */
[----:B------:R-:W-:Y:S05]  /*01d0*/  @P1 BRA `(.L_x_4) ;  /* 0x0000000000241947 */ /* 0x000fea0003800000 */
.L_x_5:
[----:B------:R-:W-:Y:S05]  /*01e0*/  NANOSLEEP 0x64 ;  /* 0x000000640000795d */ /* 0x000fea0003800000 */
[----:B------:R-:W-:-:S05]  /*01f0*/  UMOV UR4, 0x8 ;  /* 0x0000000800047882 */ /* 0x000fca0000000000 */
[----:B------:R-:W-:Y:S04]  /*0200*/  DEPBAR.LE SB0, 0x36 ;  /* 0x00008d800000791a */ /* 0x000fe80000000000 */
[----:B------:R-:W0:Y:S02]  /*0210*/  UTCATOMSWS.2CTA.FIND_AND_SET.ALIGN UP1, UR4, UR4 ;  /* 0x00000004000475e3 */ /* 0x000e240008220800 */
[----:B0-----:R-:W-:Y:S01]  /*0220*/  PLOP3.LUT P1, PT, PT, PT, UP1, 0x80, 0x8 ;  /* 0x000000000008781c */ /* 0x001fe20003f2f018 */
[----:B------:R-:W-:-:S03]  /*0230*/  IMAD.U32 R4, RZ, RZ, UR4 ;  /* 0x00000004ff047e24 */ /* 0x000fc6000f8e00ff */
[----:B------:R-:W-:-:S04]  /*0240*/  SEL R2, RZ, 0xffffffff, !P1 ;  /* 0xffffffffff027807 */ /* 0x000fc80004800000 */
[----:B------:R-:W-:-:S13]  /*0250*/  ISETP.NE.AND P1, PT, R2, RZ, PT ;  /* 0x000000ff0200720c */ /* 0x000fda0003f25270 */
[----:B------:R-:W-:Y:S05]  /*0260*/  @!P1 BRA `(.L_x_5) ;  /* 0xfffffffc00dc9947 */ /* 0x000fea000383ffff */
.L_x_4:
[----:B------:R-:W-:Y:S01]  /*0270*/  MOV R2, 0x60 ;  /* 0x0000006000027802 */ /* 0x000fe20000000f00 */
[----:B------:R-:W-:Y:S01]  /*0280*/  IMAD.MOV.U32 R10, RZ, RZ, 0x4 ;  /* 0x00000004ff0a7424 */ /* 0x000fe200078e00ff */
[----:B------:R-:W-:Y:S01]  /*0290*/  MOV R3, 0x58 ;  /* 0x0000005800037802 */ /* 0x000fe20000000f00 */
[----:B------:R-:W-:Y:S01]  /*02a0*/  IMAD.MOV.U32 R13, RZ, RZ, 0xff ;  /* 0x000000ffff0d7424 */ /* 0x000fe200078e00ff */
[C---:B------:R-:W-:Y:S02]  /*02b0*/  LEA R6, R11.reuse, R2, 0x18 ;  /* 0x000000020b067211 */ /* 0x040fe400078ec0ff */
[----:B------:R-:W-:-:S03]  /*02c0*/  LEA R7, R11, R3, 0x18 ;  /* 0x000000030b077211 */ /* 0x000fc600078ec0ff */
[----:B------:R-:W0:Y:S02]  /*02d0*/  LDS R2, [R6] ;  /* 0x0000000006027984 */ /* 0x000e240000000800 */
[----:B0-----:R-:W-:-:S04]  /*02e0*/  IMAD.U32 R2, R2, -0x80000000, RZ ;  /* 0x8000000002027824 */ /* 0x001fc800078e00ff */
[----:B------:R-:W0:Y:S02]  /*02f0*/  SYNCS.PHASECHK.TRANS64.TRYWAIT P1, [R7+URZ], R2 ;  /* 0x00000002070075a7 */ /* 0x000e2400080211ff */
[----:B0-----:R-:W-:Y:S05]  /*0300*/  @P1 BRA `(.L_x_6) ;  /* 0x0000000000081947 */ /* 0x001fea0003800000 */
[----:B------:R-:W0:Y:S02]  /*0310*/  SYNCS.PHASECHK.TRANS64.TRYWAIT P1, [R7+URZ], R2 ;  /* 0x00000002070075a7 */ /* 0x000e2400080211ff */
[----:B0-----:R-:W-:Y:S05]  /*0320*/  @!P1 BRA `(.L_x_7) ;  /* 0x000001c400149947 */ /* 0x001fea0003800000 */
.L_x_6:
[C---:B------:R-:W-:Y:S01]  /*0330*/  PRMT R9, R5.reuse, 0x654, R7 ;  /* 0x0000065405097816 */ /* 0x040fe20000000007 */
[C---:B0-----:R-:W-:Y:S01]  /*0340*/  IMAD.SHL.U32 R3, R4.reuse, 0x20, RZ ;  /* 0x0000002004037824 */ /* 0x041fe200078e00ff */
[----:B------:R-:W-:Y:S01]  /*0350*/  PRMT R8, R5, 0x654, R0 ;  /* 0x0000065405087816 */ /* 0x000fe20000000000 */
[----:B------:R-:W-:Y:S01]  /*0360*/  IMAD.MOV.U32 R12, RZ, RZ, 0x1 ;  /* 0x00000001ff0c7424 */ /* 0x000fe200078e00ff */
[----:B------:R0:W-:Y:S01]  /*0370*/  SYNCS.ARRIVE.TRANS64.RED RZ, [R9+URZ], R10 ;  /* 0x0000000a09ff79a7 */ /* 0x0001e200080004ff */
[----:B------:R-:W-:Y:S01]  /*0380*/  VIADD R7, R4, 0x10 ;  /* 0x0000001004077836 */ /* 0x000fe20000000000 */
[----:B------:R1:W-:Y:S01]  /*0390*/  STS [R0], R3 ;  /* 0x0000000300007388 */ /* 0x0003e20000000800 */
[----:B------:R-:W-:-:S03]  /*03a0*/  SHF.L.U32 R2, R13, R4, RZ ;  /* 0x000000040d027219 */ /* 0x000fc600000006ff */
[----:B------:R-:W-:Y:S01]  /*03b0*/  SHF.L.U32 R7, R12, R7, RZ ;  /* 0x000000070c077219 */ /* 0x000fe200000006ff */
[----:B------:R1:W-:Y:S01]  /*03c0*/  STAS [R8.64], R4 ;  /* 0x0000000408007dbd */ /* 0x0003e2000c0008ff */
[----:B0-----:R-:W-:Y:S02]  /*03d0*/  MOV R10, 0x50 ;  /* 0x00000050000a7802 */ /* 0x001fe40000000f00 */
[----:B------:R-:W-:Y:S02]  /*03e0*/  LOP3.LUT R2, R7, R2, RZ, 0xfc, !PT ;  /* 0x0000000207027212 */ /* 0x000fe400078efcff */
[----:B------:R-:W-:-:S05]  /*03f0*/  LEA R7, R11, R10, 0x18 ;  /* 0x0000000a0b077211 */ /* 0x000fca00078ec0ff */
[----:B------:R1:W-:Y:S04]  /*0400*/  ATOMS.OR RZ, [R7], R2 ;  /* 0x0000000207ff738c */ /* 0x0003e80003000000 */
[----:B------:R1:W-:Y:S02]  /*0410*/  ATOMS.XOR RZ, [R6], R12 ;  /* 0x0000000c06ff738c */ /* 0x0003e40003800000 */
.L_x_3:
[----:B------:R-:W-:Y:S05]  /*0420*/  BSYNC B0 ;  /* 0x0000000000007941 */ /* 0x000fea0003800000 */
.L_x_2:
[----:B------:R-:W-:Y:S05]  /*0430*/  @P0 BRA `(.L_x_8) ;  /* 0x0000000000880947 */ /* 0x000fea0003800000 */
[----:B------:R-:W-:Y:S05]  /*0440*/  WARPSYNC.ALL ;  /* 0x0000000000007948 */ /* 0x000fea0003800000 */
[----:B------:R-:W-:Y:S01]  /*0450*/  NOP ;  /* 0x0000000000007918 */ /* 0x000fe20000000000 */
[----:B------:R-:W-:-:S13]  /*0460*/  ELECT P0, URZ, PT ;  /* 0x0000000000ff782f */ /* 0x000fda0003800000 */
[----:B------:R-:W-:Y:S05]  /*0470*/  @!P0 BRA `(.L_x_8) ;  /* 0x0000000000788947 */ /* 0x000fea0003800000 */
[----:B-1----:R-:W-:Y:S02]  /*0480*/  MOV R2, 0x60 ;  /* 0x0000006000027802 */ /* 0x002fe40000000f00 */
[----:B------:R-:W-:Y:S02]  /*0490*/  MOV R4, 0x58 ;  /* 0x0000005800047802 */ /* 0x000fe40000000f00 */
        /* <DEDUP_REMOVED lines=8> */
.L_x_9:
[----:B------:R-:W1:Y:S01]  /*0520*/  LDS R2, [R0] ;  /* 0x0000000000027984 */ /* 0x000e620000000800 */
[----:B------:R-:W-:Y:S01]  /*0530*/  IMAD.MOV.U32 R7, RZ, RZ, 0xff ;  /* 0x000000ffff077424 */ /* 0x000fe200078e00ff */
[----:B------:R-:W-:Y:S01]  /*0540*/  PRMT R5, R5, 0x654, R9 ;  /* 0x0000065405057816 */ /* 0x000fe20000000009 */
[----:B------:R-:W-:Y:S02]  /*0550*/  IMAD.MOV.U32 R13, RZ, RZ, 0x1 ;  /* 0x00000001ff0d7424 */ /* 0x000fe400078e00ff */
[C---:B01----:R-:W-:Y:S02]  /*0560*/  IMAD.SHL.U32 R3, R2.reuse, 0x20, RZ ;  /* 0x0000002002037824 */ /* 0x043fe400078e00ff */
[----:B------:R-:W-:Y:S01]  /*0570*/  VIADD R4, R2, 0x10 ;  /* 0x0000001002047836 */ /* 0x000fe20000000000 */
[----:B------:R-:W-:Y:S02]  /*0580*/  SHF.L.U32 R2, R7, R2, RZ ;  /* 0x0000000207027219 */ /* 0x000fe400000006ff */
[----:B------:R0:W-:Y:S02]  /*0590*/  STS [R0], R3 ;  /* 0x0000000300007388 */ /* 0x0001e40000000800 */
[----:B------:R-:W-:-:S02]  /*05a0*/  SHF.L.U32 R7, R13, R4, RZ ;  /* 0x000000040d077219 */ /* 0x000fc400000006ff */
[----:B------:R-:W-:Y:S02]  /*05b0*/  MOV R4, 0x50 ;  /* 0x0000005000047802 */ /* 0x000fe40000000f00 */
[----:B------:R-:W-:Y:S02]  /*05c0*/  LOP3.LUT R2, R7, R2, RZ, 0xfc, !PT ;  /* 0x0000000207027212 */ /* 0x000fe400078efcff */
[----:B------:R-:W-:-:S05]  /*05d0*/  LEA R11, R11, R4, 0x18 ;  /* 0x000000040b0b7211 */ /* 0x000fca00078ec0ff */
[----:B------:R0:W-:Y:S01]  /*05e0*/  ATOMS.OR RZ, [R11], R2 ;  /* 0x000000020bff738c */ /* 0x0001e20003000000 */
[----:B------:R0:W-:Y:S03]  /*05f0*/  SYNCS.ARRIVE.TRANS64.RED.A1T0 RZ, [R5+URZ], RZ ;  /* 0x000000ff05ff79a7 */ /* 0x0001e600081004ff */
[----:B------:R0:W-:Y:S01]  /*0600*/  ATOMS.XOR RZ, [R6], R13 ;  /* 0x0000000d06ff738c */ /* 0x0001e20003800000 */
[----:B------:R-:W-:Y:S05]  /*0610*/  BRA `(.L_x_8) ;  /* 0x0000000000107947 */ /* 0x000fea0003800000 */
.L_x_1:
[----:B------:R-:W-:Y:S01]  /*0620*/  IMAD.MOV.U32 R3, RZ, RZ, -0x1 ;  /* 0xffffffffff037424 */ /* 0x000fe200078e00ff */
[----:B------:R-:W-:-:S04]  /*0630*/  MOV R2, 0x660 ;  /* 0x0000066000027802 */ /* 0x000fc80000000f00 */
[----:B------:R0:W-:Y:S03]  /*0640*/  STS [R0], R3 ;  /* 0x0000000300007388 */ /* 0x0001e60000000800 */
[----:B0-----:R-:W-:Y:S05]  /*0650*/  CALL.REL.NOINC `($__internal_1_$__cuda_sm10x_tcgen05_guardrail_trap_phase_invalid_during_alloc) ;  /* 0x000001c0009c7944 */ /* 0x001fea0003c00000 */
.L_x_8:
[----:B------:R-:W-:Y:S05]  /*0660*/  WARPSYNC.ALL ;  /* 0x0000000000007948 */ /* 0x000fea0003800000 */
[----:B------:R-:W-:Y:S01]  /*0670*/  NOP ;  /* 0x0000000000007918 */ /* 0x000fe20000000000 */
.L_x_0:
[----:B01----:R-:W0:Y:S08]  /*0680*/  LDC.64 R2, c[0x0][0x398] ;  /* 0x0000e600ff027b82 */ /* 0x003e300000000a00 */
[----:B------:R-:W1:Y:S02]  /*0690*/  S2UR UR5, SR_CgaSize ;  /* 0x00000000000579c3 */ /* 0x000e640000008a00 */
[----:B-1----:R-:W-:-:S12]  /*06a0*/  UIMAD UR5, UR5, -0xa0, URZ ;  /* 0xffffff60050578a4 */ /* 0x002fd8000f8e02ff */
[----:B------:R-:W1:Y:S01]  /*06b0*/  LDCU UR5, c[0x0][UR5+0x2b0] ;  /* 0x00005600050577ac */ /* 0x000e620008000800 */
[----:B------:R-:W2:Y:S01]  /*06c0*/  S2R R80, SR_TID.X ;  /* 0x0000000000507919 */ /* 0x000ea20000002100 */
[----:B------:R-:W3:Y:S01]  /*06d0*/  LDCU.128 UR12, c[0x0][0x380] ;  /* 0x00007000ff0c77ac */ /* 0x000ee20008000c00 */
[----:B------:R-:W4:Y:S01]  /*06e0*/  S2UR UR4, SR_CTAID.X ;  /* 0x00000000000479c3 */ /* 0x000f220000002500 */
[----:B------:R-:W-:-:S07]  /*06f0*/  UMOV UR7, 0x400 ;  /* 0x0000040000077882 */ /* 0x000fce0000000000 */
[----:B------:R-:W5:Y:S01]  /*0700*/  S2UR UR6, SR_CgaCtaId ;  /* 0x00000000000679c3 */ /* 0x000f620000008800 */
[----:B0-----:R-:W-:-:S05]  /*0710*/  VIADD R0, R3, 0x7f ;  /* 0x0000007f03007836 */ /* 0x001fca0000000000 */
[----:B------:R-:W-:Y:S02]  /*0720*/  SHF.R.S32.HI R5, RZ, 0x1f, R0 ;  /* 0x0000001fff057819 */ /* 0x000fe40000011400 */
[----:B----4-:R-:W-:Y:S02]  /*0730*/  I2FP.F32.U32 R7, UR4 ;  /* 0x0000000400077c45 */ /* 0x010fe40008201000 */
[----:B------:R-:W-:Y:S02]  /*0740*/  LEA.HI R5, R5, R0, RZ, 0x7 ;  /* 0x0000000005057211 */ /* 0x000fe400078f38ff */
[----:B--2---:R-:W-:Y:S01]  /*0750*/  SHF.R.U32.HI R54, RZ, 0x5, R80 ;  /* 0x00000005ff367819 */ /* 0x004fe20000011650 */
[----:B-1----:R-:W-:Y:S01]  /*0760*/  FMUL R7, R7, UR5 ;  /* 0x0000000507077c20 */ /* 0x002fe20008400000 */
[----:B------:R-:W-:Y:S01]  /*0770*/  SHF.R.S32.HI R5, RZ, 0x7, R5 ;  /* 0x00000007ff057819 */ /* 0x000fe20000011405 */
[----:B-----5:R-:W-:Y:S02]  /*0780*/  ULOP3.LUT UR5, UR6, 0x1, URZ, 0xc0, !UPT ;  /* 0x0000000106057892 */ /* 0x020fe4000f8ec0ff */
[----:B------:R-:W-:-:S02]  /*0790*/  ULEA UR7, UR6, UR7, 0x18 ;  /* 0x0000000706077291 */ /* 0x000fc4000f8ec0ff */
[----:B------:R-:W-:Y:S01]  /*07a0*/  IMAD.SHL.U32 R6, R5, 0x8, RZ ;  /* 0x0000000805067824 */ /* 0x000fe200078e00ff */
[----:B------:R-:W-:Y:S01]  /*07b0*/  F2I.U32.TRUNC.NTZ R7, R7 ;  /* 0x0000000700077305 */ /* 0x000fe2000020f000 */
[----:B------:R-:W-:Y:S01]  /*07c0*/  USHF.L.U32 UR4, UR5, 0x6, URZ ;  /* 0x0000000605047899 */ /* 0x000fe200080006ff */
[----:B------:R-:W-:Y:S02]  /*07d0*/  BAR.SYNC.DEFER_BLOCKING 0x0 ;  /* 0x0000000000007b1d */ /* 0x000fe40000010000 */
[----:B------:R-:W-:-:S04]  /*07e0*/  IABS R9, R6 ;  /* 0x0000000600097213 */ /* 0x000fc80000000000 */
[----:B------:R-:W0:Y:S08]  /*07f0*/  I2F.RP R0, R9 ;  /* 0x0000000900007306 */ /* 0x000e300000209400 */
[----:B0-----:R-:W0:Y:S01]  /*0800*/  MUFU.RCP R0, R0 ;  /* 0x0000000000007308 */ /* 0x001e220000001000 */
[----:B------:R-:W1:Y:S01]  /*0810*/  LDS R51, [UR7] ;  /* 0x00000007ff337984 */ /* 0x000e620008000800 */
[----:B0-----:R-:W-:Y:S01]  /*0820*/  VIADD R4, R0, 0xffffffe ;  /* 0x0ffffffe00047836 */ /* 0x001fe20000000000 */
[----:B------:R-:W-:-:S05]  /*0830*/  IABS R0, R7 ;  /* 0x0000000700007213 */ /* 0x000fca0000000000 */
[----:B------:R0:W2:Y:S02]  /*0840*/  F2I.FTZ.U32.TRUNC.NTZ R5, R4 ;  /* 0x0000000400057305 */ /* 0x0000a4000021f000 */
[----:B0-----:R-:W-:Y:S02]  /*0850*/  IMAD.MOV.U32 R4, RZ, RZ, RZ ;  /* 0x000000ffff047224 */ /* 0x001fe400078e00ff */
[----:B--2---:R-:W-:-:S04]  /*0860*/  IMAD.MOV R8, RZ, RZ, -R5 ;  /* 0x000000ffff087224 */ /* 0x004fc800078e0a05 */
[----:B------:R-:W-:Y:S01]  /*0870*/  IMAD R11, R8, R9, RZ ;  /* 0x00000009080b7224 */ /* 0x000fe200078e02ff */
[----:B------:R-:W-:Y:S02]  /*0880*/  IABS R8, R6 ;  /* 0x0000000600087213 */ /* 0x000fe40000000000 */
[----:B-1----:R-:W-:Y:S01]  /*0890*/  R2UR UR21, R51 ;  /* 0x00000000331572ca */ /* 0x002fe200000e0000 */
[----:B------:R-:W-:-:S04]  /*08a0*/  IMAD.HI.U32 R5, R5, R11, R4 ;  /* 0x0000000b05057227 */ /* 0x000fc800078e0004 */
[----:B------:R-:W-:Y:S02]  /*08b0*/  IMAD.MOV R4, RZ, RZ, -R8 ;  /* 0x000000ffff047224 */ /* 0x000fe400078e0a08 */
[----:B------:R-:W-:-:S04]  /*08c0*/  IMAD.HI.U32 R5, R5, R0, RZ ;  /* 0x0000000005057227 */ /* 0x000fc800078e00ff */
[----:B------:R-:W-:Y:S01]  /*08d0*/  IMAD R0, R5, R4, R0 ;  /* 0x0000000405007224 */ /* 0x000fe200078e0200 */
[----:B------:R-:W-:Y:S04]  /*08e0*/  BAR.SYNC.DEFER_BLOCKING 0x0 ;  /* 0x0000000000007b1d */ /* 0x000fe80000010000 */
[----:B------:R-:W-:-:S13]  /*08f0*/  ISETP.GT.U32.AND P1, PT, R9, R0, PT ;  /* 0x000000000900720c */ /* 0x000fda0003f24070 */
[----:B------:R-:W-:Y:S02]  /*0900*/  @!P1 IMAD.IADD R0, R0, 0x1, -R9 ;  /* 0x0000000100009824 */ /* 0x000fe400078e0a09 */
[----:B------:R-:W-:Y:S01]  /*0910*/  @!P1 VIADD R5, R5, 0x1 ;  /* 0x0000000105059836 */ /* 0x000fe20000000000 */
[----:B------:R-:W-:Y:S02]  /*0920*/  ISETP.NE.AND P1, PT, R6, RZ, PT ;  /* 0x000000ff0600720c */ /* 0x000fe40003f25270 */
[----:B------:R-:W-:Y:S02]  /*0930*/  ISETP.GE.U32.AND P0, PT, R0, R9, PT ;  /* 0x000000090000720c */ /* 0x000fe40003f06070 */
[----:B------:R-:W-:-:S04]  /*0940*/  LOP3.LUT R0, R7, R6, RZ, 0x3c, !PT ;  /* 0x0000000607007212 */ /* 0x000fc800078e3cff */
[----:B------:R-:W-:Y:S01]  /*0950*/  ISETP.GE.AND P2, PT, R0, RZ, PT ;  /* 0x000000ff0000720c */ /* 0x000fe20003f46270 */
[----:B------:R-:W-:-:S06]  /*0960*/  VIADD R0, R2, 0x1ff ;  /* 0x000001ff02007836 */ /* 0x000fcc0000000000 */
[----:B------:R-:W-:-:S04]  /*0970*/  @P0 VIADD R5, R5, 0x1 ;  /* 0x0000000105050836 */ /* 0x000fc80000000000 */
[----:B------:R-:W-:Y:S01]  /*0980*/  IMAD.MOV.U32 R4, RZ, RZ, R5 ;  /* 0x000000ffff047224 */ /* 0x000fe200078e0005 */
[----:B------:R-:W-:-:S03]  /*0990*/  SHF.R.S32.HI R5, RZ, 0x1f, R0 ;  /* 0x0000001fff057819 */ /* 0x000fc60000011400 */
[----:B------:R-:W-:Y:S01]  /*09a0*/  @!P2 IMAD.MOV R4, RZ, RZ, -R4 ;  /* 0x000000ffff04a224 */ /* 0x000fe200078e0a04 */
[----:B------:R-:W-:Y:S02]  /*09b0*/  @!P1 LOP3.LUT R4, RZ, R6, RZ, 0x33, !PT ;  /* 0x00000006ff049212 */ /* 0x000fe400078e33ff */
[----:B------:R-:W-:-:S03]  /*09c0*/  LEA.HI R5, R5, R0, RZ, 0x9 ;  /* 0x0000000005057211 */ /* 0x000fc600078f48ff */
[----:B------:R-:W-:Y:S02]  /*09d0*/  IMAD.SHL.U32 R14, R4, 0x8, RZ ;  /* 0x00000008040e7824 */ /* 0x000fe400078e00ff */
[----:B------:R-:W-:-:S03]  /*09e0*/  IMAD.MOV R4, RZ, RZ, -R4 ;  /* 0x000000ffff047224 */ /* 0x000fc600078e0a04 */
[----:B------:R-:W-:Y:S01]  /*09f0*/  LEA.HI.SX32 R5, R5, -R14, 0x17 ;  /* 0x8000000e05057211 */ /* 0x000fe200078fbaff */
[----:B------:R-:W-:Y:S02]  /*0a00*/  IMAD R12, R6, R4, R7 ;  /* 0x00000004060c7224 */ /* 0x000fe400078e0207 */
[----:B------:R-:W-:Y:S01]  /*0a10*/  IMAD.MOV.U32 R4, RZ, RZ, RZ ;  /* 0x000000ffff047224 */ /* 0x000fe200078e00ff */
[----:B------:R-:W-:Y:S02]  /*0a20*/  VIMNMX R13, PT, PT, R5, 0x8, PT ;  /* 0x00000008050d7848 */ /* 0x000fe40003fe0100 */
[----:B------:R-:W-:Y:S02]  /*0a30*/  IABS R9, R12 ;  /* 0x0000000c00097213 */ /* 0x000fe40000000000 */
[-C--:B------:R-:W-:Y:S02]  /*0a40*/  IABS R10, R13.reuse ;  /* 0x0000000d000a7213 */ /* 0x080fe40000000000 */
[----:B------:R-:W-:-:S02]  /*0a50*/  IABS R6, R13 ;  /* 0x0000000d00067213 */ /* 0x000fc40000000000 */
[----:B------:R-:W0:Y:S08]  /*0a60*/  I2F.RP R0, R10 ;  /* 0x0000000a00007306 */ /* 0x000e300000209400 */
[----:B0-----:R-:W0:Y:S02]  /*0a70*/  MUFU.RCP R0, R0 ;  /* 0x0000000000007308 */ /* 0x001e240000001000 */
[----:B0-----:R-:W-:Y:S01]  /*0a80*/  VIADD R5, R0, 0xffffffe ;  /* 0x0ffffffe00057836 */ /* 0x001fe20000000000 */
[----:B------:R-:W-:-:S05]  /*0a90*/  IABS R0, R2 ;  /* 0x0000000200007213 */ /* 0x000fca0000000000 */
[----:B------:R-:W0:Y:S02]  /*0aa0*/  F2I.FTZ.U32.TRUNC.NTZ R5, R5 ;  /* 0x0000000500057305 */ /* 0x000e24000021f000 */
[----:B0-----:R-:W-:-:S04]  /*0ab0*/  IMAD.MOV R8, RZ, RZ, -R5 ;  /* 0x000000ffff087224 */ /* 0x001fc800078e0a05 */
[----:B------:R-:W-:-:S04]  /*0ac0*/  IMAD.MOV.U32 R7, RZ, RZ, R8 ;  /* 0x000000ffff077224 */ /* 0x000fc800078e0008 */
[----:B------:R-:W-:-:S04]  /*0ad0*/  IMAD R7, R7, R10, RZ ;  /* 0x0000000a07077224 */ /* 0x000fc800078e02ff */
[----:B------:R-:W-:Y:S02]  /*0ae0*/  IMAD.HI.U32 R4, R5, R7, R4 ;  /* 0x0000000705047227 */ /* 0x000fe400078e0004 */
[----:B------:R-:W0:Y:S02]  /*0af0*/  I2F.RP R7, R0 ;  /* 0x0000000000077306 */ /* 0x000e240000209400 */
[----:B------:R-:W-:Y:S01]  /*0b00*/  IMAD.MOV R5, RZ, RZ, -R6 ;  /* 0x000000ffff057224 */ /* 0x000fe200078e0a06 */
[----:B------:R-:W-:Y:S01]  /*0b10*/  IABS R6, R3 ;  /* 0x0000000300067213 */ /* 0x000fe20000000000 */
[----:B------:R-:W-:-:S04]  /*0b20*/  IMAD.HI.U32 R4, R4, R9, RZ ;  /* 0x0000000904047227 */ /* 0x000fc800078e00ff */
[----:B------:R-:W1:Y:S01]  /*0b30*/  I2F.RP R8, R6 ;  /* 0x0000000600087306 */ /* 0x000e620000209400 */
[----:B------:R-:W-:-:S05]  /*0b40*/  IMAD R5, R4, R5, R9 ;  /* 0x0000000504057224 */ /* 0x000fca00078e0209 */
[----:B------:R-:W-:Y:S02]  /*0b50*/  ISETP.GT.U32.AND P1, PT, R10, R5, PT ;  /* 0x000000050a00720c */ /* 0x000fe40003f24070 */
[----:B0-----:R-:W0:Y:S08]  /*0b60*/  MUFU.RCP R7, R7 ;  /* 0x0000000700077308 */ /* 0x001e300000001000 */
[----:B-1----:R-:W1:Y:S03]  /*0b70*/  MUFU.RCP R8, R8 ;  /* 0x0000000800087308 */ /* 0x002e660000001000 */
[----:B------:R-:W-:-:S02]  /*0b80*/  @!P1 IMAD.IADD R5, R5, 0x1, -R10 ;  /* 0x0000000105059824 */ /* 0x000fc400078e0a0a */
[----:B------:R-:W-:Y:S01]  /*0b90*/  @!P1 VIADD R4, R4, 0x1 ;  /* 0x0000000104049836 */ /* 0x000fe20000000000 */
[----:B------:R-:W-:Y:S02]  /*0ba0*/  ISETP.NE.AND P1, PT, R13, RZ, PT ;  /* 0x000000ff0d00720c */ /* 0x000fe40003f25270 */
[----:B------:R-:W-:Y:S01]  /*0bb0*/  ISETP.GE.U32.AND P0, PT, R5, R10, PT ;  /* 0x0000000a0500720c */ /* 0x000fe20003f06070 */
[----:B0-----:R-:W-:Y:S01]  /*0bc0*/  VIADD R7, R7, 0xffffffe ;  /* 0x0ffffffe07077836 */ /* 0x001fe20000000000 */
[----:B------:R-:W-:-:S03]  /*0bd0*/  LOP3.LUT R5, R12, R13, RZ, 0x3c, !PT ;  /* 0x0000000d0c057212 */ /* 0x000fc600078e3cff */
[----:B------:R-:W0:Y:S01]  /*0be0*/  F2I.FTZ.U32.TRUNC.NTZ R9, R7 ;  /* 0x0000000700097305 */ /* 0x000e22000021f000 */
[----:B------:R-:W-:Y:S01]  /*0bf0*/  ISETP.GE.AND P2, PT, R5, RZ, PT ;  /* 0x000000ff0500720c */ /* 0x000fe20003f46270 */
[----:B-1----:R-:W-:-:S06]  /*0c00*/  VIADD R10, R8, 0xffffffe ;  /* 0x0ffffffe080a7836 */ /* 0x002fcc0000000000 */
[----:B------:R1:W2:Y:S01]  /*0c10*/  F2I.FTZ.U32.TRUNC.NTZ R11, R10 ;  /* 0x0000000a000b7305 */ /* 0x0002a2000021f000 */
[----:B------:R-:W-:-:S04]  /*0c20*/  @P0 VIADD R4, R4, 0x1 ;  /* 0x0000000104040836 */ /* 0x000fc80000000000 */
[----:B------:R-:W-:Y:S01]  /*0c30*/  IMAD.MOV.U32 R8, RZ, RZ, R4 ;  /* 0x000000ffff087224 */ /* 0x000fe200078e0004 */
[----:B------:R-:W-:Y:S01]  /*0c40*/  SHF.R.U32.HI R4, RZ, 0x6, R80 ;  /* 0x00000006ff047819 */ /* 0x000fe20000011650 */
[----:B0-----:R-:W-:Y:S02]  /*0c50*/  IMAD.MOV R17, RZ, RZ, -R9 ;  /* 0x000000ffff117224 */ /* 0x001fe400078e0a09 */
[----:B------:R-:W-:Y:S01]  /*0c60*/  @!P2 IMAD.MOV R8, RZ, RZ, -R8 ;  /* 0x000000ffff08a224 */ /* 0x000fe200078e0a08 */
[----:B------:R-:W-:Y:S01]  /*0c70*/  @!P1 LOP3.LUT R8, RZ, R13, RZ, 0x33, !PT ;  /* 0x0000000dff089212 */ /* 0x000fe200078e33ff */
[----:B-1----:R-:W-:Y:S01]  /*0c80*/  IMAD.MOV.U32 R10, RZ, RZ, RZ ;  /* 0x000000ffff0a7224 */ /* 0x002fe200078e00ff */
[----:B------:R-:W-:-:S03]  /*0c90*/  SGXT.U32 R4, R4, 0x1 ;  /* 0x000000010404781a */ /* 0x000fc60000000000 */
[----:B------:R-:W-:Y:S02]  /*0ca0*/  IMAD.SHL.U32 R93, R8, 0x80, RZ ;  /* 0x00000080085d7824 */ /* 0x000fe400078e00ff */
[----:B--2---:R-:W-:-:S03]  /*0cb0*/  IMAD.MOV R5, RZ, RZ, -R11 ;  /* 0x000000ffff057224 */ /* 0x004fc600078e0a0b */
[----:B------:R-:W-:Y:S01]  /*0cc0*/  LOP3.LUT R4, R93, UR4, R4, 0xfe, !PT ;  /* 0x000000045d047c12 */ /* 0x000fe2000f8efe04 */
[----:B------:R-:W-:-:S03]  /*0cd0*/  IMAD R5, R5, R6, RZ ;  /* 0x0000000605057224 */ /* 0x000fc600078e02ff */
[C---:B------:R-:W-:Y:S01]  /*0ce0*/  LOP3.LUT R18, R4.reuse, 0x3e, RZ, 0xfc, !PT ;  /* 0x0000003e04127812 */ /* 0x040fe200078efcff */
[----:B------:R-:W-:Y:S01]  /*0cf0*/  IMAD.HI.U32 R5, R11, R5, R10 ;  /* 0x000000050b057227 */ /* 0x000fe200078e000a */
[----:B------:R-:W-:Y:S02]  /*0d00*/  IABS R36, R4 ;  /* 0x0000000400247213 */ /* 0x000fe40000000000 */
[----:B------:R-:W-:Y:S01]  /*0d10*/  IABS R40, R18 ;  /* 0x0000001200287213 */ /* 0x000fe20000000000 */
[----:B------:R-:W-:Y:S01]  /*0d20*/  IMAD.MOV R10, RZ, RZ, -R8 ;  /* 0x000000ffff0a7224 */ /* 0x000fe200078e0a08 */
[C---:B------:R-:W-:Y:S01]  /*0d30*/  LOP3.LUT R15, R4.reuse, 0x2, RZ, 0xfc, !PT ;  /* 0x00000002040f7812 */ /* 0x040fe200078efcff */
[C---:B------:R-:W-:Y:S01]  /*0d40*/  IMAD.HI.U32 R7, R5.reuse, R36, RZ ;  /* 0x0000002405077227 */ /* 0x040fe200078e00ff */
[----:B------:R-:W-:Y:S02]  /*0d50*/  LOP3.LUT R16, R4, 0x4, RZ, 0xfc, !PT ;  /* 0x0000000404107812 */ /* 0x000fe400078efcff */
[----:B------:R-:W-:Y:S01]  /*0d60*/  IABS R35, R15 ;  /* 0x0000000f00237213 */ /* 0x000fe20000000000 */
[----:B------:R-:W-:Y:S01]  /*0d70*/  IMAD.HI.U32 R8, R5, R40, RZ ;  /* 0x0000002805087227 */ /* 0x000fe200078e00ff */
[----:B------:R-:W-:-:S02]  /*0d80*/  IABS R34, R16 ;  /* 0x0000001000227213 */ /* 0x000fc40000000000 */
[----:B------:R-:W-:Y:S01]  /*0d90*/  ISETP.GE.AND P3, PT, R15, RZ, PT ;  /* 0x000000ff0f00720c */ /* 0x000fe20003f66270 */
[----:B------:R-:W-:Y:S01]  /*0da0*/  IMAD.MOV R11, RZ, RZ, -R7 ;  /* 0x000000ffff0b7224 */ /* 0x000fe200078e0a07 */
[----:B------:R-:W-:Y:S01]  /*0db0*/  ISETP.GE.AND P5, PT, R18, RZ, PT ;  /* 0x000000ff1200720c */ /* 0x000fe20003fa6270 */
[----:B------:R-:W-:Y:S01]  /*0dc0*/  IMAD R10, R13, R10, R12 ;  /* 0x0000000a0d0a7224 */ /* 0x000fe200078e020c */
[C---:B------:R-:W-:Y:S01]  /*0dd0*/  LOP3.LUT R15, R4.reuse, 0x1a, RZ, 0xfc, !PT ;  /* 0x0000001a040f7812 */ /* 0x040fe200078efcff */
[----:B------:R-:W-:Y:S01]  /*0de0*/  IMAD.MOV R13, RZ, RZ, -R8 ;  /* 0x000000ffff0d7224 */ /* 0x000fe200078e0a08 */
[----:B------:R-:W-:Y:S01]  /*0df0*/  LOP3.LUT R45, R4, 0x2e, RZ, 0xfc, !PT ;  /* 0x0000002e042d7812 */ /* 0x000fe200078efcff */
[----:B------:R-:W-:Y:S01]  /*0e00*/  IMAD R36, R6, R11, R36 ;  /* 0x0000000b06247224 */ /* 0x000fe200078e0224 */
[----:B------:R-:W-:Y:S01]  /*0e10*/  IABS R23, R15 ;  /* 0x0000000f00177213 */ /* 0x000fe20000000000 */
[----:B------:R-:W-:Y:S01]  /*0e20*/  IMAD.HI.U32 R7, R5, R35, RZ ;  /* 0x0000002305077227 */ /* 0x000fe200078e00ff */
[----:B------:R-:W-:-:S02]  /*0e30*/  LOP3.LUT R44, R4, 0x30, RZ, 0xfc, !PT ;  /* 0x00000030042c7812 */ /* 0x000fc400078efcff */
[C---:B------:R-:W-:Y:S01]  /*0e40*/  ISETP.GT.U32.AND P0, PT, R6.reuse, R36, PT ;  /* 0x000000240600720c */ /* 0x040fe20003f04070 */
[----:B------:R-:W-:Y:S01]  /*0e50*/  IMAD R40, R6, R13, R40 ;  /* 0x0000000d06287224 */ /* 0x000fe200078e0228 */
[C---:B------:R-:W-:Y:S01]  /*0e60*/  LOP3.LUT R13, R4.reuse, 0x16, RZ, 0xfc, !PT ;  /* 0x00000016040d7812 */ /* 0x040fe200078efcff */
[----:B------:R-:W-:Y:S01]  /*0e70*/  IMAD.MOV R12, RZ, RZ, -R7 ;  /* 0x000000ffff0c7224 */ /* 0x000fe200078e0a07 */
[----:B------:R-:W-:Y:S01]  /*0e80*/  LOP3.LUT R49, R4, 0x32, RZ, 0xfc, !PT ;  /* 0x0000003204317812 */ /* 0x000fe200078efcff */
[----:B------:R-:W-:Y:S01]  /*0e90*/  IMAD R11, R17, R0, RZ ;  /* 0x00000000110b7224 */ /* 0x000fe200078e02ff */
[C---:B------:R-:W-:Y:S01]  /*0ea0*/  ISETP.GT.U32.AND P1, PT, R6.reuse, R40, PT ;  /* 0x000000280600720c */ /* 0x040fe20003f24070 */
[----:B------:R-:W-:Y:S01]  /*0eb0*/  IMAD R35, R6, R12, R35 ;  /* 0x0000000c06237224 */ /* 0x000fe200078e0223 */
[----:B------:R-:W-:Y:S01]  /*0ec0*/  LOP3.LUT R12, R4, 0x8, RZ, 0xfc, !PT ;  /* 0x00000008040c7812 */ /* 0x000fe200078efcff */
[----:B------:R-:W-:Y:S01]  /*0ed0*/  IMAD.MOV.U32 R8, RZ, RZ, RZ ;  /* 0x000000ffff087224 */ /* 0x000fe200078e00ff */
[----:B------:R-:W-:-:S02]  /*0ee0*/  IABS R25, R13 ;  /* 0x0000000d00197213 */ /* 0x000fc40000000000 */
[----:B------:R-:W-:Y:S01]  /*0ef0*/  ISETP.GT.U32.AND P2, PT, R6, R35, PT ;  /* 0x000000230600720c */ /* 0x000fe20003f44070 */
[----:B------:R-:W-:Y:S01]  /*0f00*/  IMAD.HI.U32 R7, R9, R11, R8 ;  /* 0x0000000b09077227 */ /* 0x000fe200078e0008 */
[----:B------:R-:W-:Y:S02]  /*0f10*/  LOP3.LUT R11, R4, 0x6, RZ, 0xfc, !PT ;  /* 0x00000006040b7812 */ /* 0x000fe400078efcff */
[----:B------:R-:W-:Y:S01]  /*0f20*/  IABS R32, R12 ;  /* 0x0000000c00207213 */ /* 0x000fe20000000000 */
[--C-:B------:R-:W-:Y:S01]  /*0f30*/  @!P0 IMAD.IADD R36, R36, 0x1, -R6.reuse ;  /* 0x0000000124248824 */ /* 0x100fe200078e0a06 */
[----:B------:R-:W-:Y:S01]  /*0f40*/  IABS R33, R11 ;  /* 0x0000000b00217213 */ /* 0x000fe20000000000 */
[----:B------:R-:W-:Y:S01]  /*0f50*/  IMAD.HI.U32 R9, R5, R34, RZ ;  /* 0x0000002205097227 */ /* 0x000fe200078e00ff */
[C---:B------:R-:W-:Y:S02]  /*0f60*/  LOP3.LUT R17, R4.reuse, 0x20, RZ, 0xfc, !PT ;  /* 0x0000002004117812 */ /* 0x040fe400078efcff */
[----:B------:R-:W-:Y:S01]  /*0f70*/  LOP3.LUT R50, R4, 0x34, RZ, 0xfc, !PT ;  /* 0x0000003404327812 */ /* 0x000fe200078efcff */
[--C-:B------:R-:W-:Y:S01]  /*0f80*/  @!P1 IMAD.IADD R40, R40, 0x1, -R6.reuse ;  /* 0x0000000128289824 */ /* 0x100fe200078e0a06 */
[C---:B------:R-:W-:Y:S01]  /*0f90*/  ISETP.GT.U32.AND P1, PT, R6.reuse, R36, PT ;  /* 0x000000240600720c */ /* 0x040fe20003f24070 */
[----:B------:R-:W-:Y:S01]  /*0fa0*/  IMAD.MOV R9, RZ, RZ, -R9 ;  /* 0x000000ffff097224 */ /* 0x000fe200078e0a09 */
[----:B------:R-:W-:Y:S01]  /*0fb0*/  IABS R20, R17 ;  /* 0x0000001100147213 */ /* 0x000fe20000000000 */
[----:B------:R-:W-:Y:S01]  /*0fc0*/  @!P2 IMAD.IADD R35, R35, 0x1, -R6 ;  /* 0x000000012323a824 */ /* 0x000fe200078e0a06 */
[C---:B------:R-:W-:Y:S01]  /*0fd0*/  ISETP.GT.U32.AND P0, PT, R6.reuse, R40, PT ;  /* 0x000000280600720c */ /* 0x040fe20003f04070 */
[----:B------:R-:W-:Y:S01]  /*0fe0*/  IMAD R34, R6, R9, R34 ;  /* 0x0000000906227224 */ /* 0x000fe200078e0222 */
[----:B------:R-:W-:Y:S01]  /*0ff0*/  ISETP.GE.AND P2, PT, R16, RZ, PT ;  /* 0x000000ff1000720c */ /* 0x000fe20003f46270 */
[----:B------:R-:W-:Y:S01]  /*1000*/  IMAD.HI.U32 R9, R5, R33, RZ ;  /* 0x0000002105097227 */ /* 0x000fe200078e00ff */
[----:B------:R-:W-:-:S02]  /*1010*/  ISETP.GT.U32.AND P4, PT, R6, R35, PT ;  /* 0x000000230600720c */ /* 0x000fc40003f84070 */
[----:B------:R-:W-:Y:S01]  /*1020*/  ISETP.GT.U32.AND P6, PT, R6, R34, PT ;  /* 0x000000220600720c */ /* 0x000fe20003fc4070 */
[----:B------:R-:W-:Y:S01]  /*1030*/  IMAD.IADD R8, R14, 0x1, R10 ;  /* 0x000000010e087824 */ /* 0x000fe200078e020a */
[----:B------:R-:W-:Y:S01]  /*1040*/  LOP3.LUT R14, R4, 0x18, RZ, 0xfc, !PT ;  /* 0x00000018040e7812 */ /* 0x000fe200078efcff */
[--C-:B------:R-:W-:Y:S01]  /*1050*/  @!P1 IMAD.IADD R36, R36, 0x1, -R6.reuse ;  /* 0x0000000124249824 */ /* 0x100fe200078e0a06 */
[C---:B------:R-:W-:Y:S01]  /*1060*/  ISETP.GE.AND P1, PT, R4.reuse, RZ, PT ;  /* 0x000000ff0400720c */ /* 0x040fe20003f26270 */
[----:B------:R-:W-:Y:S01]  /*1070*/  IMAD.MOV R9, RZ, RZ, -R9 ;  /* 0x000000ffff097224 */ /* 0x000fe200078e0a09 */
[----:B------:R-:W-:Y:S01]  /*1080*/  IABS R24, R14 ;  /* 0x0000000e00187213 */ /* 0x000fe20000000000 */
[----:B------:R-:W-:Y:S01]  /*1090*/  IMAD.HI.U32 R10, R5, R32, RZ ;  /* 0x00000020050a7227 */ /* 0x000fe200078e00ff */
[C---:B------:R-:W-:Y:S02]  /*10a0*/  LOP3.LUT R16, R4.reuse, 0x1e, RZ, 0xfc, !PT ;  /* 0x0000001e04107812 */ /* 0x040fe400078efcff */
[----:B------:R-:W-:Y:S01]  /*10b0*/  LOP3.LUT R48, R4, 0x36, RZ, 0xfc, !PT ;  /* 0x0000003604307812 */ /* 0x000fe200078efcff */
[----:B------:R-:W-:Y:S01]  /*10c0*/  @!P0 IMAD.IADD R40, R40, 0x1, -R6 ;  /* 0x0000000128288824 */ /* 0x000fe200078e0a06 */
[----:B------:R-:W-:Y:S01]  /*10d0*/  ISETP.GE.AND P0, PT, R11, RZ, PT ;  /* 0x000000ff0b00720c */ /* 0x000fe20003f06270 */
[----:B------:R-:W-:Y:S01]  /*10e0*/  IMAD R33, R6, R9, R33 ;  /* 0x0000000906217224 */ /* 0x000fe200078e0221 */
[C---:B------:R-:W-:Y:S01]  /*10f0*/  LOP3.LUT R9, R4.reuse, 0xa, RZ, 0xfc, !PT ;  /* 0x0000000a04097812 */ /* 0x040fe200078efcff */
[----:B------:R-:W-:Y:S01]  /*1100*/  IMAD.MOV R11, RZ, RZ, -R10 ;  /* 0x000000ffff0b7224 */ /* 0x000fe200078e0a0a */
[----:B------:R-:W-:Y:S01]  /*1110*/  LOP3.LUT R10, R4, 0xe, RZ, 0xfc, !PT ;  /* 0x0000000e040a7812 */ /* 0x000fe200078efcff */
[--C-:B------:R-:W-:Y:S01]  /*1120*/  @!P6 IMAD.IADD R34, R34, 0x1, -R6.reuse ;  /* 0x000000012222e824 */ /* 0x100fe200078e0a06 */
[----:B------:R-:W-:Y:S01]  /*1130*/  IABS R31, R9 ;  /* 0x00000009001f7213 */ /* 0x000fe20000000000 */
[----:B------:R-:W-:Y:S01]  /*1140*/  @!P4 IMAD.IADD R35, R35, 0x1, -R6 ;  /* 0x000000012323c824 */ /* 0x000fe200078e0a06 */
[C---:B------:R-:W-:Y:S01]  /*1150*/  ISETP.GT.U32.AND P4, PT, R6.reuse, R33, PT ;  /* 0x000000210600720c */ /* 0x040fe20003f84070 */
[C---:B------:R-:W-:Y:S01]  /*1160*/  IMAD R32, R6.reuse, R11, R32 ;  /* 0x0000000b06207224 */ /* 0x040fe200078e0220 */
[C---:B------:R-:W-:Y:S01]  /*1170*/  ISETP.GT.U32.AND P6, PT, R6.reuse, R34, PT ;  /* 0x000000220600720c */ /* 0x040fe20003fc4070 */
[----:B------:R-:W-:Y:S01]  /*1180*/  @!P1 IMAD.MOV R36, RZ, RZ, -R36 ;  /* 0x000000ffff249224 */ /* 0x000fe200078e0a24 */
[----:B------:R-:W-:Y:S01]  /*1190*/  IABS R29, R10 ;  /* 0x0000000a001d7213 */ /* 0x000fe20000000000 */
[----:B------:R-:W-:Y:S01]  /*11a0*/  @!P3 IMAD.MOV R35, RZ, RZ, -R35 ;  /* 0x000000ffff23b224 */ /* 0x000fe200078e0a23 */
[----:B------:R-:W-:Y:S01]  /*11b0*/  ISETP.GT.U32.AND P1, PT, R6, R32, PT ;  /* 0x000000200600720c */ /* 0x000fe20003f24070 */
[----:B------:R-:W-:Y:S01]  /*11c0*/  @!P5 IMAD.MOV R40, RZ, RZ, -R40 ;  /* 0x000000ffff28d224 */ /* 0x000fe200078e0a28 */
[----:B------:R-:W-:-:S02]  /*11d0*/  ISETP.GE.AND P3, PT, R9, RZ, PT ;  /* 0x000000ff0900720c */ /* 0x000fc40003f66270 */
[----:B------:R-:W-:Y:S02]  /*11e0*/  LOP3.LUT R9, R4, 0xc, RZ, 0xfc, !PT ;  /* 0x0000000c04097812 */ /* 0x000fe400078efcff */
[----:B------:R-:W-:Y:S01]  /*11f0*/  ISETP.GE.AND P5, PT, R12, RZ, PT ;  /* 0x000000ff0c00720c */ /* 0x000fe20003fa6270 */
[--C-:B------:R-:W-:Y:S01]  /*1200*/  @!P4 IMAD.IADD R33, R33, 0x1, -R6.reuse ;  /* 0x000000012121c824 */ /* 0x100fe200078e0a06 */
[----:B------:R-:W-:Y:S01]  /*1210*/  IABS R30, R9 ;  /* 0x00000009001e7213 */ /* 0x000fe20000000000 */
[--C-:B------:R-:W-:Y:S01]  /*1220*/  @!P6 IMAD.IADD R34, R34, 0x1, -R6.reuse ;  /* 0x000000012222e824 */ /* 0x100fe200078e0a06 */
[----:B------:R-:W-:Y:S01]  /*1230*/  ISETP.GE.AND P6, PT, R9, RZ, PT ;  /* 0x000000ff0900720c */ /* 0x000fe20003fc6270 */
[C---:B------:R-:W-:Y:S01]  /*1240*/  IMAD.HI.U32 R9, R5.reuse, R31, RZ ;  /* 0x0000001f05097227 */ /* 0x040fe200078e00ff */
[----:B------:R-:W-:Y:S02]  /*1250*/  ISETP.GT.U32.AND P4, PT, R6, R33, PT ;  /* 0x000000210600720c */ /* 0x000fe40003f84070 */
[----:B------:R-:W-:Y:S01]  /*1260*/  LOP3.LUT R11, R4, 0x10, RZ, 0xfc, !PT ;  /* 0x00000010040b7812 */ /* 0x000fe200078efcff */
[----:B------:R-:W-:Y:S01]  /*1270*/  @!P1 IMAD.IADD R32, R32, 0x1, -R6 ;  /* 0x0000000120209824 */ /* 0x000fe200078e0a06 */
[----:B------:R-:W-:Y:S01]  /*1280*/  LOP3.LUT R12, R4, 0x14, RZ, 0xfc, !PT ;  /* 0x00000014040c7812 */ /* 0x000fe200078efcff */
[----:B------:R-:W-:Y:S01]  /*1290*/  IMAD.MOV R9, RZ, RZ, -R9 ;  /* 0x000000ffff097224 */ /* 0x000fe200078e0a09 */
[----:B------:R-:W-:Y:S01]  /*12a0*/  IABS R28, R11 ;  /* 0x0000000b001c7213 */ /* 0x000fe20000000000 */
[----:B------:R-:W-:Y:S01]  /*12b0*/  @!P2 IMAD.MOV R34, RZ, RZ, -R34 ;  /* 0x000000ffff22a224 */ /* 0x000fe200078e0a22 */
[C---:B------:R-:W-:Y:S01]  /*12c0*/  ISETP.GT.U32.AND P1, PT, R6.reuse, R32, PT ;  /* 0x000000200600720c */ /* 0x040fe20003f24070 */
[----:B------:R-:W-:Y:S01]  /*12d0*/  IMAD R31, R6, R9, R31 ;  /* 0x00000009061f7224 */ /* 0x000fe200078e021f */
[----:B------:R-:W-:Y:S01]  /*12e0*/  ISETP.GE.AND P2, PT, R10, RZ, PT ;  /* 0x000000ff0a00720c */ /* 0x000fe20003f46270 */
[----:B------:R-:W-:Y:S01]  /*12f0*/  IMAD.HI.U32 R9, R5, R30, RZ ;  /* 0x0000001e05097227 */ /* 0x000fe200078e00ff */
[----:B------:R-:W-:-:S02]  /*1300*/  IABS R26, R12 ;  /* 0x0000000c001a7213 */ /* 0x000fc40000000000 */
[----:B------:R-:W-:Y:S01]  /*1310*/  IABS R21, R16 ;  /* 0x0000001000157213 */ /* 0x000fe20000000000 */
[--C-:B------:R-:W-:Y:S01]  /*1320*/  @!P4 IMAD.IADD R33, R33, 0x1, -R6.reuse ;  /* 0x000000012121c824 */ /* 0x100fe200078e0a06 */
[----:B------:R-:W-:Y:S01]  /*1330*/  ISETP.GT.U32.AND P4, PT, R6, R31, PT ;  /* 0x0000001f0600720c */ /* 0x000fe20003f84070 */
[----:B------:R-:W-:Y:S01]  /*1340*/  IMAD.MOV R9, RZ, RZ, -R9 ;  /* 0x000000ffff097224 */ /* 0x000fe200078e0a09 */
[----:B------:R-:W-:Y:S01]  /*1350*/  IABS R38, R50 ;  /* 0x0000003200267213 */ /* 0x000fe20000000000 */
[----:B------:R-:W-:Y:S01]  /*1360*/  IMAD.HI.U32 R10, R5, R29, RZ ;  /* 0x0000001d050a7227 */ /* 0x000fe200078e00ff */
[----:B------:R-:W-:Y:S02]  /*1370*/  IABS R39, R48 ;  /* 0x0000003000277213 */ /* 0x000fe40000000000 */
[----:B------:R-:W-:Y:S01]  /*1380*/  LOP3.LUT R46, R4, 0x38, RZ, 0xfc, !PT ;  /* 0x00000038042e7812 */ /* 0x000fe200078efcff */
[----:B------:R-:W-:Y:S01]  /*1390*/  @!P1 IMAD.IADD R32, R32, 0x1, -R6 ;  /* 0x0000000120209824 */ /* 0x000fe200078e0a06 */
[----:B------:R-:W-:Y:S01]  /*13a0*/  ISETP.GE.AND P1, PT, R11, RZ, PT ;  /* 0x000000ff0b00720c */ /* 0x000fe20003f26270 */
[----:B------:R-:W-:Y:S01]  /*13b0*/  IMAD R30, R6, R9, R30 ;  /* 0x00000009061e7224 */ /* 0x000fe200078e021e */
[----:B------:R-:W-:Y:S01]  /*13c0*/  LOP3.LUT R47, R4, 0x3a, RZ, 0xfc, !PT ;  /* 0x0000003a042f7812 */ /* 0x000fe200078efcff */
[----:B------:R-:W-:Y:S01]  /*13d0*/  @!P5 IMAD.MOV R32, RZ, RZ, -R32 ;  /* 0x000000ffff20d224 */ /* 0x000fe200078e0a20 */
[----:B------:R-:W-:Y:S01]  /*13e0*/  IABS R41, R46 ;  /* 0x0000002e00297213 */ /* 0x000fe20000000000 */
[----:B------:R-:W-:Y:S01]  /*13f0*/  @!P4 IMAD.IADD R31, R31, 0x1, -R6 ;  /* 0x000000011f1fc824 */ /* 0x000fe200078e0a06 */
[C---:B------:R-:W-:Y:S01]  /*1400*/  ISETP.GT.U32.AND P5, PT, R6.reuse, R30, PT ;  /* 0x0000001e0600720c */ /* 0x040fe20003fa4070 */
[----:B------:R-:W-:Y:S01]  /*1410*/  IMAD.MOV R10, RZ, RZ, -R10 ;  /* 0x000000ffff0a7224 */ /* 0x000fe200078e0a0a */
[----:B------:R-:W-:Y:S01]  /*1420*/  IABS R42, R47 ;  /* 0x0000002f002a7213 */ /* 0x000fe20000000000 */
[----:B------:R-:W-:Y:S01]  /*1430*/  IMAD.HI.U32 R9, R5, R28, RZ ;  /* 0x0000001c05097227 */ /* 0x000fe200078e00ff */
[----:B------:R-:W-:-:S02]  /*1440*/  ISETP.GT.U32.AND P4, PT, R6, R31, PT ;  /* 0x0000001f0600720c */ /* 0x000fc40003f84070 */
[----:B------:R-:W-:Y:S01]  /*1450*/  LOP3.LUT R43, R4, 0x3c, RZ, 0xfc, !PT ;  /* 0x0000003c042b7812 */ /* 0x000fe200078efcff */
[----:B------:R-:W-:Y:S01]  /*1460*/  IMAD R29, R6, R10, R29 ;  /* 0x0000000a061d7224 */ /* 0x000fe200078e021d */
[----:B------:R-:W-:Y:S01]  /*1470*/  LOP3.LUT R10, R4, 0x12, RZ, 0xfc, !PT ;  /* 0x00000012040a7812 */ /* 0x000fe200078efcff */
[----:B------:R-:W-:Y:S02]  /*1480*/  IMAD.MOV R9, RZ, RZ, -R9 ;  /* 0x000000ffff097224 */ /* 0x000fe400078e0a09 */
[----:B------:R-:W-:Y:S01]  /*1490*/  @!P0 IMAD.MOV R33, RZ, RZ, -R33 ;  /* 0x000000ffff218224 */ /* 0x000fe200078e0a21 */
[----:B------:R-:W-:Y:S01]  /*14a0*/  IABS R27, R10 ;  /* 0x0000000a001b7213 */ /* 0x000fe20000000000 */
[----:B------:R-:W-:Y:S01]  /*14b0*/  @!P5 IMAD.IADD R30, R30, 0x1, -R6 ;  /* 0x000000011e1ed824 */ /* 0x000fe200078e0a06 */
[----:B------:R-:W-:Y:S01]  /*14c0*/  ISETP.GE.AND P0, PT, R10, RZ, PT ;  /* 0x000000ff0a00720c */ /* 0x000fe20003f06270 */
[C---:B------:R-:W-:Y:S02]  /*14d0*/  IMAD R28, R6.reuse, R9, R28 ;  /* 0x00000009061c7224 */ /* 0x040fe400078e021c */
[----:B------:R-:W-:Y:S01]  /*14e0*/  @!P4 IMAD.IADD R31, R31, 0x1, -R6 ;  /* 0x000000011f1fc824 */ /* 0x000fe200078e0a06 */
[C---:B------:R-:W-:Y:S01]  /*14f0*/  ISETP.GT.U32.AND P5, PT, R6.reuse, R30, PT ;  /* 0x0000001e0600720c */ /* 0x040fe20003fa4070 */
[----:B------:R-:W-:Y:S01]  /*1500*/  IMAD.HI.U32 R9, R5, R27, RZ ;  /* 0x0000001b05097227 */ /* 0x000fe200078e00ff */
[----:B------:R-:W-:-:S03]  /*1510*/  ISETP.GT.U32.AND P4, PT, R6, R29, PT ;  /* 0x0000001d0600720c */ /* 0x000fc60003f84070 */
[----:B------:R-:W-:Y:S02]  /*1520*/  IMAD.MOV R9, RZ, RZ, -R9 ;  /* 0x000000ffff097224 */ /* 0x000fe400078e0a09 */
[----:B------:R-:W-:-:S04]  /*1530*/  IMAD.HI.U32 R10, R5, R26, RZ ;  /* 0x0000001a050a7227 */ /* 0x000fc800078e00ff */
[----:B------:R-:W-:Y:S02]  /*1540*/  IMAD R27, R6, R9, R27 ;  /* 0x00000009061b7224 */ /* 0x000fe400078e021b */
[----:B------:R-:W-:Y:S01]  /*1550*/  @!P5 IMAD.IADD R30, R30, 0x1, -R6 ;  /* 0x000000011e1ed824 */ /* 0x000fe200078e0a06 */
[----:B------:R-:W-:Y:S01]  /*1560*/  ISETP.GT.U32.AND P5, PT, R6, R28, PT ;  /* 0x0000001c0600720c */ /* 0x000fe20003fa4070 */
[----:B------:R-:W-:-:S04]  /*1570*/  IMAD.HI.U32 R9, R5, R25, RZ ;  /* 0x0000001905097227 */ /* 0x000fc800078e00ff */
[----:B------:R-:W-:Y:S02]  /*1580*/  IMAD.MOV R11, RZ, RZ, -R10 ;  /* 0x000000ffff0b7224 */ /* 0x000fe400078e0a0a */
[--C-:B------:R-:W-:Y:S02]  /*1590*/  @!P4 IMAD.IADD R29, R29, 0x1, -R6.reuse ;  /* 0x000000011d1dc824 */ /* 0x100fe400078e0a06 */
[----:B------:R-:W-:Y:S02]  /*15a0*/  IMAD.MOV R10, RZ, RZ, -R9 ;  /* 0x000000ffff0a7224 */ /* 0x000fe400078e0a09 */
[----:B------:R-:W-:Y:S01]  /*15b0*/  @!P3 IMAD.MOV R31, RZ, RZ, -R31 ;  /* 0x000000ffff1fb224 */ /* 0x000fe200078e0a1f */
[C---:B------:R-:W-:Y:S01]  /*15c0*/  ISETP.GT.U32.AND P4, PT, R6.reuse, R29, PT ;  /* 0x0000001d0600720c */ /* 0x040fe20003f84070 */
[C---:B------:R-:W-:Y:S01]  /*15d0*/  IMAD R25, R6.reuse, R10, R25 ;  /* 0x0000000a06197224 */ /* 0x040fe200078e0219 */
[----:B------:R-:W-:Y:S01]  /*15e0*/  ISETP.GT.U32.AND P3, PT, R6, R27, PT ;  /* 0x0000001b0600720c */ /* 0x000fe20003f64070 */
[----:B------:R-:W-:-:S02]  /*15f0*/  @!P5 IMAD.IADD R28, R28, 0x1, -R6 ;  /* 0x000000011c1cd824 */ /* 0x000fc400078e0a06 */
[----:B------:R-:W-:Y:S01]  /*1600*/  IMAD.HI.U32 R9, R5, R24, RZ ;  /* 0x0000001805097227 */ /* 0x000fe200078e00ff */
[----:B------:R-:W-:-:S03]  /*1610*/  ISETP.GT.U32.AND P5, PT, R6, R25, PT ;  /* 0x000000190600720c */ /* 0x000fc60003fa4070 */
[----:B------:R-:W-:Y:S02]  /*1620*/  IMAD.MOV R9, RZ, RZ, -R9 ;  /* 0x000000ffff097224 */ /* 0x000fe400078e0a09 */
[----:B------:R-:W-:Y:S02]  /*1630*/  IMAD R26, R6, R11, R26 ;  /* 0x0000000b061a7224 */ /* 0x000fe400078e021a */
[--C-:B------:R-:W-:Y:S01]  /*1640*/  @!P4 IMAD.IADD R29, R29, 0x1, -R6.reuse ;  /* 0x000000011d1dc824 */ /* 0x100fe200078e0a06 */
[----:B------:R-:W-:Y:S01]  /*1650*/  ISETP.GE.AND P4, PT, R12, RZ, PT ;  /* 0x000000ff0c00720c */ /* 0x000fe20003f86270 */
[----:B------:R-:W-:Y:S01]  /*1660*/  @!P3 IMAD.IADD R27, R27, 0x1, -R6 ;  /* 0x000000011b1bb824 */ /* 0x000fe200078e0a06 */
[----:B------:R-:W-:Y:S01]  /*1670*/  LOP3.LUT R12, R4, 0x1c, RZ, 0xfc, !PT ;  /* 0x0000001c040c7812 */ /* 0x000fe200078efcff */
[C---:B------:R-:W-:Y:S01]  /*1680*/  IMAD R24, R6.reuse, R9, R24 ;  /* 0x0000000906187224 */ /* 0x040fe200078e0218 */
[C---:B------:R-:W-:Y:S01]  /*1690*/  ISETP.GT.U32.AND P3, PT, R6.reuse, R28, PT ;  /* 0x0000001c0600720c */ /* 0x040fe20003f64070 */
[----:B------:R-:W-:Y:S01]  /*16a0*/  @!P5 IMAD.IADD R25, R25, 0x1, -R6 ;  /* 0x000000011919d824 */ /* 0x000fe200078e0a06 */
[----:B------:R-:W-:Y:S01]  /*16b0*/  IABS R22, R12 ;  /* 0x0000000c00167213 */ /* 0x000fe20000000000 */
[----:B------:R-:W-:Y:S01]  /*16c0*/  @!P6 IMAD.MOV R30, RZ, RZ, -R30 ;  /* 0x000000ffff1ee224 */ /* 0x000fe200078e0a1e */
[C---:B------:R-:W-:Y:S01]  /*16d0*/  ISETP.GT.U32.AND P6, PT, R6.reuse, R26, PT ;  /* 0x0000001a0600720c */ /* 0x040fe20003fc4070 */
[----:B------:R-:W-:Y:S01]  /*16e0*/  @!P2 IMAD.MOV R29, RZ, RZ, -R29 ;  /* 0x000000ffff1da224 */ /* 0x000fe200078e0a1d */
[----:B------:R-:W-:Y:S01]  /*16f0*/  ISETP.GT.U32.AND P5, PT, R6, R25, PT ;  /* 0x000000190600720c */ /* 0x000fe20003fa4070 */
[----:B------:R-:W-:-:S04]  /*1700*/  IMAD.HI.U32 R9, R5, R22, RZ ;  /* 0x0000001605097227 */ /* 0x000fc800078e00ff */
[----:B------:R-:W-:Y:S02]  /*1710*/  IMAD.MOV R9, RZ, RZ, -R9 ;  /* 0x000000ffff097224 */ /* 0x000fe400078e0a09 */
[----:B------:R-:W-:Y:S01]  /*1720*/  @!P3 IMAD.IADD R28, R28, 0x1, -R6 ;  /* 0x000000011c1cb824 */ /* 0x000fe200078e0a06 */
[C---:B------:R-:W-:Y:S01]  /*1730*/  ISETP.GT.U32.AND P3, PT, R6.reuse, R24, PT ;  /* 0x000000180600720c */ /* 0x040fe20003f64070 */
[----:B------:R-:W-:Y:S02]  /*1740*/  IMAD R22, R6, R9, R22 ;  /* 0x0000000906167224 */ /* 0x000fe400078e0216 */
[--C-:B------:R-:W-:Y:S01]  /*1750*/  @!P6 IMAD.IADD R26, R26, 0x1, -R6.reuse ;  /* 0x000000011a1ae824 */ /* 0x100fe200078e0a06 */
[C---:B------:R-:W-:Y:S01]  /*1760*/  ISETP.GT.U32.AND P6, PT, R6.reuse, R27, PT ;  /* 0x0000001b0600720c */ /* 0x040fe20003fc4070 */
[----:B------:R-:W-:Y:S01]  /*1770*/  @!P5 IMAD.IADD R25, R25, 0x1, -R6 ;  /* 0x000000011919d824 */ /* 0x000fe200078e0a06 */
[C---:B------:R-:W-:Y:S01]  /*1780*/  ISETP.GT.U32.AND P5, PT, R6.reuse, R22, PT ;  /* 0x000000160600720c */ /* 0x040fe20003fa4070 */
[----:B------:R-:W-:Y:S01]  /*1790*/  IMAD.HI.U32 R10, R5, R23, RZ ;  /* 0x00000017050a7227 */ /* 0x000fe200078e00ff */
[----:B------:R-:W-:-:S03]  /*17a0*/  ISETP.GT.U32.AND P2, PT, R6, R26, PT ;  /* 0x0000001a0600720c */ /* 0x000fc60003f44070 */
[----:B------:R-:W-:Y:S02]  /*17b0*/  IMAD.MOV R10, RZ, RZ, -R10 ;  /* 0x000000ffff0a7224 */ /* 0x000fe400078e0a0a */
[----:B------:R-:W-:Y:S01]  /*17c0*/  @!P3 IMAD.IADD R24, R24, 0x1, -R6 ;  /* 0x000000011818b824 */ /* 0x000fe200078e0a06 */
[----:B------:R-:W-:Y:S01]  /*17d0*/  ISETP.GE.AND P3, PT, R14, RZ, PT ;  /* 0x000000ff0e00720c */ /* 0x000fe20003f66270 */
[----:B------:R-:W-:-:S04]  /*17e0*/  IMAD.HI.U32 R9, R5, R21, RZ ;  /* 0x0000001505097227 */ /* 0x000fc800078e00ff */
[----:B------:R-:W-:Y:S01]  /*17f0*/  @!P5 IMAD.IADD R22, R22, 0x1, -R6 ;  /* 0x000000011616d824 */ /* 0x000fe200078e0a06 */
[C---:B------:R-:W-:Y:S01]  /*1800*/  ISETP.GT.U32.AND P5, PT, R6.reuse, R24, PT ;  /* 0x000000180600720c */ /* 0x040fe20003fa4070 */
[----:B------:R-:W-:Y:S02]  /*1810*/  IMAD R23, R6, R10, R23 ;  /* 0x0000000a06177224 */ /* 0x000fe400078e0217 */
[----:B------:R-:W-:-:S04]  /*1820*/  IMAD.HI.U32 R10, R5, R20, RZ ;  /* 0x00000014050a7227 */ /* 0x000fc800078e00ff */
[----:B------:R-:W-:Y:S02]  /*1830*/  IMAD.MOV R9, RZ, RZ, -R9 ;  /* 0x000000ffff097224 */ /* 0x000fe400078e0a09 */
[----:B------:R-:W-:Y:S01]  /*1840*/  @!P2 IMAD.IADD R26, R26, 0x1, -R6 ;  /* 0x000000011a1aa824 */ /* 0x000fe200078e0a06 */
[----:B------:R-:W-:Y:S01]  /*1850*/  ISETP.GE.AND P2, PT, R13, RZ, PT ;  /* 0x000000ff0d00720c */ /* 0x000fe20003f46270 */
[----:B------:R-:W-:Y:S01]  /*1860*/  IMAD.MOV R11, RZ, RZ, -R10 ;  /* 0x000000ffff0b7224 */ /* 0x000fe200078e0a0a */
[----:B------:R-:W-:Y:S01]  /*1870*/  LOP3.LUT R10, R4, 0x22, RZ, 0xfc, !PT ;  /* 0x00000022040a7812 */ /* 0x000fe200078efcff */
[C---:B------:R-:W-:Y:S02]  /*1880*/  IMAD R21, R6.reuse, R9, R21 ;  /* 0x0000000906157224 */ /* 0x040fe400078e0215 */
[C---:B------:R-:W-:Y:S01]  /*1890*/  IMAD R20, R6.reuse, R11, R20 ;  /* 0x0000000b06147224 */ /* 0x040fe200078e0214 */
[----:B------:R-:W-:Y:S01]  /*18a0*/  IABS R19, R10 ;  /* 0x0000000a00137213 */ /* 0x000fe20000000000 */
[----:B------:R-:W-:Y:S01]  /*18b0*/  @!P4 IMAD.MOV R26, RZ, RZ, -R26 ;  /* 0x000000ffff1ac224 */ /* 0x000fe200078e0a1a */
[----:B------:R-:W-:Y:S01]  /*18c0*/  ISETP.GT.U32.AND P4, PT, R6, R21, PT ;  /* 0x000000150600720c */ /* 0x000fe20003f84070 */
[----:B------:R-:W-:Y:S01]  /*18d0*/  @!P5 IMAD.IADD R24, R24, 0x1, -R6 ;  /* 0x000000011818d824 */ /* 0x000fe200078e0a06 */
[----:B------:R-:W-:Y:S01]  /*18e0*/  ISETP.GT.U32.AND P5, PT, R6, R20, PT ;  /* 0x000000140600720c */ /* 0x000fe20003fa4070 */
[----:B------:R-:W-:Y:S01]  /*18f0*/  IMAD.HI.U32 R9, R5, R19, RZ ;  /* 0x0000001305097227 */ /* 0x000fe200078e00ff */
[----:B------:R-:W-:-:S03]  /*1900*/  LOP3.LUT R11, R4, 0x24, RZ, 0xfc, !PT ;  /* 0x00000024040b7812 */ /* 0x000fc600078efcff */
[----:B------:R-:W-:Y:S01]  /*1910*/  IMAD.MOV R9, RZ, RZ, -R9 ;  /* 0x000000ffff097224 */ /* 0x000fe200078e0a09 */
[----:B------:R-:W-:Y:S01]  /*1920*/  IABS R18, R11 ;  /* 0x0000000b00127213 */ /* 0x000fe20000000000 */
[--C-:B------:R-:W-:Y:S01]  /*1930*/  @!P6 IMAD.IADD R27, R27, 0x1, -R6.reuse ;  /* 0x000000011b1be824 */ /* 0x100fe200078e0a06 */
[C---:B------:R-:W-:Y:S01]  /*1940*/  ISETP.GT.U32.AND P6, PT, R6.reuse, R23, PT ;  /* 0x000000170600720c */ /* 0x040fe20003fc4070 */
[----:B------:R-:W-:Y:S02]  /*1950*/  IMAD R19, R6, R9, R19 ;  /* 0x0000000906137224 */ /* 0x000fe400078e0213 */
[--C-:B------:R-:W-:Y:S01]  /*1960*/  @!P4 IMAD.IADD R21, R21, 0x1, -R6.reuse ;  /* 0x000000011515c824 */ /* 0x100fe200078e0a06 */
[----:B------:R-:W-:Y:S01]  /*1970*/  ISETP.GE.AND P4, PT, R10, RZ, PT ;  /* 0x000000ff0a00720c */ /* 0x000fe20003f86270 */
[----:B------:R-:W-:Y:S01]  /*1980*/  @!P5 IMAD.IADD R20, R20, 0x1, -R6 ;  /* 0x000000011414d824 */ /* 0x000fe200078e0a06 */
[----:B------:R-:W-:Y:S01]  /*1990*/  LOP3.LUT R10, R4, 0x26, RZ, 0xfc, !PT ;  /* 0x00000026040a7812 */ /* 0x000fe200078efcff */
[----:B------:R-:W-:Y:S01]  /*19a0*/  IMAD.HI.U32 R9, R5, R18, RZ ;  /* 0x0000001205097227 */ /* 0x000fe200078e00ff */
[----:B------:R-:W-:-:S03]  /*19b0*/  ISETP.GT.U32.AND P5, PT, R6, R21, PT ;  /* 0x000000150600720c */ /* 0x000fc60003fa4070 */
[----:B------:R-:W-:Y:S02]  /*19c0*/  IMAD.MOV R9, RZ, RZ, -R9 ;  /* 0x000000ffff097224 */ /* 0x000fe400078e0a09 */
[----:B------:R-:W-:Y:S01]  /*19d0*/  @!P6 IMAD.IADD R23, R23, 0x1, -R6 ;  /* 0x000000011717e824 */ /* 0x000fe200078e0a06 */
[----:B------:R-:W-:Y:S01]  /*19e0*/  ISETP.GE.AND P6, PT, R15, RZ, PT ;  /* 0x000000ff0f00720c */ /* 0x000fe20003fc6270 */
[----:B------:R-:W-:Y:S01]  /*19f0*/  IMAD R18, R6, R9, R18 ;  /* 0x0000000906127224 */ /* 0x000fe200078e0212 */
[----:B------:R-:W-:Y:S01]  /*1a00*/  LOP3.LUT R9, R4, 0x28, RZ, 0xfc, !PT ;  /* 0x0000002804097812 */ /* 0x000fe200078efcff */
[----:B------:R-:W-:Y:S01]  /*1a10*/  @!P0 IMAD.MOV R27, RZ, RZ, -R27 ;  /* 0x000000ffff1b8224 */ /* 0x000fe200078e0a1b */
[C---:B------:R-:W-:Y:S01]  /*1a20*/  ISETP.GT.U32.AND P0, PT, R6.reuse, R23, PT ;  /* 0x000000170600720c */ /* 0x040fe20003f04070 */
[----:B------:R-:W-:Y:S01]  /*1a30*/  @!P1 IMAD.MOV R28, RZ, RZ, -R28 ;  /* 0x000000ffff1c9224 */ /* 0x000fe200078e0a1c */
[C---:B------:R-:W-:Y:S01]  /*1a40*/  ISETP.GT.U32.AND P1, PT, R6.reuse, R22, PT ;  /* 0x000000160600720c */ /* 0x040fe20003f24070 */
[----:B------:R-:W-:Y:S01]  /*1a50*/  @!P5 IMAD.IADD R21, R21, 0x1, -R6 ;  /* 0x000000011515d824 */ /* 0x000fe200078e0a06 */
[C---:B------:R-:W-:Y:S01]  /*1a60*/  ISETP.GT.U32.AND P5, PT, R6.reuse, R18, PT ;  /* 0x000000120600720c */ /* 0x040fe20003fa4070 */
[----:B------:R-:W-:Y:S01]  /*1a70*/  @!P3 IMAD.MOV R24, RZ, RZ, -R24 ;  /* 0x000000ffff18b224 */ /* 0x000fe200078e0a18 */
[----:B------:R-:W-:Y:S01]  /*1a80*/  ISETP.GT.U32.AND P3, PT, R6, R20, PT ;  /* 0x000000140600720c */ /* 0x000fe20003f64070 */
[----:B------:R-:W-:Y:S01]  /*1a90*/  @!P2 IMAD.MOV R25, RZ, RZ, -R25 ;  /* 0x000000ffff19a224 */ /* 0x000fe200078e0a19 */
[----:B------:R-:W-:Y:S01]  /*1aa0*/  ISETP.GE.AND P2, PT, R12, RZ, PT ;  /* 0x000000ff0c00720c */ /* 0x000fe20003f46270 */
[----:B------:R-:W-:Y:S01]  /*1ab0*/  IMAD.HI.U32 R37, R5, R39, RZ ;  /* 0x0000002705257227 */ /* 0x000fe200078e00ff */
[----:B------:R-:W-:-:S03]  /*1ac0*/  LOP3.LUT R12, R4, 0x2a, RZ, 0xfc, !PT ;  /* 0x0000002a040c7812 */ /* 0x000fc600078efcff */
[--C-:B------:R-:W-:Y:S01]  /*1ad0*/  @!P0 IMAD.IADD R23, R23, 0x1, -R6.reuse ;  /* 0x0000000117178824 */ /* 0x100fe200078e0a06 */
[----:B------:R-:W-:Y:S01]  /*1ae0*/  ISETP.GE.AND P0, PT, R16, RZ, PT ;  /* 0x000000ff1000720c */ /* 0x000fe20003f06270 */
[--C-:B------:R-:W-:Y:S01]  /*1af0*/  @!P1 IMAD.IADD R22, R22, 0x1, -R6.reuse ;  /* 0x0000000116169824 */ /* 0x100fe200078e0a06 */
[----:B------:R-:W-:Y:S01]  /*1b00*/  IABS R16, R9 ;  /* 0x0000000900107213 */ /* 0x000fe20000000000 */
[--C-:B------:R-:W-:Y:S01]  /*1b10*/  @!P5 IMAD.IADD R18, R18, 0x1, -R6.reuse ;  /* 0x000000011212d824 */ /* 0x100fe200078e0a06 */
[----:B------:R-:W-:Y:S01]  /*1b20*/  IABS R15, R12 ;  /* 0x0000000c000f7213 */ /* 0x000fe20000000000 */
[----:B------:R-:W-:Y:S01]  /*1b30*/  @!P6 IMAD.MOV R23, RZ, RZ, -R23 ;  /* 0x000000ffff17e224 */ /* 0x000fe200078e0a17 */
[----:B------:R-:W-:Y:S01]  /*1b40*/  ISETP.GE.AND P1, PT, R17, RZ, PT ;  /* 0x000000ff1100720c */ /* 0x000fe20003f26270 */
[----:B------:R-:W-:Y:S01]  /*1b50*/  @!P3 IMAD.IADD R20, R20, 0x1, -R6 ;  /* 0x000000011414b824 */ /* 0x000fe200078e0a06 */
[----:B------:R-:W-:Y:S01]  /*1b60*/  ISETP.GT.U32.AND P5, PT, R6, R18, PT ;  /* 0x000000120600720c */ /* 0x000fe20003fa4070 */
[----:B------:R-:W-:Y:S01]  /*1b70*/  @!P2 IMAD.MOV R22, RZ, RZ, -R22 ;  /* 0x000000ffff16a224 */ /* 0x000fe200078e0a16 */
[----:B------:R-:W-:Y:S01]  /*1b80*/  ISETP.GE.AND P6, PT, R11, RZ, PT ;  /* 0x000000ff0b00720c */ /* 0x000fe20003fc6270 */
[----:B------:R-:W-:Y:S01]  /*1b90*/  IMAD.HI.U32 R11, R5, R15, RZ ;  /* 0x0000000f050b7227 */ /* 0x000fe200078e00ff */
[----:B------:R-:W-:-:S02]  /*1ba0*/  IABS R17, R10 ;  /* 0x0000000a00117213 */ /* 0x000fc40000000000 */
[----:B------:R-:W-:Y:S01]  /*1bb0*/  ISETP.GE.AND P3, PT, R10, RZ, PT ;  /* 0x000000ff0a00720c */ /* 0x000fe20003f66270 */
[----:B------:R-:W-:Y:S01]  /*1bc0*/  IMAD.HI.U32 R10, R5, R16, RZ ;  /* 0x00000010050a7227 */ /* 0x000fe200078e00ff */
[----:B------:R-:W-:-:S03]  /*1bd0*/  ISETP.GT.U32.AND P2, PT, R6, R19, PT ;  /* 0x000000130600720c */ /* 0x000fc60003f44070 */
[----:B------:R-:W-:Y:S01]  /*1be0*/  IMAD.MOV R13, RZ, RZ, -R10 ;  /* 0x000000ffff0d7224 */ /* 0x000fe200078e0a0a */
[----:B------:R-:W-:Y:S01]  /*1bf0*/  LOP3.LUT R10, R4, 0x2c, RZ, 0xfc, !PT ;  /* 0x0000002c040a7812 */ /* 0x000fe200078efcff */
[----:B------:R-:W-:Y:S02]  /*1c00*/  IMAD.MOV R11, RZ, RZ, -R11 ;  /* 0x000000ffff0b7224 */ /* 0x000fe400078e0a0b */
[C---:B------:R-:W-:Y:S01]  /*1c10*/  IMAD R16, R6.reuse, R13, R16 ;  /* 0x0000000d06107224 */ /* 0x040fe200078e0210 */
[----:B------:R-:W-:Y:S01]  /*1c20*/  IABS R14, R10 ;  /* 0x0000000a000e7213 */ /* 0x000fe20000000000 */
[----:B------:R-:W-:Y:S01]  /*1c30*/  IMAD R15, R6, R11, R15 ;  /* 0x0000000b060f7224 */ /* 0x000fe200078e020f */
[----:B------:R-:W-:Y:S01]  /*1c40*/  IABS R13, R45 ;  /* 0x0000002d000d7213 */ /* 0x000fe20000000000 */
[--C-:B------:R-:W-:Y:S01]  /*1c50*/  @!P5 IMAD.IADD R18, R18, 0x1, -R6.reuse ;  /* 0x000000011212d824 */ /* 0x100fe200078e0a06 */
[C---:B------:R-:W-:Y:S01]  /*1c60*/  ISETP.GT.U32.AND P5, PT, R6.reuse, R16, PT ;  /* 0x000000100600720c */ /* 0x040fe20003fa4070 */
[----:B------:R-:W-:Y:S01]  /*1c70*/  @!P2 IMAD.IADD R19, R19, 0x1, -R6 ;  /* 0x000000011313a824 */ /* 0x000fe200078e0a06 */
[----:B------:R-:W-:Y:S01]  /*1c80*/  ISETP.GE.AND P2, PT, R9, RZ, PT ;  /* 0x000000ff0900720c */ /* 0x000fe20003f46270 */
[----:B------:R-:W-:Y:S01]  /*1c90*/  @!P6 IMAD.MOV R18, RZ, RZ, -R18 ;  /* 0x000000ffff12e224 */ /* 0x000fe200078e0a12 */
[----:B------:R-:W-:Y:S01]  /*1ca0*/  ISETP.GT.U32.AND P6, PT, R6, R15, PT ;  /* 0x0000000f0600720c */ /* 0x000fe20003fc4070 */
[----:B------:R-:W-:Y:S01]  /*1cb0*/  IMAD.HI.U32 R9, R5, R17, RZ ;  /* 0x0000001105097227 */ /* 0x000fe200078e00ff */
[----:B------:R-:W-:-:S03]  /*1cc0*/  IABS R11, R44 ;  /* 0x0000002c000b7213 */ /* 0x000fc60000000000 */
[----:B------:R-:W-:Y:S02]  /*1cd0*/  IMAD.MOV R9, RZ, RZ, -R9 ;  /* 0x000000ffff097224 */ /* 0x000fe400078e0a09 */
[----:B------:R-:W-:Y:S01]  /*1ce0*/  @!P1 IMAD.MOV R20, RZ, RZ, -R20 ;  /* 0x000000ffff149224 */ /* 0x000fe200078e0a14 */
[----:B------:R-:W-:Y:S01]  /*1cf0*/  ISETP.GE.AND P1, PT, R12, RZ, PT ;  /* 0x000000ff0c00720c */ /* 0x000fe20003f26270 */
[--C-:B------:R-:W-:Y:S01]  /*1d00*/  @!P5 IMAD.IADD R16, R16, 0x1, -R6.reuse ;  /* 0x000000011010d824 */ /* 0x100fe200078e0a06 */
[----:B------:R-:W-:Y:S01]  /*1d10*/  LEA R12, R8, UR5, 0x1 ;  /* 0x00000005080c7c11 */ /* 0x000fe2000f8e08ff */
[----:B------:R-:W-:Y:S01]  /*1d20*/  @!P0 IMAD.MOV R21, RZ, RZ, -R21 ;  /* 0x000000ffff158224 */ /* 0x000fe200078e0a15 */
[C---:B------:R-:W-:Y:S01]  /*1d30*/  ISETP.GT.U32.AND P0, PT, R6.reuse, R19, PT ;  /* 0x000000130600720c */ /* 0x040fe20003f04070 */
[----:B------:R-:W-:Y:S01]  /*1d40*/  @!P6 IMAD.IADD R15, R15, 0x1, -R6 ;  /* 0x000000010f0fe824 */ /* 0x000fe200078e0a06 */
[C---:B------:R-:W-:Y:S01]  /*1d50*/  ISETP.GT.U32.AND P5, PT, R6.reuse, R16, PT ;  /* 0x000000100600720c */ /* 0x040fe20003fa4070 */
[----:B------:R-:W-:-:S02]  /*1d60*/  IMAD R17, R6, R9, R17 ;  /* 0x0000000906117224 */ /* 0x000fc400078e0211 */
[----:B------:R-:W-:Y:S01]  /*1d70*/  IMAD.HI.U32 R9, R5, R14, RZ ;  /* 0x0000000e05097227 */ /* 0x000fe200078e00ff */
[----:B------:R-:W-:-:S03]  /*1d80*/  ISETP.GT.U32.AND P6, PT, R6, R15, PT ;  /* 0x0000000f0600720c */ /* 0x000fc60003fc4070 */
[----:B------:R-:W-:-:S04]  /*1d90*/  IMAD.HI.U32 R8, R5, R13, RZ ;  /* 0x0000000d05087227 */ /* 0x000fc800078e00ff */
[----:B------:R-:W-:Y:S02]  /*1da0*/  IMAD.MOV R9, RZ, RZ, -R9 ;  /* 0x000000ffff097224 */ /* 0x000fe400078e0a09 */
[----:B------:R-:W-:Y:S02]  /*1db0*/  IMAD.MOV R8, RZ, RZ, -R8 ;  /* 0x000000ffff087224 */ /* 0x000fe400078e0a08 */
[----:B------:R-:W-:Y:S01]  /*1dc0*/  IMAD R14, R6, R9, R14 ;  /* 0x00000009060e7224 */ /* 0x000fe200078e020e */
[----:B------:R-:W-:Y:S01]  /*1dd0*/  LOP3.LUT R9, R80, 0x7f, RZ, 0xc0, !PT ;  /* 0x0000007f50097812 */ /* 0x000fe200078ec0ff */
[C---:B------:R-:W-:Y:S02]  /*1de0*/  IMAD R13, R6.reuse, R8, R13 ;  /* 0x00000008060d7224 */ /* 0x040fe400078e020d */
[--C-:B------:R-:W-:Y:S01]  /*1df0*/  @!P0 IMAD.IADD R19, R19, 0x1, -R6.reuse ;  /* 0x0000000113138824 */ /* 0x100fe200078e0a06 */
[----:B------:R-:W-:Y:S01]  /*1e00*/  ISETP.GT.U32.AND P0, PT, R6, R17, PT ;  /* 0x000000110600720c */ /* 0x000fe20003f04070 */
[--C-:B------:R-:W-:Y:S01]  /*1e10*/  @!P5 IMAD.IADD R16, R16, 0x1, -R6.reuse ;  /* 0x000000011010d824 */ /* 0x100fe200078e0a06 */
[C---:B------:R-:W-:Y:S01]  /*1e20*/  ISETP.GT.U32.AND P5, PT, R6.reuse, R14, PT ;  /* 0x0000000e0600720c */ /* 0x040fe20003fa4070 */
[----:B------:R-:W-:Y:S01]  /*1e30*/  @!P6 IMAD.IADD R15, R15, 0x1, -R6 ;  /* 0x000000010f0fe824 */ /* 0x000fe200078e0a06 */
[----:B------:R-:W-:Y:S01]  /*1e40*/  ISETP.GT.U32.AND P6, PT, R6, R13, PT ;  /* 0x0000000d0600720c */ /* 0x000fe20003fc4070 */
[----:B------:R-:W-:Y:S01]  /*1e50*/  @!P4 IMAD.MOV R19, RZ, RZ, -R19 ;  /* 0x000000ffff13c224 */ /* 0x000fe200078e0a13 */
[----:B------:R-:W-:Y:S01]  /*1e60*/  ISETP.GE.AND P4, PT, R10, RZ, PT ;  /* 0x000000ff0a00720c */ /* 0x000fe20003f86270 */
[----:B------:R-:W-:-:S04]  /*1e70*/  IMAD.HI.U32 R10, R5, R11, RZ ;  /* 0x0000000b050a7227 */ /* 0x000fc800078e00ff */
[----:B------:R-:W-:Y:S02]  /*1e80*/  IMAD.MOV R10, RZ, RZ, -R10 ;  /* 0x000000ffff0a7224 */ /* 0x000fe400078e0a0a */
[----:B------:R-:W-:Y:S02]  /*1e90*/  IMAD.U32 R53, R12, 0x100, R9 ;  /* 0x000001000c357824 */ /* 0x000fe400078e0009 */
[--C-:B------:R-:W-:Y:S02]  /*1ea0*/  @!P0 IMAD.IADD R17, R17, 0x1, -R6.reuse ;  /* 0x0000000111118824 */ /* 0x100fe400078e0a06 */
[----:B------:R-:W-:Y:S01]  /*1eb0*/  IMAD R12, R6, R10, R11 ;  /* 0x0000000a060c7224 */ /* 0x000fe200078e020b */
[----:B------:R-:W-:Y:S01]  /*1ec0*/  IABS R11, R49 ;  /* 0x00000031000b7213 */ /* 0x000fe20000000000 */
[--C-:B------:R-:W-:Y:S01]  /*1ed0*/  @!P5 IMAD.IADD R14, R14, 0x1, -R6.reuse ;  /* 0x000000010e0ed824 */ /* 0x100fe200078e0a06 */
[C---:B------:R-:W-:Y:S01]  /*1ee0*/  ISETP.GT.U32.AND P0, PT, R6.reuse, R17, PT ;  /* 0x000000110600720c */ /* 0x040fe20003f04070 */
[----:B------:R-:W-:Y:S01]  /*1ef0*/  @!P6 IMAD.IADD R13, R13, 0x1, -R6 ;  /* 0x000000010d0de824 */ /* 0x000fe200078e0a06 */
[----:B------:R0:W-:Y:S01]  /*1f00*/  STL [R1+0x300], R53 ;  /* 0x0003003501007387 */ /* 0x0001e20000100800 */
[----:B------:R-:W-:Y:S01]  /*1f10*/  IMAD.HI.U32 R8, R5, R11, RZ ;  /* 0x0000000b05087227 */ /* 0x000fe200078e00ff */
[----:B------:R-:W-:-:S02]  /*1f20*/  ISETP.GT.U32.AND P5, PT, R6, R14, PT ;  /* 0x0000000e0600720c */ /* 0x000fc40003fa4070 */
[C---:B------:R-:W-:Y:S01]  /*1f30*/  ISETP.GT.U32.AND P6, PT, R6.reuse, R13, PT ;  /* 0x0000000d0600720c */ /* 0x040fe20003fc4070 */
[----:B------:R-:W-:Y:S02]  /*1f40*/  IMAD.MOV R10, RZ, RZ, -R8 ;  /* 0x000000ffff0a7224 */ /* 0x000fe400078e0a08 */
[----:B------:R-:W-:Y:S02]  /*1f50*/  IMAD.MOV R37, RZ, RZ, -R37 ;  /* 0x000000ffff257224 */ /* 0x000fe400078e0a25 */
[----:B------:R-:W-:Y:S02]  /*1f60*/  IMAD R11, R6, R10, R11 ;  /* 0x0000000a060b7224 */ /* 0x000fe400078e020b */
[----:B------:R-:W-:Y:S01]  /*1f70*/  @!P0 IMAD.IADD R17, R17, 0x1, -R6 ;  /* 0x0000000111118824 */ /* 0x000fe200078e0a06 */
[----:B------:R-:W-:Y:S01]  /*1f80*/  ISETP.NE.U32.AND P0, PT, R9, RZ, PT ;  /* 0x000000ff0900720c */ /* 0x000fe20003f05070 */
[----:B------:R-:W-:-:S04]  /*1f90*/  IMAD.HI.U32 R9, R5, R38, RZ ;  /* 0x0000002605097227 */ /* 0x000fc800078e00ff */
[--C-:B------:R-:W-:Y:S01]  /*1fa0*/  @!P5 IMAD.IADD R14, R14, 0x1, -R6.reuse ;  /* 0x000000010e0ed824 */ /* 0x100fe200078e0a06 */
[C---:B------:R-:W-:Y:S01]  /*1fb0*/  ISETP.GT.U32.AND P5, PT, R6.reuse, R12, PT ;  /* 0x0000000c0600720c */ /* 0x040fe20003fa4070 */
[----:B------:R-:W-:Y:S01]  /*1fc0*/  @!P6 IMAD.IADD R13, R13, 0x1, -R6 ;  /* 0x000000010d0de824 */ /* 0x000fe200078e0a06 */
[C---:B------:R-:W-:Y:S01]  /*1fd0*/  ISETP.GT.U32.AND P6, PT, R6.reuse, R11, PT ;  /* 0x0000000b0600720c */ /* 0x040fe20003fc4070 */
[----:B------:R-:W-:Y:S02]  /*1fe0*/  IMAD.MOV R9, RZ, RZ, -R9 ;  /* 0x000000ffff097224 */ /* 0x000fe400078e0a09 */
[C---:B------:R-:W-:Y:S02]  /*1ff0*/  IMAD R37, R6.reuse, R37, R39 ;  /* 0x0000002506257224 */ /* 0x040fe400078e0227 */
[----:B------:R-:W-:Y:S02]  /*2000*/  IMAD R10, R6, R9, R38 ;  /* 0x00000009060a7224 */ /* 0x000fe400078e0226 */
[----:B------:R-:W-:-:S04]  /*2010*/  IMAD.HI.U32 R8, R5, R41, RZ ;  /* 0x0000002905087227 */ /* 0x000fc800078e00ff */
[--C-:B------:R-:W-:Y:S01]  /*2020*/  @!P5 IMAD.IADD R12, R12, 0x1, -R6.reuse ;  /* 0x000000010c0cd824 */ /* 0x100fe200078e0a06 */
[C---:B------:R-:W-:Y:S01]  /*2030*/  ISETP.GT.U32.AND P5, PT, R6.reuse, R10, PT ;  /* 0x0000000a0600720c */ /* 0x040fe20003fa4070 */
[----:B------:R-:W-:Y:S01]  /*2040*/  @!P6 IMAD.IADD R11, R11, 0x1, -R6 ;  /* 0x000000010b0be824 */ /* 0x000fe200078e0a06 */
[C---:B------:R-:W-:Y:S01]  /*2050*/  ISETP.GT.U32.AND P6, PT, R6.reuse, R37, PT ;  /* 0x000000250600720c */ /* 0x040fe20003fc4070 */
[----:B------:R-:W-:Y:S01]  /*2060*/  @!P3 IMAD.MOV R17, RZ, RZ, -R17 ;  /* 0x000000ffff11b224 */ /* 0x000fe200078e0a11 */
[----:B------:R-:W-:Y:S01]  /*2070*/  ISETP.GT.U32.AND P3, PT, R6, R12, PT ;  /* 0x0000000c0600720c */ /* 0x000fe20003f64070 */
[----:B------:R-:W-:-:S04]  /*2080*/  IMAD.HI.U32 R9, R5, R42, RZ ;  /* 0x0000002a05097227 */ /* 0x000fc800078e00ff */
[----:B------:R-:W-:Y:S02]  /*2090*/  IMAD.MOV R8, RZ, RZ, -R8 ;  /* 0x000000ffff087224 */ /* 0x000fe400078e0a08 */
[----:B------:R-:W-:Y:S02]  /*20a0*/  IMAD.MOV R9, RZ, RZ, -R9 ;  /* 0x000000ffff097224 */ /* 0x000fe400078e0a09 */
[----:B------:R-:W-:Y:S01]  /*20b0*/  IMAD R8, R6, R8, R41 ;  /* 0x0000000806087224 */ /* 0x000fe200078e0229 */
[----:B------:R-:W-:Y:S01]  /*20c0*/  IABS R41, R43 ;  /* 0x0000002b00297213 */ /* 0x000fe20000000000 */
[--C-:B------:R-:W-:Y:S01]  /*20d0*/  @!P5 IMAD.IADD R10, R10, 0x1, -R6.reuse ;  /* 0x000000010a0ad824 */ /* 0x100fe200078e0a06 */
[----:B------:R-:W-:Y:S01]  /*20e0*/  ISETP.GT.U32.AND P5, PT, R6, R11, PT ;  /* 0x0000000b0600720c */ /* 0x000fe20003fa4070 */
[----:B------:R-:W-:Y:S02]  /*20f0*/  @!P6 IMAD.IADD R37, R37, 0x1, -R6 ;  /* 0x000000012525e824 */ /* 0x000fe400078e0a06 */
[----:B------:R-:W-:-:S02]  /*2100*/  VIADD R52, R53, 0x80 ;  /* 0x0000008035347836 */ /* 0x000fc40000000000 */
[C---:B------:R-:W-:Y:S01]  /*2110*/  IMAD R39, R6.reuse, R9, R42 ;  /* 0x0000000906277224 */ /* 0x040fe200078e022a */
[----:B------:R-:W-:Y:S01]  /*2120*/  IABS R9, R53 ;  /* 0x0000003500097213 */ /* 0x000fe20000000000 */
[----:B------:R-:W-:Y:S01]  /*2130*/  IMAD.HI.U32 R5, R5, R41, RZ ;  /* 0x0000002905057227 */ /* 0x000fe200078e00ff */
[----:B------:R-:W-:Y:S01]  /*2140*/  ISETP.GT.U32.AND P6, PT, R6, R37, PT ;  /* 0x000000250600720c */ /* 0x000fe20003fc4070 */
[----:B------:R1:W-:Y:S01]  /*2150*/  STL [R1+0x304], R52 ;  /* 0x0003043401007387 */ /* 0x0003e20000100800 */
[----:B------:R-:W-:Y:S01]  /*2160*/  IABS R38, R52 ;  /* 0x0000003400267213 */ /* 0x000fe20000000000 */
[----:B------:R-:W-:Y:S01]  /*2170*/  @!P3 IMAD.IADD R12, R12, 0x1, -R6 ;  /* 0x000000010c0cb824 */ /* 0x000fe200078e0a06 */
[----:B------:R-:W-:Y:S01]  /*2180*/  ISETP.GT.U32.AND P3, PT, R6, R8, PT ;  /* 0x000000080600720c */ /* 0x000fe20003f64070 */
[----:B------:R-:W-:Y:S02]  /*2190*/  IMAD.MOV R42, RZ, RZ, -R5 ;  /* 0x000000ffff2a7224 */ /* 0x000fe400078e0a05 */
[----:B------:R-:W-:-:S04]  /*21a0*/  IMAD.HI.U32 R4, R7, R9, RZ ;  /* 0x0000000907047227 */ /* 0x000fc800078e00ff */
[----:B------:R-:W-:-:S04]  /*21b0*/  IMAD.HI.U32 R7, R7, R38, RZ ;  /* 0x0000002607077227 */ /* 0x000fc800078e00ff */
[----:B------:R-:W-:Y:S01]  /*21c0*/  @!P5 IMAD.IADD R11, R11, 0x1, -R6 ;  /* 0x000000010b0bd824 */ /* 0x000fe200078e0a06 */
[C---:B------:R-:W-:Y:S01]  /*21d0*/  ISETP.GT.U32.AND P5, PT, R6.reuse, R39, PT ;  /* 0x000000270600720c */ /* 0x040fe20003fa4070 */
[----:B------:R-:W-:Y:S02]  /*21e0*/  IMAD.MOV R4, RZ, RZ, -R4 ;  /* 0x000000ffff047224 */ /* 0x000fe400078e0a04 */
[C---:B------:R-:W-:Y:S02]  /*21f0*/  IMAD R41, R6.reuse, R42, R41 ;  /* 0x0000002a06297224 */ /* 0x040fe400078e0229 */
[----:B------:R-:W-:Y:S01]  /*2200*/  @!P2 IMAD.MOV R16, RZ, RZ, -R16 ;  /* 0x000000ffff10a224 */ /* 0x000fe200078e0a10 */
[----:B------:R-:W-:Y:S01]  /*2210*/  ISETP.GT.U32.AND P2, PT, R6, R10, PT ;  /* 0x0000000a0600720c */ /* 0x000fe20003f44070 */
[----:B------:R-:W-:Y:S02]  /*2220*/  IMAD.MOV R5, RZ, RZ, -R7 ;  /* 0x000000ffff057224 */ /* 0x000fe400078e0a07 */
[----:B------:R-:W-:-:S02]  /*2230*/  IMAD R7, R0, R4, R9 ;  /* 0x0000000400077224 */ /* 0x000fc400078e0209 */
[--C-:B------:R-:W-:Y:S01]  /*2240*/  @!P6 IMAD.IADD R37, R37, 0x1, -R6.reuse ;  /* 0x000000012525e824 */ /* 0x100fe200078e0a06 */
[----:B------:R-:W-:Y:S01]  /*2250*/  ISETP.GT.U32.AND P6, PT, R6, R41, PT ;  /* 0x000000290600720c */ /* 0x000fe20003fc4070 */
[----:B------:R-:W-:Y:S01]  /*2260*/  @!P3 IMAD.IADD R8, R8, 0x1, -R6 ;  /* 0x000000010808b824 */ /* 0x000fe200078e0a06 */
[C---:B------:R-:W-:Y:S01]  /*2270*/  ISETP.GT.U32.AND P3, PT, R0.reuse, R7, PT ;  /* 0x000000070000720c */ /* 0x040fe20003f64070 */
[----:B------:R-:W-:Y:S02]  /*2280*/  IMAD R9, R0, R5, R38 ;  /* 0x0000000500097224 */ /* 0x000fe400078e0226 */
[--C-:B------:R-:W-:Y:S01]  /*2290*/  @!P5 IMAD.IADD R39, R39, 0x1, -R6.reuse ;  /* 0x000000012727d824 */ /* 0x100fe200078e0a06 */
[----:B------:R-:W2:Y:S01]  /*22a0*/  LDC.64 R4, c[0x0][0x3a0] ;  /* 0x0000e800ff047b82 */ /* 0x000ea20000000a00 */
[----:B------:R-:W-:Y:S01]  /*22b0*/  @!P2 IMAD.IADD R10, R10, 0x1, -R6 ;  /* 0x000000010a0aa824 */ /* 0x000fe200078e0a06 */
[----:B------:R-:W-:Y:S01]  /*22c0*/  ISETP.GT.U32.AND P5, PT, R0, R9, PT ;  /* 0x000000090000720c */ /* 0x000fe20003fa4070 */
[----:B------:R-:W-:Y:S01]  /*22d0*/  @!P1 IMAD.MOV R15, RZ, RZ, -R15 ;  /* 0x000000ffff0f9224 */ /* 0x000fe200078e0a0f */
[----:B------:R-:W-:Y:S01]  /*22e0*/  ISETP.GE.AND P2, PT, R45, RZ, PT ;  /* 0x000000ff2d00720c */ /* 0x000fe20003f46270 */
[----:B------:R-:W-:Y:S01]  /*22f0*/  @!P4 IMAD.MOV R14, RZ, RZ, -R14 ;  /* 0x000000ffff0ec224 */ /* 0x000fe200078e0a0e */
[----:B------:R-:W-:Y:S01]  /*2300*/  ISETP.GE.AND P1, PT, R44, RZ, PT ;  /* 0x000000ff2c00720c */ /* 0x000fe20003f26270 */
[----:B------:R-:W-:Y:S01]  /*2310*/  @!P6 IMAD.IADD R41, R41, 0x1, -R6 ;  /* 0x000000012929e824 */ /* 0x000fe200078e0a06 */
[C---:B------:R-:W-:Y:S01]  /*2320*/  ISETP.GT.U32.AND P6, PT, R6.reuse, R8, PT ;  /* 0x000000080600720c */ /* 0x040fe20003fc4070 */
[----:B------:R-:W-:Y:S01]  /*2330*/  @!P3 IMAD.IADD R7, R7, 0x1, -R0 ;  /* 0x000000010707b824 */ /* 0x000fe200078e0a00 */
[----:B------:R-:W-:Y:S01]  /*2340*/  ISETP.GT.U32.AND P4, PT, R6, R39, PT ;  /* 0x000000270600720c */ /* 0x000fe20003f84070 */
[----:B------:R-:W-:Y:S01]  /*2350*/  IMAD.SHL.U32 R38, R54, 0x200000, RZ ;  /* 0x0020000036267824 */ /* 0x000fe200078e00ff */
[----:B------:R-:W-:-:S03]  /*2360*/  ISETP.GT.U32.AND P3, PT, R6, R41, PT ;  /* 0x000000290600720c */ /* 0x000fc60003f64070 */
[----:B------:R-:W-:Y:S01]  /*2370*/  @!P5 IMAD.IADD R9, R9, 0x1, -R0 ;  /* 0x000000010909d824 */ /* 0x000fe200078e0a00 */
[C---:B------:R-:W-:Y:S01]  /*2380*/  ISETP.GT.U32.AND P5, PT, R0.reuse, R7, PT ;  /* 0x000000070000720c */ /* 0x040fe20003fa4070 */
[----:B------:R-:W-:Y:S01]  /*2390*/  @!P2 IMAD.MOV R13, RZ, RZ, -R13 ;  /* 0x000000ffff0da224 */ /* 0x000fe200078e0a0d */
[----:B------:R-:W-:Y:S01]  /*23a0*/  ISETP.GE.AND P2, PT, R49, RZ, PT ;  /* 0x000000ff3100720c */ /* 0x000fe20003f46270 */
[----:B------:R-:W-:Y:S01]  /*23b0*/  @!P1 IMAD.MOV R12, RZ, RZ, -R12 ;  /* 0x000000ffff0c9224 */ /* 0x000fe200078e0a0c */
[----:B------:R-:W-:Y:S01]  /*23c0*/  ISETP.GT.U32.AND P1, PT, R0, R9, PT ;  /* 0x000000090000720c */ /* 0x000fe20003f24070 */
[--C-:B------:R-:W-:Y:S01]  /*23d0*/  @!P6 IMAD.IADD R8, R8, 0x1, -R6.reuse ;  /* 0x000000010808e824 */ /* 0x100fe200078e0a06 */
[----:B------:R-:W-:Y:S01]  /*23e0*/  ISETP.GE.AND P6, PT, R53, RZ, PT ;  /* 0x000000ff3500720c */ /* 0x000fe20003fc6270 */
[--C-:B------:R-:W-:Y:S01]  /*23f0*/  @!P4 IMAD.IADD R39, R39, 0x1, -R6.reuse ;  /* 0x000000012727c824 */ /* 0x100fe200078e0a06 */
[----:B------:R-:W-:Y:S01]  /*2400*/  LOP3.LUT R38, R38, 0x600000, RZ, 0xc0, !PT ;  /* 0x0060000026267812 */ /* 0x000fe200078ec0ff */
[----:B------:R-:W-:Y:S01]  /*2410*/  @!P3 IMAD.IADD R41, R41, 0x1, -R6 ;  /* 0x000000012929b824 */ /* 0x000fe200078e0a06 */
[----:B------:R-:W-:Y:S01]  /*2420*/  ISETP.GE.AND P3, PT, R52, RZ, PT ;  /* 0x000000ff3400720c */ /* 0x000fe20003f66270 */
[----:B--2---:R-:W-:Y:S01]  /*2430*/  VIADD R6, R4, 0xffffffff ;  /* 0xffffffff04067836 */ /* 0x004fe20000000000 */
[----:B------:R-:W-:Y:S01]  /*2440*/  R2UR UR8, R38 ;  /* 0x00000000260872ca */ /* 0x000fe200000e0000 */
[--C-:B------:R-:W-:Y:S01]  /*2450*/  @!P5 IMAD.IADD R7, R7, 0x1, -R0.reuse ;  /* 0x000000010707d824 */ /* 0x100fe200078e0a00 */
[----:B------:R-:W-:Y:S01]  /*2460*/  ISETP.GE.AND P5, PT, R48, RZ, PT ;  /* 0x000000ff3000720c */ /* 0x000fe20003fa6270 */
[----:B------:R-:W-:Y:S01]  /*2470*/  @!P2 IMAD.MOV R11, RZ, RZ, -R11 ;  /* 0x000000ffff0ba224 */ /* 0x000fe200078e0a0b */
[----:B------:R-:W-:Y:S01]  /*2480*/  ISETP.GE.AND P2, PT, R46, RZ, PT ;  /* 0x000000ff2e00720c */ /* 0x000fe20003f46270 */
[----:B------:R-:W-:Y:S01]  /*2490*/  @!P1 IMAD.IADD R9, R9, 0x1, -R0 ;  /* 0x0000000109099824 */ /* 0x000fe200078e0a00 */
[----:B------:R-:W-:Y:S01]  /*24a0*/  ISETP.GE.AND P1, PT, R47, RZ, PT ;  /* 0x000000ff2f00720c */ /* 0x000fe20003f26270 */
[----:B------:R-:W-:Y:S01]  /*24b0*/  @!P6 IMAD.MOV R7, RZ, RZ, -R7 ;  /* 0x000000ffff07e224 */ /* 0x000fe200078e0a07 */
[----:B------:R-:W-:Y:S01]  /*24c0*/  ISETP.NE.AND P6, PT, R2, RZ, PT ;  /* 0x000000ff0200720c */ /* 0x000fe20003fc5270 */
[----:B------:R-:W-:Y:S01]  /*24d0*/  IMAD.SHL.U32 R49, R80, 0x2, RZ ;  /* 0x0000000250317824 */ /* 0x000fe200078e00ff */
[----:B------:R-:W-:Y:S01]  /*24e0*/  LOP3.LUT R2, RZ, R2, RZ, 0x33, !PT ;  /* 0x00000002ff027212 */ /* 0x000fe200078e33ff */
[----:B------:R-:W-:Y:S01]  /*24f0*/  @!P3 IMAD.MOV R9, RZ, RZ, -R9 ;  /* 0x000000ffff09b224 */ /* 0x000fe200078e0a09 */
[----:B------:R-:W-:Y:S01]  /*2500*/  ISETP.GE.AND P3, PT, R43, RZ, PT ;  /* 0x000000ff2b00720c */ /* 0x000fe20003f66270 */
[----:B------:R-:W-:Y:S01]  /*2510*/  VIADD R83, R4, 0xfffffffe ;  /* 0xfffffffe04537836 */ /* 0x000fe20000000000 */
[----:B------:R-:W-:Y:S01]  /*2520*/  SEL R0, R2, R7, !P6 ;  /* 0x0000000702007207 */ /* 0x000fe20007000000 */
[----:B------:R-:W-:Y:S01]  /*2530*/  VIADD R7, R4, 0xffffffed ;  /* 0xffffffed04077836 */ /* 0x000fe20000000000 */
[----:B------:R-:W-:Y:S01]  /*2540*/  SEL R2, R2, R9, !P6 ;  /* 0x0000000902027207 */ /* 0x000fe20007000000 */
[----:B------:R-:W-:Y:S01]  /*2550*/  @!P2 IMAD.MOV R8, RZ, RZ, -R8 ;  /* 0x000000ffff08a224 */ /* 0x000fe200078e0a08 */
[----:B------:R-:W-:Y:S01]  /*2560*/  ISETP.GE.AND P4, PT, R50, RZ, PT ;  /* 0x000000ff3200720c */ /* 0x000fe20003f86270 */
[-C--:B------:R-:W-:Y:S01]  /*2570*/  IMAD R89, R0, R5.reuse, RZ ;  /* 0x0000000500597224 */ /* 0x080fe200078e02ff */
[----:B------:R-:W-:Y:S01]  /*2580*/  ISETP.GE.U32.AND P2, PT, R7, 0x7fffffae, PT ;  /* 0x7fffffae0700780c */ /* 0x000fe20003f46070 */
[----:B------:R-:W-:Y:S01]  /*2590*/  IMAD.MOV.U32 R7, RZ, RZ, R39 ;  /* 0x000000ffff077224 */ /* 0x000fe200078e0027 */
[----:B------:R-:W-:Y:S01]  /*25a0*/  LOP3.LUT R49, R49, 0x7e, RZ, 0xc0, !PT ;  /* 0x0000007e31317812 */ /* 0x000fe200078ec0ff */
[----:B------:R-:W-:Y:S01]  /*25b0*/  IMAD R5, R2, R5, RZ ;  /* 0x0000000502057224 */ /* 0x000fe200078e02ff */
[----:B------:R-:W-:Y:S01]  /*25c0*/  SEL R84, RZ, 0x1fffe, P2 ;  /* 0x0001fffeff547807 */ /* 0x000fe20001000000 */
[----:B------:R-:W-:-:S02]  /*25d0*/  IMAD.MOV.U32 R39, RZ, RZ, R41 ;  /* 0x000000ffff277224 */ /* 0x000fc400078e0029 */
[----:B------:R-:W-:Y:S01]  /*25e0*/  @!P1 IMAD.MOV R7, RZ, RZ, -R7 ;  /* 0x000000ffff079224 */ /* 0x000fe200078e0a07 */
[----:B---3--:R-:W-:Y:S01]  /*25f0*/  LEA R88, P1, R89, UR12, 0x1 ;  /* 0x0000000c59587c11 */ /* 0x008fe2000f8208ff */
[----:B------:R-:W-:Y:S01]  /*2600*/  @!P3 IMAD.MOV R39, RZ, RZ, -R39 ;  /* 0x000000ffff27b224 */ /* 0x000fe200078e0a27 */
[----:B------:R-:W-:Y:S01]  /*2610*/  LEA R86, P3, R5, UR12, 0x1 ;  /* 0x0000000c05567c11 */ /* 0x000fe2000f8608ff */
[----:B------:R-:W-:Y:S01]  /*2620*/  IMAD.MOV.U32 R9, RZ, RZ, R37 ;  /* 0x000000ffff097224 */ /* 0x000fe200078e0025 */
[----:B------:R-:W-:Y:S01]  /*2630*/  LEA.HI.X.SX32 R89, R89, UR13, 0x1, P1 ;  /* 0x0000000d59597c11 */ /* 0x000fe200088f0eff */
[C---:B------:R-:W-:Y:S01]  /*2640*/  VIADD R2, R4.reuse, 0xffffffee ;  /* 0xffffffee04027836 */ /* 0x040fe20000000000 */
[----:B------:R-:W-:Y:S01]  /*2650*/  LEA.HI.X.SX32 R87, R5, UR13, 0x1, P3 ;  /* 0x0000000d05577c11 */ /* 0x000fe200098f0eff */
[C---:B------:R-:W-:Y:S02]  /*2660*/  VIADD R0, R4.reuse, 0xffffffef ;  /* 0xffffffef04007836 */ /* 0x040fe40000000000 */
[----:B------:R-:W-:Y:S01]  /*2670*/  VIADD R37, R4, 0xffffffec ;  /* 0xffffffec04257836 */ /* 0x000fe20000000000 */
[----:B------:R-:W-:Y:S01]  /*2680*/  ISETP.GE.U32.AND P1, PT, R2, 0x7fffffaf, PT ;  /* 0x7fffffaf0200780c */ /* 0x000fe20003f26070 */
[----:B------:R-:W-:Y:S01]  /*2690*/  VIADD R2, R4, 0xffffffe8 ;  /* 0xffffffe804027836 */ /* 0x000fe20000000000 */
[----:B------:R-:W-:Y:S01]  /*26a0*/  ISETP.GE.U32.AND P3, PT, R0, 0x7fffffb0, PT ;  /* 0x7fffffb00000780c */ /* 0x000fe20003f66070 */
[C---:B------:R-:W-:Y:S01]  /*26b0*/  VIADD R0, R4.reuse, 0xffffffe9 ;  /* 0xffffffe904007836 */ /* 0x040fe20000000000 */
[----:B------:R-:W-:Y:S01]  /*26c0*/  ISETP.GE.U32.AND P6, PT, R37, 0x7fffffad, PT ;  /* 0x7fffffad2500780c */ /* 0x000fe20003fc6070 */
[----:B------:R-:W-:Y:S01]  /*26d0*/  VIADD R5, R4, 0xffffffe6 ;  /* 0xffffffe604057836 */ /* 0x000fe20000000000 */
[----:B------:R-:W-:Y:S01]  /*26e0*/  SEL R48, RZ, 0x4, P1 ;  /* 0x00000004ff307807 */ /* 0x000fe20000800000 */
[----:B------:R-:W-:Y:S01]  /*26f0*/  @!P4 IMAD.MOV R10, RZ, RZ, -R10 ;  /* 0x000000ffff0ac224 */ /* 0x000fe200078e0a0a */
[----:B0-----:R-:W-:Y:S01]  /*2700*/  SEL R53, RZ, 0x1, P6 ;  /* 0x00000001ff357807 */ /* 0x001fe20003000000 */
[----:B------:R-:W-:Y:S01]  /*2710*/  @!P5 IMAD.MOV R9, RZ, RZ, -R9 ;  /* 0x000000ffff09d224 */ /* 0x000fe200078e0a09 */
[----:B------:R-:W-:Y:S01]  /*2720*/  ISETP.GE.U32.AND P6, PT, R2, 0x7fffffa9, PT ;  /* 0x7fffffa90200780c */ /* 0x000fe20003fc6070 */
[----:B------:R-:W-:Y:S01]  /*2730*/  VIADD R2, R4, 0xffffffea ;  /* 0xffffffea04027836 */ /* 0x000fe20000000000 */
[----:B------:R-:W-:Y:S01]  /*2740*/  ISETP.GE.U32.AND P2, PT, R0, 0x7fffffaa, PT ;  /* 0x7fffffaa0000780c */ /* 0x000fe20003f46070 */
[----:B------:R-:W-:Y:S01]  /*2750*/  VIADD R0, R4, 0xffffffeb ;  /* 0xffffffeb04007836 */ /* 0x000fe20000000000 */
[----:B------:R-:W-:-:S02]  /*2760*/  SEL R67, RZ, 0x7fff8, P3 ;  /* 0x0007fff8ff437807 */ /* 0x000fc40001800000 */
[----:B------:R-:W-:Y:S01]  /*2770*/  ISETP.GE.U32.AND P1, PT, R2, 0x7fffffab, PT ;  /* 0x7fffffab0200780c */ /* 0x000fe20003f26070 */
[----:B------:R-:W-:Y:S01]  /*2780*/  VIADD R2, R4, 0xffffffe4 ;  /* 0xffffffe404027836 */ /* 0x000fe20000000000 */
[----:B------:R-:W-:Y:S01]  /*2790*/  ISETP.GE.U32.AND P3, PT, R0, 0x7fffffac, PT ;  /* 0x7fffffac0000780c */ /* 0x000fe20003f66070 */
[----:B------:R-:W-:Y:S01]  /*27a0*/  VIADD R0, R4, 0xffffffe5 ;  /* 0xffffffe504007836 */ /* 0x000fe20000000000 */
[----:B------:R-:W-:Y:S02]  /*27b0*/  SEL R66, RZ, 0x1, P6 ;  /* 0x00000001ff427807 */ /* 0x000fe40003000000 */
[----:B------:R-:W-:Y:S02]  /*27c0*/  SEL R81, RZ, 0x1fffe, P2 ;  /* 0x0001fffeff517807 */ /* 0x000fe40001000000 */
[----:B------:R-:W-:Y:S01]  /*27d0*/  ISETP.GE.U32.AND P6, PT, R2, 0x7fffffa5, PT ;  /* 0x7fffffa50200780c */ /* 0x000fe20003fc6070 */
[----:B------:R-:W-:Y:S01]  /*27e0*/  VIADD R2, R4, 0xffffffe7 ;  /* 0xffffffe704027836 */ /* 0x000fe20000000000 */
[----:B------:R-:W-:Y:S01]  /*27f0*/  ISETP.GE.U32.AND P2, PT, R0, 0x7fffffa6, PT ;  /* 0x7fffffa60000780c */ /* 0x000fe20003f46070 */
[----:B------:R-:W-:Y:S01]  /*2800*/  VIADD R0, R4, 0xffffffe1 ;  /* 0xffffffe104007836 */ /* 0x000fe20000000000 */
[----:B------:R-:W-:-:S02]  /*2810*/  SEL R64, RZ, 0x7fff8, P3 ;  /* 0x0007fff8ff407807 */ /* 0x000fc40001800000 */
[----:B------:R-:W-:Y:S02]  /*2820*/  SEL R79, RZ, 0x1, P6 ;  /* 0x00000001ff4f7807 */ /* 0x000fe40003000000 */
[----:B------:R-:W-:Y:S02]  /*2830*/  SEL R43, RZ, 0x4, P1 ;  /* 0x00000004ff2b7807 */ /* 0x000fe40000800000 */
[----:B------:R-:W-:Y:S01]  /*2840*/  ISETP.GE.U32.AND P3, PT, R2, 0x7fffffa8, PT ;  /* 0x7fffffa80200780c */ /* 0x000fe20003f66070 */
[----:B------:R-:W-:Y:S01]  /*2850*/  VIADD R2, R4, 0xffffffe0 ;  /* 0xffffffe004027836 */ /* 0x000fe20000000000 */
[----:B------:R-:W-:Y:S01]  /*2860*/  ISETP.GE.U32.AND P6, PT, R0, 0x7fffffa2, PT ;  /* 0x7fffffa20000780c */ /* 0x000fe20003fc6070 */
[C---:B------:R-:W-:Y:S01]  /*2870*/  VIADD R0, R4.reuse, 0xffffffe3 ;  /* 0xffffffe304007836 */ /* 0x040fe20000000000 */
[----:B------:R-:W-:Y:S01]  /*2880*/  ISETP.GE.U32.AND P1, PT, R5, 0x7fffffa7, PT ;  /* 0x7fffffa70500780c */ /* 0x000fe20003f26070 */
[----:B------:R-:W-:Y:S01]  /*2890*/  VIADD R5, R4, 0xffffffe2 ;  /* 0xffffffe204057836 */ /* 0x000fe20000000000 */
[----:B------:R-:W-:-:S02]  /*28a0*/  SEL R82, RZ, 0x1fffe, P2 ;  /* 0x0001fffeff527807 */ /* 0x000fc40001000000 */
[----:B------:R-:W-:Y:S02]  /*28b0*/  SEL R65, RZ, 0x7fff8, P3 ;  /* 0x0007fff8ff417807 */ /* 0x000fe40001800000 */
[----:B------:R-:W-:Y:S01]  /*28c0*/  ISETP.GE.U32.AND P2, PT, R2, 0x7fffffa1, PT ;  /* 0x7fffffa10200780c */ /* 0x000fe20003f46070 */
[----:B------:R-:W-:Y:S01]  /*28d0*/  VIADD R2, R4, 0xffffffcc ;  /* 0xffffffcc04027836 */ /* 0x000fe20000000000 */
[----:B------:R-:W-:Y:S02]  /*28e0*/  SEL R58, RZ, 0x4, P1 ;  /* 0x00000004ff3a7807 */ /* 0x000fe40000800000 */
        /* <DEDUP_REMOVED lines=36> */
[----:B------:R-:W-:-:S02]  /*2b30*/  SEL R61, RZ, 0x7fff8, P1 ;  /* 0x0007fff8ff3d7807 */ /* 0x000fc40000800000 */
[----:B------:R-:W-:Y:S01]  /*2b40*/  ISETP.GE.U32.AND P3, PT, R2, 0x7fffff88, PT ;  /* 0x7fffff880200780c */ /* 0x000fe20003f66070 */
[----:B------:R-:W-:Y:S01]  /*2b50*/  VIADD R2, R4, 0xffffffc0 ;  /* 0xffffffc004027836 */ /* 0x000fe20000000000 */
[----:B------:R-:W-:Y:S01]  /*2b60*/  ISETP.GE.U32.AND P6, PT, R0, 0x7fffff82, PT ;  /* 0x7fffff820000780c */ /* 0x000fe20003fc6070 */
[C---:B------:R-:W-:Y:S01]  /*2b70*/  VIADD R0, R4.reuse, 0xffffffc3 ;  /* 0xffffffc304007836 */ /* 0x040fe20000000000 */
[----:B------:R-:W-:Y:S01]  /*2b80*/  ISETP.GE.U32.AND P1, PT, R5, 0x7fffff87, PT ;  /* 0x7fffff870500780c */ /* 0x000fe20003f26070 */
[----:B------:R-:W-:Y:S01]  /*2b90*/  VIADD R5, R4, 0xffffffc2 ;  /* 0xffffffc204057836 */ /* 0x000fe20000000000 */
[----:B------:R-:W-:Y:S02]  /*2ba0*/  SEL R38, RZ, 0x1fffe, P6 ;  /* 0x0001fffeff267807 */ /* 0x000fe40003000000 */
[----:B------:R-:W-:Y:S02]  /*2bb0*/  SEL R50, RZ, 0x4, P1 ;  /* 0x00000004ff327807 */ /* 0x000fe40000800000 */
[----:B------:R-:W-:Y:S01]  /*2bc0*/  ISETP.GE.U32.AND P1, PT, R2, 0x7fffff81, PT ;  /* 0x7fffff810200780c */ /* 0x000fe20003f26070 */
[----:B------:R-:W-:Y:S01]  /*2bd0*/  VIADD R2, R4, 0xffffffdc ;  /* 0xffffffdc04027836 */ /* 0x000fe20000000000 */
[----:B------:R-:W-:-:S02]  /*2be0*/  SEL R59, RZ, 0x7fff8, P3 ;  /* 0x0007fff8ff3b7807 */ /* 0x000fc40001800000 */
[----:B------:R-:W-:Y:S01]  /*2bf0*/  ISETP.GE.U32.AND P6, PT, R0, 0x7fffff84, PT ;  /* 0x7fffff840000780c */ /* 0x000fe20003fc6070 */
[----:B------:R-:W-:Y:S01]  /*2c00*/  VIADD R0, R4, 0xffffffdd ;  /* 0xffffffdd04007836 */ /* 0x000fe20000000000 */
[----:B------:R-:W-:Y:S02]  /*2c10*/  ISETP.GE.U32.AND P3, PT, R5, 0x7fffff83, PT ;  /* 0x7fffff830500780c */ /* 0x000fe40003f66070 */
        /* <DEDUP_REMOVED lines=25> */
[----:B-1----:R-:W-:Y:S02]  /*2db0*/  SEL R52, RZ, 0x7fff8, P6 ;  /* 0x0007fff8ff347807 */ /* 0x002fe40003000000 */
[----:B------:R-:W-:Y:S01]  /*2dc0*/  ISETP.GE.U32.AND P3, PT, R2, 0x7fffff95, PT ;  /* 0x7fffff950200780c */ /* 0x000fe20003f66070 */
[----:B------:R-:W-:Y:S01]  /*2dd0*/  VIADD R2, R4, 0xffffffd6 ;  /* 0xffffffd604027836 */ /* 0x000fe20000000000 */
        /* <DEDUP_REMOVED lines=10> */
[----:B------:R-:W-:Y:S02]  /*2e80*/  ISETP.GE.U32.AND P5, PT, R6, 0x7fffffb8, PT ;  /* 0x7fffffb80600780c */ /* 0x000fe40003fa6070 */
[----:B------:R-:W-:Y:S02]  /*2e90*/  SEL R6, RZ, 0x4, P3 ;  /* 0x00000004ff067807 */ /* 0x000fe40001800000 */
[----:B------:R-:W-:-:S02]  /*2ea0*/  SEL R51, RZ, 0x7fff8, P6 ;  /* 0x0007fff8ff337807 */ /* 0x000fc40003000000 */
[----:B------:R-:W-:Y:S01]  /*2eb0*/  ISETP.GE.U32.AND P3, PT, R2, 0x7fffff91, PT ;  /* 0x7fffff910200780c */ /* 0x000fe20003f66070 */
[----:B------:R-:W-:Y:S01]  /*2ec0*/  VIADD R2, R4, 0xffffffd2 ;  /* 0xffffffd204027836 */ /* 0x000fe20000000000 */
[----:B------:R-:W-:Y:S01]  /*2ed0*/  ISETP.GE.U32.AND P6, PT, R0, 0x7fffff92, PT ;  /* 0x7fffff920000780c */ /* 0x000fe20003fc6070 */
[----:B------:R-:W-:Y:S01]  /*2ee0*/  VIADD R0, R4, 0xfffffff6 ;  /* 0xfffffff604007836 */ /* 0x000fe20000000000 */
[----:B------:R-:W-:Y:S02]  /*2ef0*/  SEL R68, RZ, 0x1, P3 ;  /* 0x00000001ff447807 */ /* 0x000fe40001800000 */
[----:B------:R-:W-:Y:S02]  /*2f00*/  SEL R37, RZ, 0x1fffe, P6 ;  /* 0x0001fffeff257807 */ /* 0x000fe40003000000 */
[----:B------:R-:W-:Y:S02]  /*2f10*/  ISETP.GE.U32.AND P3, PT, R2, 0x7fffff93, PT ;  /* 0x7fffff930200780c */ /* 0x000fe40003f66070 */
[----:B------:R-:W-:-:S02]  /*2f20*/  ISETP.GE.U32.AND P6, PT, R0, 0x7fffffb7, PT ;  /* 0x7fffffb70000780c */ /* 0x000fc40003fc6070 */
[----:B------:R-:W-:Y:S02]  /*2f30*/  SHF.R.S32.HI R0, RZ, 0x6, R80 ;  /* 0x00000006ff007819 */ /* 0x000fe40000011450 */
[----:B------:R-:W-:Y:S01]  /*2f40*/  LOP3.LUT R2, R80, 0x40, RZ, 0xc0, !PT ;  /* 0x0000004050027812 */ /* 0x000fe200078ec0ff */
[----:B------:R-:W-:Y:S01]  /*2f50*/  VIADD R80, R4, 0xffffffd3 ;  /* 0xffffffd304507836 */ /* 0x000fe20000000000 */
[----:B------:R-:W-:Y:S02]  /*2f60*/  SGXT R0, R0, 0x1 ;  /* 0x000000010000781a */ /* 0x000fe40000000200 */
[----:B------:R-:W-:Y:S01]  /*2f70*/  SEL R44, RZ, 0x4, P3 ;  /* 0x00000004ff2c7807 */ /* 0x000fe20001800000 */
[----:B------:R-:W-:Y:S01]  /*2f80*/  IMAD R2, R2, 0x80, R49 ;  /* 0x0000008002027824 */ /* 0x000fe200078e0231 */
[----:B------:R-:W-:Y:S02]  /*2f90*/  ISETP.GE.U32.AND P3, PT, R80, 0x7fffff94, PT ;  /* 0x7fffff945000780c */ /* 0x000fe40003f66070 */
[----:B------:R-:W-:-:S02]  /*2fa0*/  LOP3.LUT R0, R49, 0x90, R0, 0x78, !PT ;  /* 0x0000009031007812 */ /* 0x000fc400078e7800 */
[----:B------:R-:W-:Y:S01]  /*2fb0*/  SEL R49, RZ, 0x7fff8, P3 ;  /* 0x0007fff8ff317807 */ /* 0x000fe20001800000 */
[----:B------:R-:W-:Y:S08]  /*2fc0*/  BRA.U UP0, `(.L_x_11) ;  /* 0x0000000100187547 */ /* 0x000ff0000b800000 */
[----:B------:R-:W-:Y:S01]  /*2fd0*/  ELECT P3, URZ, PT ;  /* 0x0000000000ff782f */ /* 0x000fe20003860000 */
[----:B------:R-:W-:Y:S01]  /*2fe0*/  IMAD.MOV.U32 R80, RZ, RZ, 0x1 ;  /* 0x00000001ff507424 */ /* 0x000fe200078e00ff */
[----:B------:R-:W-:Y:S01]  /*2ff0*/  UMOV UR4, 0x40 ;  /* 0x0000004000047882 */ /* 0x000fe20000000000 */
[----:B------:R-:W-:Y:S01]  /*3000*/  UVIRTCOUNT.DEALLOC.SMPOOL 0x80 ;  /* 0x000000800000784c */ /* 0x000fe20000000000 */
[----:B------:R-:W-:-:S09]  /*3010*/  ULEA UR4, UR6, UR4, 0x18 ;  /* 0x0000000406047291 */ /* 0x000fd2000f8ec0ff */
[----:B------:R0:W-:Y:S03]  /*3020*/  @P3 STS.U8 [UR4], R80 ;  /* 0x00000050ff003988 */ /* 0x0001e60008000004 */
.L_x_11:
[----:B------:R-:W-:Y:S01]  /*3030*/  UIADD3 UR8, UPT, UPT, UR21, UR8, URZ ;  /* 0x0000000815087290 */ /* 0x000fe2000fffe0ff */
[----:B------:R-:W-:Y:S01]  /*3040*/  IMAD.IADD R66, R66, 0x1, R81 ;  /* 0x0000000142427824 */ /* 0x000fe200078e0251 */
[----:B------:R-:W-:Y:S01]  /*3050*/  SEL R81, RZ, 0x1, P1 ;  /* 0x00000001ff517807 */ /* 0x000fe20000800000 */
[----:B------:R-:W-:Y:S01]  /*3060*/  IMAD.IADD R73, R73, 0x1, R76 ;  /* 0x0000000149497824 */ /* 0x000fe200078e024c */
[----:B0-----:R-:W-:Y:S01]  /*3070*/  SEL R80, RZ, 0x1, P2 ;  /* 0x00000001ff507807 */ /* 0x001fe20001000000 */
[----:B------:R-:W-:Y:S01]  /*3080*/  IMAD.IADD R57, R72, 0x1, R57 ;  /* 0x0000000148397824 */ /* 0x000fe200078e0239 */
[----:B------:R-:W-:Y:S01]  /*3090*/  VOTEU.ALL UP1, P0 ;  /* 0x0000000000ff7886 */ /* 0x000fe20000020000 */
[----:B------:R-:W-:Y:S01]  /*30a0*/  IMAD.IADD R38, R81, 0x1, R38 ;  /* 0x0000000151267824 */ /* 0x000fe200078e0226 */
[----:B------:R-:W-:Y:S01]  /*30b0*/  LOP3.LUT R73, R73, 0x3, RZ, 0xc0, !PT ;  /* 0x0000000349497812 */ /* 0x000fe200078ec0ff */
[----:B------:R-:W-:Y:S01]  /*30c0*/  STTM.x64 tmem[UR8], RZ ;  /* 0x000000ff000079ed */ /* 0x000fe20008340008 */
[----:B------:R-:W-:Y:S01]  /*30d0*/  STTM.x64 tmem[UR8+0x40], RZ ;  /* 0x000040ff000079ed */ /* 0x000fe20008340008 */
[----:B------:R-:W-:Y:S01]  /*30e0*/  STTM.x64 tmem[UR8+0x80], RZ ;  /* 0x000080ff000079ed */ /* 0x000fe20008340008 */
[----:B------:R-:W-:Y:S01]  /*30f0*/  STTM.x64 tmem[UR8+0xc0], RZ ;  /* 0x0000c0ff000079ed */ /* 0x000fe20008340008 */
[----:B------:R-:W0:Y:S02]  /*3100*/  FENCE.VIEW.ASYNC.T ;  /* 0x00000000000073c6 */ /* 0x000e240000000200 */
[----:B0-----:R-:W-:Y:S01]  /*3110*/  BAR.SYNC.DEFER_BLOCKING 0x0 ;  /* 0x0000000000007b1d */ /* 0x001fe20000010000 */
[----:B------:R-:W-:Y:S01]  /*3120*/  IMAD.IADD R71, R71, 0x1, R74 ;  /* 0x0000000147477824 */ /* 0x000fe200078e024a */
[----:B------:R-:W-:Y:S01]  /*3130*/  LOP3.LUT R38, R38, 0x3, RZ, 0xc0, !PT ;  /* 0x0000000326267812 */ /* 0x000fe200078ec0ff */
[----:B------:R-:W-:Y:S01]  /*3140*/  IMAD.IADD R62, R69, 0x1, R62 ;  /* 0x00000001453e7824 */ /* 0x000fe200078e023e */
[----:B------:R-:W-:Y:S01]  /*3150*/  LOP3.LUT R57, R57, 0x3, RZ, 0xc0, !PT ;  /* 0x0000000339397812 */ /* 0x000fe200078ec0ff */
[----:B------:R-:W-:Y:S01]  /*3160*/  IMAD.IADD R77, R80, 0x1, R77 ;  /* 0x00000001504d7824 */ /* 0x000fe200078e024d */
[----:B------:R-:W-:Y:S01]  /*3170*/  UMOV UR4, 0x1 ;  /* 0x0000000100047882 */ /* 0x000fe20000000000 */
[----:B------:R-:W-:Y:S01]  /*3180*/  IADD3 R42, PT, PT, R73, R61, R42 ;  /* 0x0000003d492a7210 */ /* 0x000fe20007ffe02a */
[----:B------:R-:W-:Y:S01]  /*3190*/  UIADD3 UR9, UPT, UPT, UR7, 0x14000, URZ ;  /* 0x0001400007097890 */ /* 0x000fe2000fffe0ff */
[----:B------:R-:W-:Y:S01]  /*31a0*/  LOP3.LUT R71, R71, 0x3, RZ, 0xc0, !PT ;  /* 0x0000000347477812 */ /* 0x000fe200078ec0ff */
[----:B------:R-:W-:Y:S01]  /*31b0*/  IMAD.IADD R79, R79, 0x1, R82 ;  /* 0x000000014f4f7824 */ /* 0x000fe200078e0252 */
[----:B------:R-:W-:Y:S01]  /*31c0*/  IADD3 R38, PT, PT, R38, R56, R45 ;  /* 0x0000003826267210 */ /* 0x000fe20007ffe02d */
[----:B------:R-:W-:Y:S01]  /*31d0*/  IMAD.IADD R75, R75, 0x1, R78 ;  /* 0x000000014b4b7824 */ /* 0x000fe200078e024e */
[----:B------:R-:W-:Y:S01]  /*31e0*/  LOP3.LUT R62, R62, 0x3, RZ, 0xc0, !PT ;  /* 0x000000033e3e7812 */ /* 0x000fe200078ec0ff */
[----:B------:R-:W-:Y:S01]  /*31f0*/  IMAD.IADD R55, R70, 0x1, R55 ;  /* 0x0000000146377824 */ /* 0x000fe200078e0237 */
[----:B------:R-:W-:-:S04]  /*3200*/  @!UP1 UIADD3 UR10, UPT, UPT, -UR4, 0x100000, URZ ;  /* 0x00100000040a9890 */ /* 0x000fc8000fffe1ff */
[----:B------:R-:W-:Y:S02]  /*3210*/  @!UP1 USHF.L.U32 UR11, UR10, 0xb, URZ ;  /* 0x0000000b0a0b9899 */ /* 0x000fe400080006ff */
[----:B------:R-:W-:Y:S01]  /*3220*/  @!UP1 USHF.L.U32 UR10, UR10, 0x1, URZ ;  /* 0x000000010a0a9899 */ /* 0x000fe200080006ff */
[----:B------:R-:W-:Y:S01]  /*3230*/  IMAD.IADD R37, R68, 0x1, R37 ;  /* 0x0000000144257824 */ /* 0x000fe200078e0225 */
[----:B------:R-:W-:Y:S01]  /*3240*/  LOP3.LUT R66, R66, 0x3, RZ, 0xc0, !PT ;  /* 0x0000000342427812 */ /* 0x000fe200078ec0ff */
[----:B------:R-:W-:Y:S01]  /*3250*/  IMAD.IADD R53, R53, 0x1, R84 ;  /* 0x0000000135357824 */ /* 0x000fe200078e0254 */
[----:B------:R-:W-:Y:S01]  /*3260*/  LOP3.LUT R77, R77, 0x3, RZ, 0xc0, !PT ;  /* 0x000000034d4d7812 */ /* 0x000fe200078ec0ff */
[----:B------:R-:W-:Y:S01]  /*3270*/  VOTEU.ALL UP2, P0 ;  /* 0x0000000000ff7886 */ /* 0x000fe20000040000 */
[----:B------:R-:W-:Y:S01]  /*3280*/  IADD3 R54, PT, PT, R57, R54, R5 ;  /* 0x0000003639367210 */ /* 0x000fe20007ffe005 */
[----:B------:R-:W0:Y:S01]  /*3290*/  LDC.64 R90, c[0x0][0x3a8] ;  /* 0x0000ea00ff5a7b82 */ /* 0x000e220000000a00 */
[----:B------:R-:W-:Y:S01]  /*32a0*/  IADD3 R50, PT, PT, R71, R59, R50 ;  /* 0x0000003b47327210 */ /* 0x000fe20007ffe032 */
[----:B------:R-:W1:Y:S01]  /*32b0*/  LDCU.64 UR22, c[0x0][0x358] ;  /* 0x00006b00ff1677ac */ /* 0x000e620008000a00 */
[----:B------:R-:W-:Y:S01]  /*32c0*/  LOP3.LUT R5, R38, 0xf, RZ, 0xc0, !PT ;  /* 0x0000000f26057812 */ /* 0x000fe200078ec0ff */
[----:B------:R-:W-:Y:S01]  /*32d0*/  STL.64 [R1+0x948], R18 ;  /* 0x0009481201007387 */ /* 0x000fe20000100a00 */
[----:B------:R-:W-:Y:S01]  /*32e0*/  IADD3 R51, PT, PT, R62, R51, R6 ;  /* 0x000000333e337210 */ /* 0x000fe20007ffe006 */
[----:B------:R-:W-:Y:S01]  /*32f0*/  IMAD.SHL.U32 R6, R42, 0x100, RZ ;  /* 0x000001002a067824 */ /* 0x000fe200078e00ff */
[----:B------:R-:W-:Y:S01]  /*3300*/  IADD3 R43, PT, PT, R66, R64, R43 ;  /* 0x00000040422b7210 */ /* 0x000fe20007ffe02b */
[----:B------:R-:W-:Y:S01]  /*3310*/  IMAD R5, R50, 0x10, R5 ;  /* 0x0000001032057824 */ /* 0x000fe200078e0205 */
[----:B------:R-:W-:Y:S01]  /*3320*/  LOP3.LUT R79, R79, 0x3, RZ, 0xc0, !PT ;  /* 0x000000034f4f7812 */ /* 0x000fe200078ec0ff */
[----:B------:R-:W2:Y:S02]  /*3330*/  FENCE.VIEW.ASYNC.S ;  /* 0x00000000000073c6 */ /* 0x000ea40000000000 */
[----:B--2---:R-:W2:Y:S01]  /*3340*/  @!UP2 SYNCS.EXCH.64 URZ, [UR9], UR10 ;  /* 0x0000000a09ffa5b2 */ /* 0x004ea20008000100 */
[----:B------:R-:W-:Y:S01]  /*3350*/  LOP3.LUT R75, R75, 0x3, RZ, 0xc0, !PT ;  /* 0x000000034b4b7812 */ /* 0x000fe200078ec0ff */
[----:B------:R-:W-:Y:S01]  /*3360*/  IMAD.SHL.U32 R43, R43, 0x100, RZ ;  /* 0x000001002b2b7824 */ /* 0x000fe200078e00ff */
[----:B------:R-:W-:Y:S01]  /*3370*/  IADD3 R46, PT, PT, R77, R63, R46 ;  /* 0x0000003f4d2e7210 */ /* 0x000fe20007ffe02e */
[----:B------:R-:W-:Y:S01]  /*3380*/  STL.64 [R1+0x940], R16 ;  /* 0x0009401001007387 */ /* 0x000fe20000100a00 */
[----:B------:R-:W-:-:S02]  /*3390*/  LOP3.LUT R55, R55, 0x3, RZ, 0xc0, !PT ;  /* 0x0000000337377812 */ /* 0x000fc400078ec0ff */
[----:B------:R-:W-:Y:S01]  /*33a0*/  LOP3.LUT R37, R37, 0x3, RZ, 0xc0, !PT ;  /* 0x0000000325257812 */ /* 0x000fe200078ec0ff */
[----:B------:R-:W-:Y:S01]  /*33b0*/  STL.64 [R1+0x938], R14 ;  /* 0x0009380e01007387 */ /* 0x000fe20000100a00 */
[----:B------:R-:W-:Y:S02]  /*33c0*/  IADD3 R58, PT, PT, R79, R65, R58 ;  /* 0x000000414f3a7210 */ /* 0x000fe40007ffe03a */
[----:B------:R-:W-:Y:S01]  /*33d0*/  IADD3 R47, PT, PT, R75, R60, R47 ;  /* 0x0000003c4b2f7210 */ /* 0x000fe20007ffe02f */
[----:B------:R-:W-:Y:S01]  /*33e0*/  STL.64 [R1+0x930], R12 ;  /* 0x0009300c01007387 */ /* 0x000fe20000100a00 */
[----:B------:R-:W-:Y:S02]  /*33f0*/  IADD3 R41, PT, PT, R55, R52, R41 ;  /* 0x0000003437297210 */ /* 0x000fe40007ffe029 */
[----:B------:R-:W-:Y:S01]  /*3400*/  LOP3.LUT R45, R46, 0xf, RZ, 0xc0, !PT ;  /* 0x0000000f2e2d7812 */ /* 0x000fe200078ec0ff */
[----:B------:R-:W-:Y:S01]  /*3410*/  STL.64 [R1+0x928], R10 ;  /* 0x0009280a01007387 */ /* 0x000fe20000100a00 */
[----:B------:R-:W-:-:S02]  /*3420*/  IADD3 R37, PT, PT, R37, R49, R44 ;  /* 0x0000003125257210 */ /* 0x000fc40007ffe02c */
[----:B------:R-:W-:Y:S01]  /*3430*/  LOP3.LUT R6, R6, 0xf00, RZ, 0xe2, !PT ;  /* 0x00000f0006067812 */ /* 0x000fe200078ee2ff */
[----:B------:R-:W-:Y:S01]  /*3440*/  IMAD R45, R58, 0x10, R45 ;  /* 0x000000103a2d7824 */ /* 0x000fe200078e022d */
[----:B------:R-:W-:Y:S01]  /*3450*/  LOP3.LUT R53, R53, 0x3, RZ, 0xc0, !PT ;  /* 0x0000000335357812 */ /* 0x000fe200078ec0ff */
[----:B------:R-:W-:Y:S01]  /*3460*/  STL.64 [R1+0x920], R8 ;  /* 0x0009200801007387 */ /* 0x000fe20000100a00 */
[----:B------:R-:W-:Y:S01]  /*3470*/  LOP3.LUT R38, R37, 0xf, RZ, 0xc0, !PT ;  /* 0x0000000f25267812 */ /* 0x000fe200078ec0ff */
[----:B------:R-:W-:Y:S01]  /*3480*/  IMAD.SHL.U32 R37, R41, 0x100, RZ ;  /* 0x0000010029257824 */ /* 0x000fe200078e00ff */
[----:B------:R-:W-:Y:S01]  /*3490*/  LOP3.LUT R5, R5, 0xff, RZ, 0xc0, !PT ;  /* 0x000000ff05057812 */ /* 0x000fe200078ec0ff */
[----:B------:R-:W-:Y:S01]  /*34a0*/  IMAD R6, R47, 0x1000, R6 ;  /* 0x000010002f067824 */ /* 0x000fe200078e0206 */
[----:B------:R-:W-:Y:S01]  /*34b0*/  IADD3 R48, PT, PT, R53, R67, R48 ;  /* 0x0000004335307210 */ /* 0x000fe20007ffe030 */
[----:B------:R-:W-:Y:S01]  /*34c0*/  IMAD R38, R51, 0x10, R38 ;  /* 0x0000001033267824 */ /* 0x000fe200078e0226 */
[----:B------:R-:W-:Y:S01]  /*34d0*/  LOP3.LUT R41, R43, 0xf00, RZ, 0xe2, !PT ;  /* 0x00000f002b297812 */ /* 0x000fe200078ee2ff */
[----:B------:R-:W-:Y:S01]  /*34e0*/  IMAD.IADD R5, R6, 0x1, R5 ;  /* 0x0000000106057824 */ /* 0x000fe200078e0205 */
[----:B------:R-:W-:Y:S01]  /*34f0*/  LOP3.LUT R6, R45, 0xff, RZ, 0xc0, !PT ;  /* 0x000000ff2d067812 */ /* 0x000fe200078ec0ff */
[----:B------:R-:W-:Y:S01]  /*3500*/  STL [R1+0x888], R0 ;  /* 0x0008880001007387 */ /* 0x000fe20000100800 */
[----:B------:R-:W-:Y:S01]  /*3510*/  LOP3.LUT R37, R37, 0xf00, RZ, 0xe2, !PT ;  /* 0x00000f0025257812 */ /* 0x000fe200078ee2ff */
[----:B------:R-:W-:Y:S01]  /*3520*/  IMAD R41, R48, 0x1000, R41 ;  /* 0x0000100030297824 */ /* 0x000fe200078e0229 */
[----:B------:R-:W-:Y:S01]  /*3530*/  LOP3.LUT R38, R38, 0xff, RZ, 0xc0, !PT ;  /* 0x000000ff26267812 */ /* 0x000fe200078ec0ff */
[----:B------:R-:W-:Y:S01]  /*3540*/  STL [R1+0x780], R93 ;  /* 0x0007805d01007387 */ /* 0x000fe20000100800 */
[----:B------:R-:W-:Y:S01]  /*3550*/  PRMT R60, RZ, 0x7610, R60 ;  /* 0x00007610ff3c7816 */ /* 0x000fe2000000003c */
[----:B------:R-:W-:Y:S01]  /*3560*/  IMAD.IADD R6, R41, 0x1, R6 ;  /* 0x0000000129067824 */ /* 0x000fe200078e0206 */
[----:B------:R-:W-:Y:S01]  /*3570*/  PRMT R51, RZ, 0x7610, R51 ;  /* 0x00007610ff337816 */ /* 0x000fe20000000033 */
[----:B--2---:R-:W-:Y:S01]  /*3580*/  BAR.SYNC.DEFER_BLOCKING 0x0 ;  /* 0x0000000000007b1d */ /* 0x004fe20000010000 */
[----:B------:R-:W-:Y:S01]  /*3590*/  IMAD R37, R54, 0x1000, R37 ;  /* 0x0000100036257824 */ /* 0x000fe200078e0225 */
[----:B------:R-:W-:-:S02]  /*35a0*/  ISETP.GE.U32.AND P3, PT, R83, 0x7fffffbf, PT ;  /* 0x7fffffbf5300780c */ /* 0x000fc40003f66070 */
[----:B------:R-:W-:Y:S01]  /*35b0*/  LOP3.LUT R6, R6, 0xffff, RZ, 0xc0, !PT ;  /* 0x0000ffff06067812 */ /* 0x000fe200078ec0ff */
[----:B------:R-:W-:-:S03]  /*35c0*/  IMAD.IADD R38, R37, 0x1, R38 ;  /* 0x0000000125267824 */ /* 0x000fc600078e0226 */
[----:B------:R-:W-:Y:S01]  /*35d0*/  SHF.R.U32.HI R37, RZ, 0xf, R6 ;  /* 0x0000000fff257819 */ /* 0x000fe20000011606 */
[C---:B0-----:R-:W-:Y:S01]  /*35e0*/  IMAD.SHL.U32 R41, R90.reuse, 0x10, RZ ;  /* 0x000000105a297824 */ /* 0x041fe200078e00ff */
[----:B------:R-:W-:Y:S01]  /*35f0*/  PRMT R46, RZ, 0x7610, R46 ;  /* 0x00007610ff2e7816 */ /* 0x000fe2000000002e */
[----:B------:R-:W-:Y:S01]  /*3600*/  STL [R1+0x8a8], R91 ;  /* 0x0008a85b01007387 */ /* 0x000fe20000100800 */
[----:B------:R-:W-:Y:S02]  /*3610*/  PRMT R55, RZ, 0x7610, R55 ;  /* 0x00007610ff377816 */ /* 0x000fe40000000037 */
[----:B------:R-:W-:Y:S01]  /*3620*/  PRMT R5, R5, 0x5410, R38 ;  /* 0x0000541005057816 */ /* 0x000fe20000000026 */
[----:B------:R-:W-:Y:S01]  /*3630*/  IMAD.WIDE R82, R41, 0x2, R88 ;  /* 0x0000000229527825 */ /* 0x000fe200078e0258 */
[----:B------:R-:W-:Y:S01]  /*3640*/  PRMT R48, RZ, 0x7610, R48 ;  /* 0x00007610ff307816 */ /* 0x000fe20000000030 */
[----:B-1----:R-:W2:Y:S04]  /*3650*/  @!P4 LDG.E.U16 R60, desc[UR22][R88.64] ;  /* 0x00000016583cc981 */ /* 0x002ea8000c1e1500 */
[----:B------:R-:W3:Y:S01]  /*3660*/  @!P4 LDG.E.U16 R51, desc[UR22][R86.64] ;  /* 0x000000165633c981 */ /* 0x000ee2000c1e1500 */
[----:B------:R-:W-:Y:S01]  /*3670*/  LOP3.LUT P4, RZ, R37, 0x1, RZ, 0xc0, !PT ;  /* 0x0000000125ff7812 */ /* 0x000fe2000788c0ff */
[----:B------:R-:W-:Y:S01]  /*3680*/  IMAD.SHL.U32 R37, R90, 0x8, RZ ;  /* 0x000000085a257824 */ /* 0x000fe200078e00ff */
[----:B------:R-:W-:Y:S01]  /*3690*/  PRMT R92, RZ, 0x7610, R92 ;  /* 0x00007610ff5c7816 */ /* 0x000fe2000000005c */
[----:B------:R-:W-:Y:S01]  /*36a0*/  IMAD.WIDE R84, R41, 0x2, R86 ;  /* 0x0000000229547825 */ /* 0x000fe200078e0256 */
[----:B------:R-:W-:-:S03]  /*36b0*/  SHF.R.U32.HI R38, RZ, 0x7, R6 ;  /* 0x00000007ff267819 */ /* 0x000fc60000011606 */
[----:B------:R-:W-:-:S04]  /*36c0*/  IMAD.WIDE R66, R37, 0x2, R88 ;  /* 0x0000000225427825 */ /* 0x000fc800078e0258 */
[----:B------:R-:W-:Y:S01]  /*36d0*/  IMAD.WIDE R80, R37, 0x2, R86 ;  /* 0x0000000225507825 */ /* 0x000fe200078e0256 */
[----:B------:R-:W-:Y:S01]  /*36e0*/  SHF.R.U64 R37, R5, 0x1f, RZ ;  /* 0x0000001f05257819 */ /* 0x000fe200000012ff */
[----:B------:R0:W4:Y:S04]  /*36f0*/  @!P5 LDG.E.U16 R46, desc[UR22][R66.64] ;  /* 0x00000016422ed981 */ /* 0x000128000c1e1500 */
[----:B------:R1:W2:Y:S01]  /*3700*/  @!P5 LDG.E.U16 R55, desc[UR22][R80.64] ;  /* 0x000000165037d981 */ /* 0x0002a2000c1e1500 */
[----:B------:R-:W-:-:S03]  /*3710*/  LOP3.LUT P5, RZ, R38, 0x1, RZ, 0xc0, !PT ;  /* 0x0000000126ff7812 */ /* 0x000fc600078ac0ff */
[----:B------:R-:W2:Y:S04]  /*3720*/  @P4 LDG.E.U16 R48, desc[UR22][R82.64] ;  /* 0x0000001652304981 */ /* 0x000ea8000c1e1500 */
[----:B------:R-:W2:Y:S01]  /*3730*/  @P4 LDG.E.U16 R92, desc[UR22][R84.64] ;  /* 0x00000016545c4981 */ /* 0x000ea2000c1e1500 */
[----:B------:R-:W-:Y:S01]  /*3740*/  LOP3.LUT P4, RZ, R37, 0x1, RZ, 0xc0, !PT ;  /* 0x0000000125ff7812 */ /* 0x000fe2000788c0ff */
[C---:B------:R-:W-:Y:S01]  /*3750*/  IMAD R37, R90.reuse, 0x18, RZ ;  /* 0x000000185a257824 */ /* 0x040fe200078e02ff */
[----:B------:R-:W-:Y:S01]  /*3760*/  PRMT R42, RZ, 0x7610, R42 ;  /* 0x00007610ff2a7816 */ /* 0x000fe2000000002a */
[----:B------:R0:W-:Y:S01]  /*3770*/  STL.64 [R1+0x230], R66 ;  /* 0x0002304201007387 */ /* 0x0001e20000100a00 */
[----:B------:R-:W-:Y:S01]  /*3780*/  IMAD.SHL.U32 R41, R90, 0x20, RZ ;  /* 0x000000205a297824 */ /* 0x000fe200078e00ff */
[----:B------:R-:W-:Y:S01]  /*3790*/  PRMT R58, RZ, 0x7610, R58 ;  /* 0x00007610ff3a7816 */ /* 0x000fe2000000003a */
[----:B------:R-:W-:Y:S01]  /*37a0*/  IMAD.WIDE R78, R37, 0x2, R86 ;  /* 0x00000002254e7825 */ /* 0x000fe200078e0256 */
[----:B------:R1:W-:Y:S01]  /*37b0*/  STL.64 [R1+0x228], R80 ;  /* 0x0002285001007387 */ /* 0x0003e20000100a00 */
[----:B------:R-:W-:-:S02]  /*37c0*/  PRMT R50, RZ, 0x7610, R50 ;  /* 0x00007610ff327816 */ /* 0x000fc40000000032 */
[----:B------:R-:W-:Y:S01]  /*37d0*/  PRMT R44, RZ, 0x7610, R44 ;  /* 0x00007610ff2c7816 */ /* 0x000fe2000000002c */
[----:B------:R-:W-:Y:S01]  /*37e0*/  IMAD.WIDE R70, R41, 0x2, R88 ;  /* 0x0000000229467825 */ /* 0x000fe200078e0258 */
[----:B------:R-:W-:Y:S01]  /*37f0*/  SHF.R.U64 R38, R5, 0x17, RZ ;  /* 0x0000001705267819 */ /* 0x000fe200000012ff */
[----:B------:R-:W2:Y:S02]  /*3800*/  @P5 LDG.E.U16 R58, desc[UR22][R78.64] ;  /* 0x000000164e3a5981 */ /* 0x000ea4000c1e1500 */
[----:B0-----:R-:W-:Y:S02]  /*3810*/  IMAD.WIDE R66, R41, 0x2, R86 ;  /* 0x0000000229427825 */ /* 0x001fe400078e0256 */
[----:B------:R0:W2:Y:S02]  /*3820*/  @P4 LDG.E.U16 R50, desc[UR22][R70.64] ;  /* 0x0000001646324981 */ /* 0x0000a4000c1e1500 */
[----:B-1----:R-:W-:Y:S01]  /*3830*/  IMAD.WIDE R80, R37, 0x2, R88 ;  /* 0x0000000225507825 */ /* 0x002fe200078e0258 */
[----:B------:R-:W-:Y:S01]  /*3840*/  SHF.R.U64 R37, R5, 0xf, RZ ;  /* 0x0000000f05257819 */ /* 0x000fe200000012ff */
[----:B------:R1:W2:Y:S04]  /*3850*/  @P4 LDG.E.U16 R44, desc[UR22][R66.64] ;  /* 0x00000016422c4981 */ /* 0x0002a8000c1e1500 */
[----:B------:R-:W2:Y:S01]  /*3860*/  @P5 LDG.E.U16 R42, desc[UR22][R80.64] ;  /* 0x00000016502a5981 */ /* 0x000ea2000c1e1500 */
[----:B------:R-:W-:-:S02]  /*3870*/  LOP3.LUT P5, RZ, R38, 0x1, RZ, 0xc0, !PT ;  /* 0x0000000126ff7812 */ /* 0x000fc400078ac0ff */
[----:B------:R-:W-:Y:S01]  /*3880*/  LOP3.LUT P4, RZ, R37, 0x1, RZ, 0xc0, !PT ;  /* 0x0000000125ff7812 */ /* 0x000fe2000788c0ff */
[----:B------:R-:W-:Y:S01]  /*3890*/  STL.64 [R1+0x1b0], R82 ;  /* 0x0001b05201007387 */ /* 0x000fe20000100a00 */
[----:B------:R-:W-:-:S03]  /*38a0*/  IMAD R37, R90, 0x28, RZ ;  /* 0x000000285a257824 */ /* 0x000fc600078e02ff */
[----:B------:R-:W-:Y:S01]  /*38b0*/  STL.64 [R1+0x1a8], R84 ;  /* 0x0001a85401007387 */ /* 0x000fe20000100a00 */
[----:B------:R-:W-:-:S03]  /*38c0*/  PRMT R54, RZ, 0x7610, R54 ;  /* 0x00007610ff367816 */ /* 0x000fc60000000036 */
[----:B------:R-:W-:Y:S01]  /*38d0*/  STL.64 [R1+0x130], R80 ;  /* 0x0001305001007387 */ /* 0x000fe20000100a00 */
[----:B------:R-:W-:-:S03]  /*38e0*/  PRMT R43, RZ, 0x7610, R43 ;  /* 0x00007610ff2b7816 */ /* 0x000fc6000000002b */
[----:B------:R-:W-:Y:S04]  /*38f0*/  STL.64 [R1+0x128], R78 ;  /* 0x0001284e01007387 */ /* 0x000fe80000100a00 */
[----:B------:R0:W-:Y:S01]  /*3900*/  STL.64 [R1+0xb0], R70 ;  /* 0x0000b04601007387 */ /* 0x0001e20000100a00 */
[----:B------:R-:W-:-:S03]  /*3910*/  IMAD R41, R90, 0x9, RZ ;  /* 0x000000095a297824 */ /* 0x000fc600078e02ff */
[----:B------:R1:W-:Y:S01]  /*3920*/  STL.64 [R1+0xa8], R66 ;  /* 0x0000a84201007387 */ /* 0x0003e20000100a00 */
[----:B------:R-:W-:Y:S01]  /*3930*/  PRMT R18, RZ, 0x7610, R18 ;  /* 0x00007610ff127816 */ /* 0x000fe20000000012 */
[----:B0-----:R-:W-:-:S04]  /*3940*/  IMAD.WIDE R70, R37, 0x2, R88 ;  /* 0x0000000225467825 */ /* 0x001fc800078e0258 */
[----:B-1----:R-:W-:Y:S01]  /*3950*/  IMAD.WIDE R66, R37, 0x2, R86 ;  /* 0x0000000225427825 */ /* 0x002fe200078e0256 */
[----:B------:R-:W-:Y:S01]  /*3960*/  STL.64 [R1+0x30], R70 ;  /* 0x0000304601007387 */ /* 0x000fe20000100a00 */
[----:B------:R-:W-:-:S03]  /*3970*/  PRMT R19, RZ, 0x7610, R19 ;  /* 0x00007610ff137816 */ /* 0x000fc60000000013 */
[----:B------:R0:W-:Y:S04]  /*3980*/  STL.64 [R1+0x28], R66 ;  /* 0x0000284201007387 */ /* 0x0001e80000100a00 */
[----:B------:R0:W2:Y:S04]  /*3990*/  @P5 LDG.E.U16 R54, desc[UR22][R66.64] ;  /* 0x0000001642365981 */ /* 0x0000a8000c1e1500 */
[----:B------:R1:W2:Y:S01]  /*39a0*/  @P5 LDG.E.U16 R43, desc[UR22][R70.64] ;  /* 0x00000016462b5981 */ /* 0x0002a2000c1e1500 */
[----:B0-----:R-:W-:-:S04]  /*39b0*/  IMAD.WIDE R66, R41, 0x2, R86 ;  /* 0x0000000229427825 */ /* 0x001fc800078e0256 */
[----:B-1----:R-:W-:Y:S01]  /*39c0*/  IMAD.WIDE R70, R41, 0x2, R88 ;  /* 0x0000000229467825 */ /* 0x002fe200078e0258 */
[----:B------:R-:W2:Y:S04]  /*39d0*/  @!P6 LDG.E.U16 R18, desc[UR22][R66.64] ;  /* 0x000000164212e981 */ /* 0x000ea8000c1e1500 */
[----:B------:R-:W3:Y:S01]  /*39e0*/  @!P6 LDG.E.U16 R19, desc[UR22][R70.64] ;  /* 0x000000164613e981 */ /* 0x000ee2000c1e1500 */
[----:B------:R-:W-:Y:S01]  /*39f0*/  IMAD R83, R90, 0x30, RZ ;  /* 0x000000305a537824 */ /* 0x000fe200078e02ff */
[----:B------:R-:W-:Y:S02]  /*3a00*/  PRMT R49, RZ, 0x7610, R49 ;  /* 0x00007610ff317816 */ /* 0x000fe40000000031 */
[----:B------:R-:W-:Y:S01]  /*3a10*/  PRMT R45, RZ, 0x7610, R45 ;  /* 0x00007610ff2d7816 */ /* 0x000fe2000000002d */
[----:B------:R-:W-:Y:S01]  /*3a20*/  IMAD.WIDE R84, R83, 0x2, R88 ;  /* 0x0000000253547825 */ /* 0x000fe200078e0258 */
[----:B------:R-:W-:-:S03]  /*3a30*/  SHF.R.U64 R37, R5, 0x7, RZ ;  /* 0x0000000705257819 */ /* 0x000fc600000012ff */
[----:B------:R-:W-:Y:S01]  /*3a40*/  IMAD.WIDE R82, R83, 0x2, R86 ;  /* 0x0000000253527825 */ /* 0x000fe200078e0256 */
[----:B------:R-:W4:Y:S04]  /*3a50*/  @P4 LDG.E.U16 R49, desc[UR22][R84.64] ;  /* 0x0000001654314981 */ /* 0x000f28000c1e1500 */
[----:B------:R0:W4:Y:S01]  /*3a60*/  @P4 LDG.E.U16 R45, desc[UR22][R82.64] ;  /* 0x00000016522d4981 */ /* 0x000122000c1e1500 */
[----:B------:R-:W-:Y:S01]  /*3a70*/  LOP3.LUT P4, RZ, R37, 0x1, RZ, 0xc0, !PT ;  /* 0x0000000125ff7812 */ /* 0x000fe2000788c0ff */
[----:B------:R-:W-:Y:S01]  /*3a80*/  IMAD R78, R90, 0x38, RZ ;  /* 0x000000385a4e7824 */ /* 0x000fe200078e02ff */
[----:B------:R-:W-:Y:S01]  /*3a90*/  PRMT R74, RZ, 0x7610, R74 ;  /* 0x00007610ff4a7816 */ /* 0x000fe2000000004a */
[----:B------:R-:W-:Y:S01]  /*3aa0*/  VIADD R38, R4, 0xfffffffd ;  /* 0xfffffffd04267836 */ /* 0x000fe20000000000 */
[----:B------:R-:W-:Y:S01]  /*3ab0*/  PRMT R75, RZ, 0x7610, R75 ;  /* 0x00007610ff4b7816 */ /* 0x000fe2000000004b */
[----:B------:R-:W-:-:S04]  /*3ac0*/  IMAD.WIDE R80, R78, 0x2, R88 ;  /* 0x000000024e507825 */ /* 0x000fc800078e0258 */
[----:B------:R-:W-:Y:S01]  /*3ad0*/  IMAD.WIDE R78, R78, 0x2, R86 ;  /* 0x000000024e4e7825 */ /* 0x000fe200078e0256 */
[----:B------:R-:W-:Y:S01]  /*3ae0*/  ISETP.GE.U32.AND P5, PT, R38, 0x7fffffbe, PT ;  /* 0x7fffffbe2600780c */ /* 0x000fe20003fa6070 */
[----:B------:R-:W-:Y:S01]  /*3af0*/  STL [R1+0x7c0], R84 ;  /* 0x0007c05401007387 */ /* 0x000fe20000100800 */
[----:B------:R-:W-:-:S03]  /*3b00*/  SHF.R.U32.HI R38, RZ, 0xe, R6 ;  /* 0x0000000eff267819 */ /* 0x000fc60000011606 */
[----:B------:R1:W4:Y:S01]  /*3b10*/  @P4 LDG.E.U16 R74, desc[UR22][R78.64] ;  /* 0x000000164e4a4981 */ /* 0x000322000c1e1500 */
[----:B------:R-:W-:-:S03]  /*3b20*/  LOP3.LUT P6, RZ, R38, 0x1, RZ, 0xc0, !PT ;  /* 0x0000000126ff7812 */ /* 0x000fc600078cc0ff */
[----:B------:R-:W-:Y:S04]  /*3b30*/  STL [R1+0x898], R84 ;  /* 0x0008985401007387 */ /* 0x000fe80000100800 */
[----:B------:R-:W4:Y:S04]  /*3b40*/  @P4 LDG.E.U16 R75, desc[UR22][R80.64] ;  /* 0x00000016504b4981 */ /* 0x000f28000c1e1500 */
[----:B------:R-:W-:Y:S04]  /*3b50*/  STL [R1+0x8ac], R84 ;  /* 0x0008ac5401007387 */ /* 0x000fe80000100800 */
[----:B------:R-:W-:Y:S01]  /*3b60*/  STL [R1+0x784], R85 ;  /* 0x0007845501007387 */ /* 0x000fe20000100800 */
[----:B------:R-:W-:-:S03]  /*3b70*/  IMAD R38, R90, 0x11, RZ ;  /* 0x000000115a267824 */ /* 0x000fc600078e02ff */
[----:B------:R-:W-:Y:S04]  /*3b80*/  STL.64 [R1+0x788], R82 ;  /* 0x0007885201007387 */ /* 0x000fe80000100a00 */
[----:B------:R-:W-:Y:S04]  /*3b90*/  STL.64 [R1+0x790], R80 ;  /* 0x0007905001007387 */ /* 0x000fe80000100a00 */
[----:B------:R-:W-:Y:S01]  /*3ba0*/  STL.64 [R1+0x220], R70 ;  /* 0x0002204601007387 */ /* 0x000fe20000100a00 */
[----:B------:R-:W-:-:S03]  /*3bb0*/  PRMT R76, RZ, 0x7610, R76 ;  /* 0x00007610ff4c7816 */ /* 0x000fc6000000004c */
[----:B------:R-:W-:Y:S04]  /*3bc0*/  STL.64 [R1+0x218], R66 ;  /* 0x0002184201007387 */ /* 0x000fe80000100a00 */
[----:B------:R-:W-:Y:S04]  /*3bd0*/  STL.64 [R1+0x798], R78 ;  /* 0x0007984e01007387 */ /* 0x000fe80000100a00 */
[----:B--2---:R-:W-:Y:S04]  /*3be0*/  STL [R1+0x144], R18 ;  /* 0x0001441201007387 */ /* 0x004fe80000100800 */
[----:B---3--:R2:W-:Y:S02]  /*3bf0*/  STL [R1+0x1c8], R19 ;  /* 0x0001c81301007387 */ /* 0x0085e40000100800 */
[----:B--2---:R-:W-:-:S05]  /*3c00*/  IMAD.WIDE R18, R38, 0x2, R88 ;  /* 0x0000000226127825 */ /* 0x004fca00078e0258 */
[----:B------:R-:W2:Y:S01]  /*3c10*/  @P6 LDG.E.U16 R76, desc[UR22][R18.64] ;  /* 0x00000016124c6981 */ /* 0x000ea2000c1e1500 */
[----:B------:R-:W-:-:S04]  /*3c20*/  SHF.R.U32.HI R37, RZ, 0x6, R6 ;  /* 0x00000006ff257819 */ /* 0x000fc80000011606 */
[----:B------:R-:W-:Y:S01]  /*3c30*/  LOP3.LUT P4, RZ, R37, 0x1, RZ, 0xc0, !PT ;  /* 0x0000000125ff7812 */ /* 0x000fe2000788c0ff */
[----:B------:R-:W-:Y:S01]  /*3c40*/  IMAD R41, R90, 0x19, RZ ;  /* 0x000000195a297824 */ /* 0x000fe200078e02ff */
[----:B------:R-:W-:Y:S02]  /*3c50*/  PRMT R47, RZ, 0x7610, R47 ;  /* 0x00007610ff2f7816 */ /* 0x000fe4000000002f */
[----:B0-----:R-:W-:Y:S01]  /*3c60*/  PRMT R83, RZ, 0x7610, R83 ;  /* 0x00007610ff537816 */ /* 0x001fe20000000053 */
[----:B------:R-:W-:Y:S01]  /*3c70*/  IMAD.WIDE R70, R41, 0x2, R88 ;  /* 0x0000000229467825 */ /* 0x000fe200078e0258 */
[----:B-1----:R-:W-:Y:S01]  /*3c80*/  PRMT R78, RZ, 0x7610, R78 ;  /* 0x00007610ff4e7816 */ /* 0x002fe2000000004e */
[----:B----4-:R-:W-:Y:S01]  /*3c90*/  STL [R1+0x138], R74 ;  /* 0x0001384a01007387 */ /* 0x010fe20000100800 */
[----:B------:R-:W-:Y:S01]  /*3ca0*/  SHF.R.U64 R37, R5, 0x1e, RZ ;  /* 0x0000001e05257819 */ /* 0x000fe200000012ff */
[----:B------:R-:W-:-:S04]  /*3cb0*/  IMAD.WIDE R66, R41, 0x2, R86 ;  /* 0x0000000229427825 */ /* 0x000fc800078e0256 */
[----:B------:R-:W3:Y:S04]  /*3cc0*/  @P4 LDG.E.U16 R83, desc[UR22][R70.64] ;  /* 0x0000001646534981 */ /* 0x000ee8000c1e1500 */
[----:B------:R0:W-:Y:S04]  /*3cd0*/  STL [R1+0x13c], R75 ;  /* 0x00013c4b01007387 */ /* 0x0001e80000100800 */
[----:B------:R-:W4:Y:S01]  /*3ce0*/  @P4 LDG.E.U16 R78, desc[UR22][R66.64] ;  /* 0x00000016424e4981 */ /* 0x000f22000c1e1500 */
[----:B0-----:R-:W-:Y:S01]  /*3cf0*/  IMAD.WIDE R74, R38, 0x2, R86 ;  /* 0x00000002264a7825 */ /* 0x001fe200078e0256 */
[----:B------:R-:W-:-:S04]  /*3d00*/  SHF.R.U64 R38, R5, 0x16, RZ ;  /* 0x0000001605267819 */ /* 0x000fc800000012ff */
[----:B------:R0:W3:Y:S01]  /*3d10*/  @P6 LDG.E.U16 R47, desc[UR22][R74.64] ;  /* 0x000000164a2f6981 */ /* 0x0000e2000c1e1500 */
[----:B------:R-:W-:Y:S02]  /*3d20*/  LOP3.LUT P6, RZ, R37, 0x1, RZ, 0xc0, !PT ;  /* 0x0000000125ff7812 */ /* 0x000fe400078cc0ff */
[----:B------:R-:W-:Y:S01]  /*3d30*/  LOP3.LUT P4, RZ, R38, 0x1, RZ, 0xc0, !PT ;  /* 0x0000000126ff7812 */ /* 0x000fe2000788c0ff */
[----:B------:R1:W-:Y:S01]  /*3d40*/  STL.64 [R1+0x1a0], R18 ;  /* 0x0001a01201007387 */ /* 0x0003e20000100a00 */
[----:B------:R-:W-:-:S03]  /*3d50*/  IMAD R38, R90, 0x21, RZ ;  /* 0x000000215a267824 */ /* 0x000fc600078e02ff */
[----:B------:R0:W-:Y:S01]  /*3d60*/  STL.64 [R1+0x198], R74 ;  /* 0x0001984a01007387 */ /* 0x0001e20000100a00 */
[----:B------:R-:W-:Y:S02]  /*3d70*/  PRMT R72, RZ, 0x7610, R72 ;  /* 0x00007610ff487816 */ /* 0x000fe40000000048 */
[----:B------:R-:W-:Y:S01]  /*3d80*/  PRMT R73, RZ, 0x7610, R73 ;  /* 0x00007610ff497816 */ /* 0x000fe20000000049 */
[----:B-1----:R-:W3:Y:S04]  /*3d90*/  LDL.LU.64 R18, [R1+0x948] ;  /* 0x0009480001127983 */ /* 0x002ee80000300a00 */
[----:B------:R-:W-:Y:S01]  /*3da0*/  STL.64 [R1+0x120], R70 ;  /* 0x0001204601007387 */ /* 0x000fe20000100a00 */
[----:B0-----:R-:W-:-:S03]  /*3db0*/  IMAD.WIDE R74, R38, 0x2, R86 ;  /* 0x00000002264a7825 */ /* 0x001fc600078e0256 */
[----:B------:R-:W-:Y:S04]  /*3dc0*/  STL.64 [R1+0x118], R66 ;  /* 0x0001184201007387 */ /* 0x000fe80000100a00 */
[----:B------:R0:W3:Y:S04]  /*3dd0*/  @P6 LDG.E.U16 R72, desc[UR22][R74.64] ;  /* 0x000000164a486981 */ /* 0x0000e8000c1e1500 */
[----:B--2---:R1:W-:Y:S02]  /*3de0*/  STL [R1+0xc4], R76 ;  /* 0x0000c44c01007387 */ /* 0x0043e40000100800 */
[----:B-1----:R-:W-:-:S05]  /*3df0*/  IMAD.WIDE R76, R38, 0x2, R88 ;  /* 0x00000002264c7825 */ /* 0x002fca00078e0258 */
[----:B------:R1:W2:Y:S01]  /*3e00*/  @P6 LDG.E.U16 R73, desc[UR22][R76.64] ;  /* 0x000000164c496981 */ /* 0x0002a2000c1e1500 */
[----:B------:R-:W-:Y:S01]  /*3e10*/  IMAD R41, R90, 0x29, RZ ;  /* 0x000000295a297824 */ /* 0x000fe200078e02ff */
[----:B------:R-:W-:Y:S02]  /*3e20*/  PRMT R17, RZ, 0x7610, R17 ;  /* 0x00007610ff117816 */ /* 0x000fe40000000011 */
[----:B------:R-:W-:Y:S01]  /*3e30*/  PRMT R16, RZ, 0x7610, R16 ;  /* 0x00007610ff107816 */ /* 0x000fe20000000010 */
[----:B------:R-:W-:Y:S01]  /*3e40*/  IMAD.WIDE R70, R41, 0x2, R88 ;  /* 0x0000000229467825 */ /* 0x000fe200078e0258 */
[----:B------:R-:W-:-:S03]  /*3e50*/  SHF.R.U64 R37, R5, 0xe, RZ ;  /* 0x0000000e05257819 */ /* 0x000fc600000012ff */
[----:B------:R-:W-:Y:S01]  /*3e60*/  IMAD.WIDE R66, R41, 0x2, R86 ;  /* 0x0000000229427825 */ /* 0x000fe200078e0256 */
[----:B------:R-:W-:Y:S01]  /*3e70*/  SHF.R.U64 R38, R5, 0x6, RZ ;  /* 0x0000000605267819 */ /* 0x000fe200000012ff */
[----:B------:R-:W-:Y:S01]  /*3e80*/  STL.64 [R1+0xa0], R76 ;  /* 0x0000a04c01007387 */ /* 0x000fe20000100a00 */
[----:B------:R-:W-:-:S03]  /*3e90*/  LOP3.LUT P6, RZ, R37, 0x1, RZ, 0xc0, !PT ;  /* 0x0000000125ff7812 */ /* 0x000fc600078cc0ff */
[----:B------:R0:W-:Y:S04]  /*3ea0*/  STL.64 [R1+0x98], R74 ;  /* 0x0000984a01007387 */ /* 0x0001e80000100a00 */
[----:B------:R1:W4:Y:S04]  /*3eb0*/  @P4 LDG.E.U16 R17, desc[UR22][R70.64] ;  /* 0x0000001646114981 */ /* 0x000328000c1e1500 */
[----:B------:R-:W4:Y:S01]  /*3ec0*/  @P4 LDG.E.U16 R16, desc[UR22][R66.64] ;  /* 0x0000001642104981 */ /* 0x000f22000c1e1500 */
[----:B------:R-:W-:Y:S01]  /*3ed0*/  LOP3.LUT P4, RZ, R38, 0x1, RZ, 0xc0, !PT ;  /* 0x0000000126ff7812 */ /* 0x000fe2000788c0ff */
[----:B0-----:R-:W-:-:S02]  /*3ee0*/  IMAD R74, R90, 0x31, RZ ;  /* 0x000000315a4a7824 */ /* 0x001fc400078e02ff */
[----:B------:R0:W-:Y:S01]  /*3ef0*/  STL.64 [R1+0x20], R70 ;  /* 0x0000204601007387 */ /* 0x0001e20000100a00 */
[----:B------:R-:W-:Y:S01]  /*3f00*/  PRMT R14, RZ, 0x7610, R14 ;  /* 0x00007610ff0e7816 */ /* 0x000fe2000000000e */
[C---:B-1----:R-:W-:Y:S02]  /*3f10*/  IMAD.WIDE R76, R74.reuse, 0x2, R88 ;  /* 0x000000024a4c7825 */ /* 0x042fe400078e0258 */
[----:B------:R-:W-:Y:S01]  /*3f20*/  STL.64 [R1+0x18], R66 ;  /* 0x0000184201007387 */ /* 0x000fe20000100a00 */
[----:B------:R-:W-:Y:S01]  /*3f30*/  PRMT R15, RZ, 0x7610, R15 ;  /* 0x00007610ff0f7816 */ /* 0x000fe2000000000f */
[----:B------:R-:W-:Y:S01]  /*3f40*/  IMAD.WIDE R74, R74, 0x2, R86 ;  /* 0x000000024a4a7825 */ /* 0x000fe200078e0256 */
[----:B------:R-:W-:Y:S02]  /*3f50*/  PRMT R12, RZ, 0x7610, R12 ;  /* 0x00007610ff0c7816 */ /* 0x000fe4000000000c */
[----:B------:R-:W-:Y:S02]  /*3f60*/  PRMT R13, RZ, 0x7610, R13 ;  /* 0x00007610ff0d7816 */ /* 0x000fe4000000000d */
[----:B------:R-:W4:Y:S01]  /*3f70*/  @P6 LDG.E.U16 R15, desc[UR22][R76.64] ;  /* 0x000000164c0f6981 */ /* 0x000f22000c1e1500 */
[----:B0-----:R-:W-:-:S03]  /*3f80*/  IMAD R70, R90, 0x39, RZ ;  /* 0x000000395a467824 */ /* 0x001fc600078e02ff */
[----:B------:R-:W4:Y:S04]  /*3f90*/  @P6 LDG.E.U16 R14, desc[UR22][R74.64] ;  /* 0x000000164a0e6981 */ /* 0x000f28000c1e1500 */
[----:B---3--:R-:W-:Y:S04]  /*3fa0*/  STL [R1+0xd0], R72 ;  /* 0x0000d04801007387 */ /* 0x008fe80000100800 */
[----:B--2---:R0:W-:Y:S02]  /*3fb0*/  STL [R1+0xd4], R73 ;  /* 0x0000d44901007387 */ /* 0x0041e40000100800 */
[----:B0-----:R-:W-:-:S04]  /*3fc0*/  IMAD.WIDE R72, R70, 0x2, R88 ;  /* 0x0000000246487825 */ /* 0x001fc800078e0258 */
[----:B------:R-:W-:Y:S01]  /*3fd0*/  IMAD.WIDE R70, R70, 0x2, R86 ;  /* 0x0000000246467825 */ /* 0x000fe200078e0256 */
[----:B------:R-:W2:Y:S04]  /*3fe0*/  @P4 LDG.E.U16 R13, desc[UR22][R72.64] ;  /* 0x00000016480d4981 */ /* 0x000ea8000c1e1500 */
[----:B------:R-:W3:Y:S04]  /*3ff0*/  @P4 LDG.E.U16 R12, desc[UR22][R70.64] ;  /* 0x00000016460c4981 */ /* 0x000ee8000c1e1500 */
[----:B------:R-:W-:Y:S01]  /*4000*/  STL.64 [R1+0x7a0], R76 ;  /* 0x0007a04c01007387 */ /* 0x000fe20000100a00 */
[----:B------:R-:W-:-:S03]  /*4010*/  VIADD R38, R4, 0xfffffff5 ;  /* 0xfffffff504267836 */ /* 0x000fc60000000000 */
[----:B------:R-:W-:Y:S04]  /*4020*/  STL.64 [R1+0x7a8], R74 ;  /* 0x0007a84a01007387 */ /* 0x000fe80000100a00 */
[----:B------:R-:W-:Y:S04]  /*4030*/  STL.64 [R1+0x7b0], R72 ;  /* 0x0007b04801007387 */ /* 0x000fe80000100a00 */
[----:B------:R-:W-:Y:S04]  /*4040*/  STL.64 [R1+0x7b8], R70 ;  /* 0x0007b84601007387 */ /* 0x000fe80000100a00 */
[----:B----4-:R-:W-:Y:S04]  /*4050*/  STL [R1+0x2b4], R16 ;  /* 0x0002b41001007387 */ /* 0x010fe80000100800 */
[----:B------:R0:W-:Y:S01]  /*4060*/  STL [R1+0xcc], R17 ;  /* 0x0000cc1101007387 */ /* 0x0001e20000100800 */
[----:B------:R-:W-:Y:S01]  /*4070*/  ISETP.GE.U32.AND P6, PT, R38, 0x7fffffb6, PT ;  /* 0x7fffffb62600780c */ /* 0x000fe20003fc6070 */
[----:B------:R-:W-:-:S02]  /*4080*/  IMAD.SHL.U32 R38, R90, 0x2, RZ ;  /* 0x000000025a267824 */ /* 0x000fc400078e00ff */
[----:B------:R-:W-:Y:S01]  /*4090*/  STL [R1+0x148], R14 ;  /* 0x0001480e01007387 */ /* 0x000fe20000100800 */
[----:B0-----:R-:W-:-:S03]  /*40a0*/  IMAD.WIDE R16, R90, 0x2, R88 ;  /* 0x000000025a107825 */ /* 0x001fc600078e0258 */
[----:B------:R0:W-:Y:S01]  /*40b0*/  STL [R1+0x14c], R15 ;  /* 0x00014c0f01007387 */ /* 0x0001e20000100800 */
[----:B------:R-:W-:-:S03]  /*40c0*/  PRMT R10, RZ, 0x7610, R10 ;  /* 0x00007610ff0a7816 */ /* 0x000fc6000000000a */
[----:B------:R-:W-:Y:S01]  /*40d0*/  STL.64 [R1+0x2a0], R16 ;  /* 0x0002a01001007387 */ /* 0x000fe20000100a00 */
[----:B------:R-:W-:Y:S01]  /*40e0*/  PRMT R11, RZ, 0x7610, R11 ;  /* 0x00007610ff0b7816 */ /* 0x000fe2000000000b */
[----:B------:R-:W-:Y:S01]  /*40f0*/  IMAD.WIDE R66, R38, 0x2, R88 ;  /* 0x0000000226427825 */ /* 0x000fe200078e0258 */
[----:B------:R-:W-:Y:S02]  /*4100*/  PRMT R68, RZ, 0x7610, R68 ;  /* 0x00007610ff447816 */ /* 0x000fe40000000044 */
[----:B------:R-:W-:Y:S01]  /*4110*/  PRMT R69, RZ, 0x7610, R69 ;  /* 0x00007610ff457816 */ /* 0x000fe20000000045 */
[--C-:B0-----:R-:W-:Y:S01]  /*4120*/  IMAD.WIDE R14, R90, 0x2, R86.reuse ;  /* 0x000000025a0e7825 */ /* 0x101fe200078e0256 */
[----:B------:R0:W4:Y:S04]  /*4130*/  @!P5 LDG.E.U16 R11, desc[UR22][R66.64] ;  /* 0x00000016420bd981 */ /* 0x000128000c1e1500 */
[----:B------:R-:W4:Y:S04]  /*4140*/  @!P3 LDG.E.U16 R68, desc[UR22][R14.64] ;  /* 0x000000160e44b981 */ /* 0x000f28000c1e1500 */
[----:B------:R-:W4:Y:S04]  /*4150*/  @!P3 LDG.E.U16 R69, desc[UR22][R16.64] ;  /* 0x000000161045b981 */ /* 0x000f28000c1e1500 */
[----:B---3--:R-:W-:Y:S04]  /*4160*/  STL [R1+0x23c], R12 ;  /* 0x00023c0c01007387 */ /* 0x008fe80000100800 */
[----:B--2---:R1:W-:Y:S02]  /*4170*/  STL [R1+0x240], R13 ;  /* 0x0002400d01007387 */ /* 0x0043e40000100800 */
[----:B-1----:R-:W-:-:S05]  /*4180*/  IMAD.WIDE R12, R38, 0x2, R86 ;  /* 0x00000002260c7825 */ /* 0x002fca00078e0256 */
[----:B------:R1:W2:Y:S01]  /*4190*/  @!P5 LDG.E.U16 R10, desc[UR22][R12.64] ;  /* 0x000000160c0ad981 */ /* 0x0002a2000c1e1500 */
[C---:B------:R-:W-:Y:S02]  /*41a0*/  VIADD R37, R4.reuse, 0xfffffffc ;  /* 0xfffffffc04257836 */ /* 0x040fe40000000000 */
[----:B------:R-:W-:-:S03]  /*41b0*/  VIADD R41, R4, 0xfffffff4 ;  /* 0xfffffff404297836 */ /* 0x000fc60000000000 */
[----:B------:R-:W-:Y:S02]  /*41c0*/  ISETP.GE.U32.AND P4, PT, R37, 0x7fffffbd, PT ;  /* 0x7fffffbd2500780c */ /* 0x000fe40003f86070 */
[----:B------:R-:W-:Y:S01]  /*41d0*/  SHF.R.U32.HI R37, RZ, 0xd, R6 ;  /* 0x0000000dff257819 */ /* 0x000fe20000011606 */
[----:B------:R3:W-:Y:S03]  /*41e0*/  STL.64 [R1+0x298], R14 ;  /* 0x0002980e01007387 */ /* 0x0007e60000100a00 */
[----:B------:R-:W-:Y:S01]  /*41f0*/  LOP3.LUT P5, RZ, R37, 0x1, RZ, 0xc0, !PT ;  /* 0x0000000125ff7812 */ /* 0x000fe200078ac0ff */
[----:B------:R-:W4:Y:S01]  /*4200*/  LDL.LU.64 R16, [R1+0x940] ;  /* 0x0009400001107983 */ /* 0x000f220000300a00 */
[----:B------:R-:W-:Y:S01]  /*4210*/  ISETP.GE.U32.AND P3, PT, R41, 0x7fffffb5, PT ;  /* 0x7fffffb52900780c */ /* 0x000fe20003f66070 */
[C---:B------:R-:W-:Y:S01]  /*4220*/  IMAD R41, R90.reuse, 0x12, RZ ;  /* 0x000000125a297824 */ /* 0x040fe200078e02ff */
[----:B------:R-:W-:Y:S01]  /*4230*/  PRMT R8, RZ, 0x7610, R8 ;  /* 0x00007610ff087816 */ /* 0x000fe20000000008 */
[----:B------:R-:W-:Y:S01]  /*4240*/  IMAD R37, R90, 0xa, RZ ;  /* 0x0000000a5a257824 */ /* 0x000fe200078e02ff */
[----:B---3--:R-:W3:Y:S04]  /*4250*/  LDL.LU.64 R14, [R1+0x938] ;  /* 0x00093800010e7983 */ /* 0x008ee80000300a00 */
[----:B------:R0:W-:Y:S04]  /*4260*/  STL.64 [R1+0x290], R66 ;  /* 0x0002904201007387 */ /* 0x0001e80000100a00 */
[----:B------:R1:W-:Y:S01]  /*4270*/  STL.64 [R1+0x288], R12 ;  /* 0x0002880c01007387 */ /* 0x0003e20000100a00 */
[----:B------:R-:W-:-:S02]  /*4280*/  PRMT R9, RZ, 0x7610, R9 ;  /* 0x00007610ff097816 */ /* 0x000fc40000000009 */
[----:B------:R-:W-:Y:S02]  /*4290*/  PRMT R76, RZ, 0x7610, R76 ;  /* 0x00007610ff4c7816 */ /* 0x000fe4000000004c */
[----:B------:R-:W-:Y:S01]  /*42a0*/  PRMT R77, RZ, 0x7610, R77 ;  /* 0x00007610ff4d7816 */ /* 0x000fe2000000004d */
[----:B0-----:R-:W-:-:S04]  /*42b0*/  IMAD.WIDE R66, R41, 0x2, R86 ;  /* 0x0000000229427825 */ /* 0x001fc800078e0256 */
[C---:B-1----:R-:W-:Y:S01]  /*42c0*/  IMAD.WIDE R12, R37.reuse, 0x2, R88 ;  /* 0x00000002250c7825 */ /* 0x042fe200078e0258 */
[----:B------:R-:W3:Y:S04]  /*42d0*/  @P5 LDG.E.U16 R8, desc[UR22][R66.64] ;  /* 0x0000001642085981 */ /* 0x000ee8000c1e1500 */
[----:B------:R-:W3:Y:S01]  /*42e0*/  @!P6 LDG.E.U16 R77, desc[UR22][R12.64] ;  /* 0x000000160c4de981 */ /* 0x000ee2000c1e1500 */
[----:B------:R-:W-:Y:S02]  /*42f0*/  PRMT R64, RZ, 0x7610, R64 ;  /* 0x00007610ff407816 */ /* 0x000fe40000000040 */
[----:B------:R-:W-:Y:S01]  /*4300*/  PRMT R65, RZ, 0x7610, R65 ;  /* 0x00007610ff417816 */ /* 0x000fe20000000041 */
[----:B--2---:R-:W-:Y:S04]  /*4310*/  STL [R1+0x244], R10 ;  /* 0x0002440a01007387 */ /* 0x004fe80000100800 */
[----:B----4-:R0:W-:Y:S04]  /*4320*/  STL [R1+0x2a8], R11 ;  /* 0x0002a80b01007387 */ /* 0x0101e80000100800 */
[----:B------:R-:W-:Y:S04]  /*4330*/  STL [R1+0x2ac], R68 ;  /* 0x0002ac4401007387 */ /* 0x000fe80000100800 */
[----:B------:R1:W-:Y:S01]  /*4340*/  STL [R1+0x2b0], R69 ;  /* 0x0002b04501007387 */ /* 0x0003e20000100800 */
[----:B0-----:R-:W-:Y:S01]  /*4350*/  IMAD.WIDE R10, R37, 0x2, R86 ;  /* 0x00000002250a7825 */ /* 0x001fe200078e0256 */
[----:B------:R-:W-:-:S04]  /*4360*/  SHF.R.U64 R37, R5, 0x1d, RZ ;  /* 0x0000001d05257819 */ /* 0x000fc800000012ff */
[----:B------:R-:W2:Y:S01]  /*4370*/  @!P6 LDG.E.U16 R76, desc[UR22][R10.64] ;  /* 0x000000160a4ce981 */ /* 0x000ea2000c1e1500 */
[----:B-1----:R-:W-:-:S05]  /*4380*/  IMAD.WIDE R68, R41, 0x2, R88 ;  /* 0x0000000229447825 */ /* 0x002fca00078e0258 */
[----:B------:R0:W4:Y:S01]  /*4390*/  @P5 LDG.E.U16 R9, desc[UR22][R68.64] ;  /* 0x0000001644095981 */ /* 0x000122000c1e1500 */
[----:B------:R-:W-:Y:S01]  /*43a0*/  LOP3.LUT P5, RZ, R37, 0x1, RZ, 0xc0, !PT ;  /* 0x0000000125ff7812 */ /* 0x000fe200078ac0ff */
[----:B------:R-:W-:Y:S02]  /*43b0*/  IMAD R41, R90, 0x22, RZ ;  /* 0x000000225a297824 */ /* 0x000fe400078e02ff */
[----:B------:R1:W-:Y:S04]  /*43c0*/  STL.64 [R1+0x210], R12 ;  /* 0x0002100c01007387 */ /* 0x0003e80000100a00 */
[----:B------:R0:W-:Y:S04]  /*43d0*/  STL.64 [R1+0x208], R10 ;  /* 0x0002080a01007387 */ /* 0x0001e80000100a00 */
[----:B-1----:R-:W2:Y:S04]  /*43e0*/  LDL.LU.64 R12, [R1+0x930] ;  /* 0x00093000010c7983 */ /* 0x002ea80000300a00 */
[----:B0-----:R-:W2:Y:S04]  /*43f0*/  LDL.LU.64 R10, [R1+0x928] ;  /* 0x00092800010a7983 */ /* 0x001ea80000300a00 */
[----:B------:R0:W-:Y:S04]  /*4400*/  STL.64 [R1+0x190], R68 ;  /* 0x0001904401007387 */ /* 0x0001e80000100a00 */
[----:B------:R1:W-:Y:S01]  /*4410*/  STL.64 [R1+0x188], R66 ;  /* 0x0001884201007387 */ /* 0x0003e20000100a00 */
[----:B0-----:R-:W-:-:S04]  /*4420*/  IMAD.WIDE R68, R41, 0x2, R88 ;  /* 0x0000000229447825 */ /* 0x001fc800078e0258 */
[----:B-1----:R-:W-:Y:S01]  /*4430*/  IMAD.WIDE R66, R41, 0x2, R86 ;  /* 0x0000000229427825 */ /* 0x002fe200078e0256 */
[----:B------:R-:W2:Y:S04]  /*4440*/  @P5 LDG.E.U16 R65, desc[UR22][R68.64] ;  /* 0x0000001644415981 */ /* 0x000ea8000c1e1500 */
[----:B------:R-:W2:Y:S01]  /*4450*/  @P5 LDG.E.U16 R64, desc[UR22][R66.64] ;  /* 0x0000001642405981 */ /* 0x000ea2000c1e1500 */
[----:B------:R-:W-:-:S04]  /*4460*/  SHF.R.U32.HI R38, RZ, 0x5, R6 ;  /* 0x00000005ff267819 */ /* 0x000fc80000011606 */
[----:B------:R-:W-:Y:S01]  /*4470*/  LOP3.LUT P6, RZ, R38, 0x1, RZ, 0xc0, !PT ;  /* 0x0000000126ff7812 */ /* 0x000fe200078cc0ff */
[----:B------:R-:W-:Y:S01]  /*4480*/  IMAD R38, R90, 0x1a, RZ ;  /* 0x0000001a5a267824 */ /* 0x000fe200078e02ff */
[----:B---3--:R-:W-:Y:S01]  /*4490*/  STL [R1+0x1b8], R8 ;  /* 0x0001b80801007387 */ /* 0x008fe20000100800 */
[----:B------:R-:W-:Y:S02]  /*44a0*/  PRMT R80, RZ, 0x7610, R80 ;  /* 0x00007610ff507816 */ /* 0x000fe40000000050 */
[----:B------:R-:W-:Y:S02]  /*44b0*/  PRMT R73, RZ, 0x7610, R73 ;  /* 0x00007610ff497816 */ /* 0x000fe40000000049 */
[----:B------:R-:W-:Y:S02]  /*44c0*/  SHF.R.U64 R37, R5, 0x15, RZ ;  /* 0x0000001505257819 */ /* 0x000fe400000012ff */
[----:B------:R-:W-:Y:S02]  /*44d0*/  PRMT R62, RZ, 0x7610, R62 ;  /* 0x00007610ff3e7816 */ /* 0x000fe4000000003e */
[----:B------:R-:W-:-:S02]  /*44e0*/  PRMT R41, RZ, 0x7610, R41 ;  /* 0x00007610ff297816 */ /* 0x000fc40000000029 */
[----:B------:R-:W-:Y:S02]  /*44f0*/  PRMT R63, RZ, 0x7610, R63 ;  /* 0x00007610ff3f7816 */ /* 0x000fe4000000003f */
[----:B------:R-:W-:Y:S01]  /*4500*/  PRMT R72, RZ, 0x7610, R72 ;  /* 0x00007610ff487816 */ /* 0x000fe20000000048 */
[----:B----4-:R0:W-:Y:S04]  /*4510*/  STL [R1+0x1bc], R9 ;  /* 0x0001bc0901007387 */ /* 0x0101e80000100800 */
[----:B--2---:R-:W-:Y:S04]  /*4520*/  STL [R1+0x1c4], R76 ;  /* 0x0001c44c01007387 */ /* 0x004fe80000100800 */
[----:B------:R1:W-:Y:S01]  /*4530*/  STL [R1+0x238], R77 ;  /* 0x0002384d01007387 */ /* 0x0003e20000100800 */
[----:B0-----:R-:W-:-:S04]  /*4540*/  IMAD.WIDE R8, R38, 0x2, R88 ;  /* 0x0000000226087825 */ /* 0x001fc800078e0258 */
[----:B-1----:R-:W-:Y:S01]  /*4550*/  IMAD.WIDE R76, R38, 0x2, R86 ;  /* 0x00000002264c7825 */ /* 0x002fe200078e0256 */
[----:B------:R-:W-:Y:S01]  /*4560*/  SHF.R.U64 R38, R5, 0xd, RZ ;  /* 0x0000000d05267819 */ /* 0x000fe200000012ff */
[----:B------:R0:W-:Y:S03]  /*4570*/  STL.64 [R1+0x110], R8 ;  /* 0x0001100801007387 */ /* 0x0001e60000100a00 */
[----:B------:R-:W-:Y:S01]  /*4580*/  LOP3.LUT P5, RZ, R38, 0x1, RZ, 0xc0, !PT ;  /* 0x0000000126ff7812 */ /* 0x000fe200078ac0ff */
[----:B------:R1:W-:Y:S04]  /*4590*/  STL.64 [R1+0x108], R76 ;  /* 0x0001084c01007387 */ /* 0x0003e80000100a00 */
[----:B------:R-:W2:Y:S04]  /*45a0*/  @P6 LDG.E.U16 R80, desc[UR22][R8.64] ;  /* 0x0000001608506981 */ /* 0x000ea8000c1e1500 */
[----:B------:R1:W3:Y:S01]  /*45b0*/  @P6 LDG.E.U16 R73, desc[UR22][R76.64] ;  /* 0x000000164c496981 */ /* 0x0002e2000c1e1500 */
[----:B------:R-:W-:-:S03]  /*45c0*/  LOP3.LUT P6, RZ, R37, 0x1, RZ, 0xc0, !PT ;  /* 0x0000000125ff7812 */ /* 0x000fc600078cc0ff */
[----:B0-----:R-:W4:Y:S04]  /*45d0*/  LDL.LU.64 R8, [R1+0x920] ;  /* 0x0009200001087983 */ /* 0x001f280000300a00 */
[----:B------:R-:W-:Y:S01]  /*45e0*/  STL.64 [R1+0x90], R68 ;  /* 0x0000904401007387 */ /* 0x000fe20000100a00 */
[----:B------:R-:W-:-:S03]  /*45f0*/  IMAD R37, R90, 0x2a, RZ ;  /* 0x0000002a5a257824 */ /* 0x000fc600078e02ff */
[----:B------:R0:W-:Y:S01]  /*4600*/  STL.64 [R1+0x88], R66 ;  /* 0x0000884201007387 */ /* 0x0001e20000100a00 */
[----:B-1----:R-:W-:-:S03]  /*4610*/  IMAD.WIDE R76, R37, 0x2, R88 ;  /* 0x00000002254c7825 */ /* 0x002fc600078e0258 */
[----:B------:R-:W-:Y:S01]  /*4620*/  STL [R1+0x2ec], R64 ;  /* 0x0002ec4001007387 */ /* 0x000fe20000100800 */
[----:B0-----:R-:W-:-:S03]  /*4630*/  IMAD R66, R90, 0x32, RZ ;  /* 0x000000325a427824 */ /* 0x001fc600078e02ff */
[----:B------:R0:W-:Y:S01]  /*4640*/  STL [R1+0x2f0], R65 ;  /* 0x0002f04101007387 */ /* 0x0001e20000100800 */
[----:B------:R-:W-:-:S03]  /*4650*/  IMAD.WIDE R68, R66, 0x2, R88 ;  /* 0x0000000242447825 */ /* 0x000fc600078e0258 */
[----:B------:R1:W4:Y:S01]  /*4660*/  @P6 LDG.E.U16 R72, desc[UR22][R76.64] ;  /* 0x000000164c486981 */ /* 0x000322000c1e1500 */
[----:B------:R-:W-:-:S03]  /*4670*/  IMAD.WIDE R66, R66, 0x2, R86 ;  /* 0x0000000242427825 */ /* 0x000fc600078e0256 */
[----:B------:R-:W4:Y:S01]  /*4680*/  @P5 LDG.E.U16 R62, desc[UR22][R68.64] ;  /* 0x00000016443e5981 */ /* 0x000f22000c1e1500 */
[----:B0-----:R-:W-:-:S03]  /*4690*/  IMAD.WIDE R64, R37, 0x2, R86 ;  /* 0x0000000225407825 */ /* 0x001fc600078e0256 */
[----:B------:R-:W4:Y:S04]  /*46a0*/  @P5 LDG.E.U16 R41, desc[UR22][R66.64] ;  /* 0x0000001642295981 */ /* 0x000f28000c1e1500 */
[----:B------:R-:W4:Y:S01]  /*46b0*/  @P6 LDG.E.U16 R63, desc[UR22][R64.64] ;  /* 0x00000016403f6981 */ /* 0x000f22000c1e1500 */
[----:B------:R-:W-:-:S03]  /*46c0*/  VIADD R38, R4, 0xfffffffb ;  /* 0xfffffffb04267836 */ /* 0x000fc60000000000 */
[----:B------:R1:W-:Y:S04]  /*46d0*/  STL.64 [R1+0x10], R76 ;  /* 0x0000104c01007387 */ /* 0x0003e80000100a00 */
[----:B------:R-:W-:Y:S01]  /*46e0*/  STL.64 [R1+0x8], R64 ;  /* 0x0000084001007387 */ /* 0x000fe20000100a00 */
[----:B------:R-:W-:-:S03]  /*46f0*/  ISETP.GE.U32.AND P6, PT, R38, 0x7fffffbc, PT ;  /* 0x7fffffbc2600780c */ /* 0x000fc60003fc6070 */
[----:B------:R-:W-:Y:S01]  /*4700*/  STL.64 [R1+0x7c8], R68 ;  /* 0x0007c84401007387 */ /* 0x000fe20000100a00 */
[----:B------:R-:W-:-:S03]  /*4710*/  IMAD R38, R90, 0x3, RZ ;  /* 0x000000035a267824 */ /* 0x000fc600078e02ff */
[----:B------:R-:W-:Y:S01]  /*4720*/  STL.64 [R1+0x7d0], R66 ;  /* 0x0007d04201007387 */ /* 0x000fe20000100a00 */
[----:B------:R-:W-:Y:S01]  /*4730*/  PRMT R70, RZ, 0x7610, R70 ;  /* 0x00007610ff467816 */ /* 0x000fe20000000046 */
[----:B-1----:R-:W-:Y:S01]  /*4740*/  IMAD.WIDE R76, R38, 0x2, R88 ;  /* 0x00000002264c7825 */ /* 0x002fe200078e0258 */
[----:B------:R-:W-:-:S06]  /*4750*/  PRMT R71, RZ, 0x7610, R71 ;  /* 0x00007610ff477816 */ /* 0x000fcc0000000047 */
[----:B------:R-:W4:Y:S04]  /*4760*/  @!P4 LDG.E.U16 R71, desc[UR22][R76.64] ;  /* 0x000000164c47c981 */ /* 0x000f28000c1e1500 */
[----:B--2---:R-:W-:Y:S04]  /*4770*/  STL [R1+0x2f8], R80 ;  /* 0x0002f85001007387 */ /* 0x004fe80000100800 */
[----:B---3--:R-:W-:Y:S04]  /*4780*/  STL [R1+0x2f4], R73 ;  /* 0x0002f44901007387 */ /* 0x008fe80000100800 */
[----:B----4-:R-:W-:Y:S04]  /*4790*/  STL [R1+0x2e8], R62 ;  /* 0x0002e83e01007387 */ /* 0x010fe80000100800 */
[----:B------:R-:W-:Y:S04]  /*47a0*/  STL [R1+0x2e4], R41 ;  /* 0x0002e42901007387 */ /* 0x000fe80000100800 */
[----:B------:R-:W-:Y:S04]  /*47b0*/  STL [R1+0x2d4], R63 ;  /* 0x0002d43f01007387 */ /* 0x000fe80000100800 */
[----:B------:R0:W-:Y:S02]  /*47c0*/  STL [R1+0x2d8], R72 ;  /* 0x0002d84801007387 */ /* 0x0001e40000100800 */
[----:B0-----:R-:W-:-:S05]  /*47d0*/  IMAD.WIDE R72, R38, 0x2, R86 ;  /* 0x0000000226487825 */ /* 0x001fca00078e0256 */
[----:B------:R-:W2:Y:S01]  /*47e0*/  @!P4 LDG.E.U16 R70, desc[UR22][R72.64] ;  /* 0x000000164846c981 */ /* 0x000ea2000c1e1500 */
[----:B------:R-:W-:Y:S01]  /*47f0*/  SHF.R.U64 R37, R5, 0x5, RZ ;  /* 0x0000000505257819 */ /* 0x000fe200000012ff */
[----:B------:R-:W-:-:S03]  /*4800*/  IMAD R62, R90, 0x3a, RZ ;  /* 0x0000003a5a3e7824 */ /* 0x000fc600078e02ff */
[----:B------:R-:W-:Y:S01]  /*4810*/  LOP3.LUT P5, RZ, R37, 0x1, RZ, 0xc0, !PT ;  /* 0x0000000125ff7812 */ /* 0x000fe200078ac0ff */
[C---:B------:R-:W-:Y:S01]  /*4820*/  IMAD.WIDE R64, R62.reuse, 0x2, R88 ;  /* 0x000000023e407825 */ /* 0x040fe200078e0258 */
[----:B------:R-:W-:Y:S02]  /*4830*/  PRMT R79, RZ, 0x7610, R79 ;  /* 0x00007610ff4f7816 */ /* 0x000fe4000000004f */
[----:B------:R-:W-:Y:S01]  /*4840*/  PRMT R75, RZ, 0x7610, R75 ;  /* 0x00007610ff4b7816 */ /* 0x000fe2000000004b */
[----:B------:R-:W-:Y:S01]  /*4850*/  IMAD.WIDE R62, R62, 0x2, R86 ;  /* 0x000000023e3e7825 */ /* 0x000fe200078e0256 */
[----:B------:R-:W-:-:S03]  /*4860*/  SHF.R.U32.HI R37, RZ, 0xc, R6 ;  /* 0x0000000cff257819 */ /* 0x000fc60000011606 */
[----:B------:R-:W-:Y:S01]  /*4870*/  VIADD R41, R4, 0xfffffff3 ;  /* 0xfffffff304297836 */ /* 0x000fe20000000000 */
[----:B------:R-:W-:Y:S01]  /*4880*/  LOP3.LUT P4, RZ, R37, 0x1, RZ, 0xc0, !PT ;  /* 0x0000000125ff7812 */ /* 0x000fe2000788c0ff */
[----:B------:R0:W-:Y:S04]  /*4890*/  STL.64 [R1+0x7d8], R64 ;  /* 0x0007d84001007387 */ /* 0x0001e80000100a00 */
[----:B------:R0:W3:Y:S04]  /*48a0*/  @P5 LDG.E.U16 R79, desc[UR22][R64.64] ;  /* 0x00000016404f5981 */ /* 0x0000e8000c1e1500 */
[----:B------:R-:W4:Y:S01]  /*48b0*/  @P5 LDG.E.U16 R75, desc[UR22][R62.64] ;  /* 0x000000163e4b5981 */ /* 0x000f22000c1e1500 */
[----:B------:R-:W-:Y:S01]  /*48c0*/  ISETP.GE.U32.AND P5, PT, R41, 0x7fffffb4, PT ;  /* 0x7fffffb42900780c */ /* 0x000fe20003fa6070 */
[----:B------:R-:W-:-:S02]  /*48d0*/  IMAD R41, R90, 0x13, RZ ;  /* 0x000000135a297824 */ /* 0x000fc400078e02ff */
[----:B------:R-:W-:Y:S01]  /*48e0*/  STL.64 [R1+0x280], R76 ;  /* 0x0002804c01007387 */ /* 0x000fe20000100a00 */
[----:B------:R-:W-:-:S03]  /*48f0*/  PRMT R61, RZ, 0x7610, R61 ;  /* 0x00007610ff3d7816 */ /* 0x000fc6000000003d */
[----:B------:R-:W-:Y:S04]  /*4900*/  STL.64 [R1+0x278], R72 ;  /* 0x0002784801007387 */ /* 0x000fe80000100a00 */
[----:B------:R-:W-:Y:S01]  /*4910*/  STL.64 [R1+0x7e0], R62 ;  /* 0x0007e03e01007387 */ /* 0x000fe20000100a00 */
[----:B------:R-:W-:Y:S01]  /*4920*/  PRMT R59, RZ, 0x7610, R59 ;  /* 0x00007610ff3b7816 */ /* 0x000fe2000000003b */
[----:B0-----:R-:W-:-:S05]  /*4930*/  IMAD.WIDE R64, R41, 0x2, R86 ;  /* 0x0000000229407825 */ /* 0x001fca00078e0256 */
[----:B------:R-:W3:Y:S04]  /*4940*/  @P4 LDG.E.U16 R59, desc[UR22][R64.64] ;  /* 0x00000016403b4981 */ /* 0x000ee8000c1e1500 */
[----:B--2---:R-:W-:Y:S04]  /*4950*/  STL [R1+0x2dc], R70 ;  /* 0x0002dc4601007387 */ /* 0x004fe80000100800 */
[----:B------:R0:W-:Y:S02]  /*4960*/  STL [R1+0x2e0], R71 ;  /* 0x0002e04701007387 */ /* 0x0001e40000100800 */
[----:B0-----:R-:W-:-:S05]  /*4970*/  IMAD.WIDE R70, R41, 0x2, R88 ;  /* 0x0000000229467825 */ /* 0x001fca00078e0258 */
[----:B------:R0:W2:Y:S01]  /*4980*/  @P4 LDG.E.U16 R61, desc[UR22][R70.64] ;  /* 0x00000016463d4981 */ /* 0x0000a2000c1e1500 */
[----:B------:R-:W-:Y:S01]  /*4990*/  IMAD R37, R90, 0xb, RZ ;  /* 0x0000000b5a257824 */ /* 0x000fe200078e02ff */
[----:B------:R-:W-:Y:S02]  /*49a0*/  PRMT R74, RZ, 0x7610, R74 ;  /* 0x00007610ff4a7816 */ /* 0x000fe4000000004a */
[----:B------:R-:W-:Y:S01]  /*49b0*/  PRMT R69, RZ, 0x7610, R69 ;  /* 0x00007610ff457816 */ /* 0x000fe20000000045 */
[----:B------:R-:W-:Y:S01]  /*49c0*/  IMAD.WIDE R76, R37, 0x2, R88 ;  /* 0x00000002254c7825 */ /* 0x000fe200078e0258 */
[----:B------:R-:W-:-:S03]  /*49d0*/  SHF.R.U32.HI R38, RZ, 0x4, R6 ;  /* 0x00000004ff267819 */ /* 0x000fc60000011606 */
[----:B------:R-:W-:Y:S01]  /*49e0*/  IMAD.WIDE R72, R37, 0x2, R86 ;  /* 0x0000000225487825 */ /* 0x000fe200078e0256 */
[----:B------:R-:W2:Y:S01]  /*49f0*/  @!P3 LDG.E.U16 R74, desc[UR22][R76.64] ;  /* 0x000000164c4ab981 */ /* 0x000ea2000c1e1500 */
[----:B------:R-:W-:-:S03]  /*4a00*/  SHF.R.U64 R37, R5, 0x1c, RZ ;  /* 0x0000001c05257819 */ /* 0x000fc600000012ff */
[----:B------:R-:W2:Y:S01]  /*4a10*/  @!P3 LDG.E.U16 R69, desc[UR22][R72.64] ;  /* 0x000000164845b981 */ /* 0x000ea2000c1e1500 */
[----:B------:R-:W-:Y:S01]  /*4a20*/  LOP3.LUT P3, RZ, R38, 0x1, RZ, 0xc0, !PT ;  /* 0x0000000126ff7812 */ /* 0x000fe2000786c0ff */
[----:B------:R-:W-:Y:S02]  /*4a30*/  IMAD R38, R90, 0x1b, RZ ;  /* 0x0000001b5a267824 */ /* 0x000fe400078e02ff */
[----:B------:R-:W-:Y:S01]  /*4a40*/  STL.64 [R1+0x200], R76 ;  /* 0x0002004c01007387 */ /* 0x000fe20000100a00 */
[----:B------:R-:W-:-:S03]  /*4a50*/  LOP3.LUT P4, RZ, R37, 0x1, RZ, 0xc0, !PT ;  /* 0x0000000125ff7812 */ /* 0x000fc6000788c0ff */
[----:B------:R-:W-:Y:S04]  /*4a60*/  STL.64 [R1+0x1f8], R72 ;  /* 0x0001f84801007387 */ /* 0x000fe80000100a00 */
[----:B------:R0:W-:Y:S01]  /*4a70*/  STL.64 [R1+0x180], R70 ;  /* 0x0001804601007387 */ /* 0x0001e20000100a00 */
[----:B------:R-:W-:-:S03]  /*4a80*/  IMAD R41, R90, 0x23, RZ ;  /* 0x000000235a297824 */ /* 0x000fc600078e02ff */
[----:B------:R-:W-:Y:S04]  /*4a90*/  STL.64 [R1+0x178], R64 ;  /* 0x0001784001007387 */ /* 0x000fe80000100a00 */
[----:B---3--:R-:W-:Y:S01]  /*4aa0*/  STL [R1+0x2d0], R79 ;  /* 0x0002d04f01007387 */ /* 0x008fe20000100800 */
[----:B0-----:R-:W-:-:S03]  /*4ab0*/  IMAD.WIDE R70, R38, 0x2, R88 ;  /* 0x0000000226467825 */ /* 0x001fc600078e0258 */
[----:B----4-:R-:W-:Y:S01]  /*4ac0*/  STL [R1+0x2bc], R75 ;  /* 0x0002bc4b01007387 */ /* 0x010fe20000100800 */
[----:B------:R-:W-:Y:S01]  /*4ad0*/  PRMT R56, RZ, 0x7610, R56 ;  /* 0x00007610ff387816 */ /* 0x000fe20000000038 */
[----:B------:R-:W-:Y:S01]  /*4ae0*/  IMAD.MOV.U32 R81, RZ, RZ, R58 ;  /* 0x000000ffff517224 */ /* 0x000fe200078e003a */
[----:B------:R-:W-:Y:S01]  /*4af0*/  PRMT R57, RZ, 0x7610, R57 ;  /* 0x00007610ff397816 */ /* 0x000fe20000000039 */
[----:B------:R-:W-:Y:S01]  /*4b00*/  IMAD.MOV.U32 R82, RZ, RZ, R60 ;  /* 0x000000ffff527224 */ /* 0x000fe200078e003c */
[----:B--2---:R0:W-:Y:S04]  /*4b10*/  STL [R1+0x3a8], R61 ;  /* 0x0003a83d01007387 */ /* 0x0041e80000100800 */
[----:B------:R-:W-:Y:S04]  /*4b20*/  STL.64 [R1+0x100], R70 ;  /* 0x0001004601007387 */ /* 0x000fe80000100a00 */
[----:B------:R1:W-:Y:S01]  /*4b30*/  STL [R1+0x3a4], R59 ;  /* 0x0003a43b01007387 */ /* 0x0003e20000100800 */
[----:B0-----:R-:W-:-:S05]  /*4b40*/  IMAD.WIDE R60, R41, 0x2, R88 ;  /* 0x00000002293c7825 */ /* 0x001fca00078e0258 */
[----:B------:R0:W2:Y:S01]  /*4b50*/  @P4 LDG.E.U16 R57, desc[UR22][R60.64] ;  /* 0x000000163c394981 */ /* 0x0000a2000c1e1500 */
[----:B-1----:R-:W-:-:S05]  /*4b60*/  IMAD.WIDE R58, R41, 0x2, R86 ;  /* 0x00000002293a7825 */ /* 0x002fca00078e0256 */
[----:B------:R-:W3:Y:S01]  /*4b70*/  @P4 LDG.E.U16 R56, desc[UR22][R58.64] ;  /* 0x000000163a384981 */ /* 0x000ee2000c1e1500 */
[----:B------:R-:W-:Y:S01]  /*4b80*/  IMAD.WIDE R64, R38, 0x2, R86 ;  /* 0x0000000226407825 */ /* 0x000fe200078e0256 */
[----:B------:R-:W-:Y:S02]  /*4b90*/  PRMT R63, RZ, 0x7610, R63 ;  /* 0x00007610ff3f7816 */ /* 0x000fe4000000003f */
[----:B------:R-:W-:Y:S02]  /*4ba0*/  SHF.R.U64 R38, R5, 0xc, RZ ;  /* 0x0000000c05267819 */ /* 0x000fe400000012ff */
[----:B------:R-:W-:Y:S01]  /*4bb0*/  STL.64 [R1+0xf8], R64 ;  /* 0x0000f84001007387 */ /* 0x000fe20000100a00 */
[----:B------:R-:W-:-:S03]  /*4bc0*/  PRMT R68, RZ, 0x7610, R68 ;  /* 0x00007610ff447816 */ /* 0x000fc60000000044 */
[----:B------:R0:W-:Y:S01]  /*4bd0*/  STL.64 [R1+0x80], R60 ;  /* 0x0000803c01007387 */ /* 0x0001e20000100a00 */
[----:B------:R-:W-:Y:S02]  /*4be0*/  SHF.R.U64 R37, R5, 0x14, RZ ;  /* 0x0000001405257819 */ /* 0x000fe400000012ff */
[----:B------:R-:W-:Y:S01]  /*4bf0*/  LOP3.LUT P4, RZ, R38, 0x1, RZ, 0xc0, !PT ;  /* 0x0000000126ff7812 */ /* 0x000fe2000788c0ff */
[----:B------:R-:W-:Y:S04]  /*4c00*/  STL.64 [R1+0x78], R58 ;  /* 0x0000783a01007387 */ /* 0x000fe80000100a00 */
[----:B------:R1:W4:Y:S01]  /*4c10*/  @P3 LDG.E.U16 R63, desc[UR22][R64.64] ;  /* 0x00000016403f3981 */ /* 0x000322000c1e1500 */
[----:B0-----:R-:W-:-:S03]  /*4c20*/  IMAD R60, R90, 0x2b, RZ ;  /* 0x0000002b5a3c7824 */ /* 0x001fc600078e02ff */
[----:B------:R-:W-:Y:S04]  /*4c30*/  STL [R1+0x2b8], R74 ;  /* 0x0002b84a01007387 */ /* 0x000fe80000100800 */
[----:B------:R-:W-:Y:S01]  /*4c40*/  STL [R1+0x31c], R69 ;  /* 0x00031c4501007387 */ /* 0x000fe20000100800 */
[----:B-1----:R-:W-:-:S03]  /*4c50*/  IMAD.WIDE R64, R60, 0x2, R88 ;  /* 0x000000023c407825 */ /* 0x002fc600078e0258 */
[----:B------:R-:W4:Y:S01]  /*4c60*/  @P3 LDG.E.U16 R68, desc[UR22][R70.64] ;  /* 0x0000001646443981 */ /* 0x000f22000c1e1500 */
[----:B------:R-:W-:Y:S02]  /*4c70*/  LOP3.LUT P3, RZ, R37, 0x1, RZ, 0xc0, !PT ;  /* 0x0000000125ff7812 */ /* 0x000fe4000786c0ff */
[----:B------:R-:W-:Y:S02]  /*4c80*/  PRMT R52, RZ, 0x7610, R52 ;  /* 0x00007610ff347816 */ /* 0x000fe40000000034 */
[----:B------:R-:W-:Y:S01]  /*4c90*/  PRMT R41, RZ, 0x7610, R41 ;  /* 0x00007610ff297816 */ /* 0x000fe20000000029 */
[----:B------:R-:W-:Y:S01]  /*4ca0*/  IMAD.WIDE R60, R60, 0x2, R86 ;  /* 0x000000023c3c7825 */ /* 0x000fe200078e0256 */
[----:B------:R-:W-:Y:S02]  /*4cb0*/  PRMT R53, RZ, 0x7610, R53 ;  /* 0x00007610ff357816 */ /* 0x000fe40000000035 */
[----:B------:R-:W-:-:S05]  /*4cc0*/  PRMT R62, RZ, 0x7610, R62 ;  /* 0x00007610ff3e7816 */ /* 0x000fca000000003e */
[----:B------:R-:W4:Y:S04]  /*4cd0*/  @P3 LDG.E.U16 R53, desc[UR22][R60.64] ;  /* 0x000000163c353981 */ /* 0x000f28000c1e1500 */
[----:B------:R-:W4:Y:S04]  /*4ce0*/  @P3 LDG.E.U16 R62, desc[UR22][R64.64] ;  /* 0x00000016403e3981 */ /* 0x000f28000c1e1500 */
[----:B---3--:R0:W-:Y:S04]  /*4cf0*/  STL [R1+0x394], R56 ;  /* 0x0003943801007387 */ /* 0x0081e80000100800 */
[----:B------:R-:W-:Y:S01]  /*4d00*/  STL.64 [R1], R64 ;  /* 0x0000004001007387 */ /* 0x000fe20000100a00 */
[----:B0-----:R-:W-:-:S03]  /*4d10*/  IMAD R56, R90, 0x33, RZ ;  /* 0x000000335a387824 */ /* 0x001fc600078e02ff */
[----:B--2---:R0:W-:Y:S01]  /*4d20*/  STL [R1+0x398], R57 ;  /* 0x0003983901007387 */ /* 0x0041e20000100800 */
[----:B------:R-:W-:-:S05]  /*4d30*/  IMAD.WIDE R58, R56, 0x2, R88 ;  /* 0x00000002383a7825 */ /* 0x000fca00078e0258 */
[----:B------:R1:W2:Y:S01]  /*4d40*/  @P4 LDG.E.U16 R52, desc[UR22][R58.64] ;  /* 0x000000163a344981 */ /* 0x0002a2000c1e1500 */
[----:B0-----:R-:W-:-:S05]  /*4d50*/  IMAD.WIDE R56, R56, 0x2, R86 ;  /* 0x0000000238387825 */ /* 0x001fca00078e0256 */
[----:B------:R-:W3:Y:S04]  /*4d60*/  @P4 LDG.E.U16 R41, desc[UR22][R56.64] ;  /* 0x0000001638294981 */ /* 0x000ee8000c1e1500 */
[----:B------:R-:W-:Y:S04]  /*4d70*/  STL.64 [R1+0x7e8], R60 ;  /* 0x0007e83c01007387 */ /* 0x000fe80000100a00 */
[----:B----4-:R-:W-:Y:S04]  /*4d80*/  STL [R1+0x3a0], R68 ;  /* 0x0003a04401007387 */ /* 0x010fe80000100800 */
[----:B------:R1:W-:Y:S04]  /*4d90*/  STL.64 [R1+0x7f0], R58 ;  /* 0x0007f03a01007387 */ /* 0x0003e80000100a00 */
[----:B------:R-:W-:Y:S04]  /*4da0*/  STL [R1+0x39c], R63 ;  /* 0x00039c3f01007387 */ /* 0x000fe80000100800 */
[----:B------:R-:W-:Y:S01]  /*4db0*/  STL.64 [R1+0x7f8], R56 ;  /* 0x0007f83801007387 */ /* 0x000fe20000100a00 */
[----:B-1----:R-:W-:-:S02]  /*4dc0*/  PRMT R58, RZ, 0x7610, R58 ;  /* 0x00007610ff3a7816 */ /* 0x002fc4000000003a */
[----:B------:R-:W-:Y:S01]  /*4dd0*/  PRMT R59, RZ, 0x7610, R59 ;  /* 0x00007610ff3b7816 */ /* 0x000fe2000000003b */
[----:B--2---:R-:W-:Y:S04]  /*4de0*/  STL [R1+0x388], R52 ;  /* 0x0003883401007387 */ /* 0x004fe80000100800 */
[----:B---3--:R0:W-:Y:S04]  /*4df0*/  STL [R1+0x384], R41 ;  /* 0x0003842901007387 */ /* 0x0081e80000100800 */
[----:B------:R-:W-:Y:S01]  /*4e00*/  STL [R1+0x38c], R53 ;  /* 0x00038c3501007387 */ /* 0x000fe20000100800 */
[----:B0-----:R-:W-:-:S03]  /*4e10*/  IMAD.SHL.U32 R41, R90, 0x4, RZ ;  /* 0x000000045a297824 */ /* 0x001fc600078e00ff */
[----:B------:R0:W-:Y:S01]  /*4e20*/  STL [R1+0x390], R62 ;  /* 0x0003903e01007387 */ /* 0x0001e20000100800 */
[----:B------:R-:W-:-:S05]  /*4e30*/  IMAD.WIDE R64, R41, 0x2, R88 ;  /* 0x0000000229407825 */ /* 0x000fca00078e0258 */
[----:B------:R-:W2:Y:S01]  /*4e40*/  @!P6 LDG.E.U16 R59, desc[UR22][R64.64] ;  /* 0x00000016403be981 */ /* 0x000ea2000c1e1500 */
[----:B0-----:R-:W-:-:S05]  /*4e50*/  IMAD.WIDE R62, R41, 0x2, R86 ;  /* 0x00000002293e7825 */ /* 0x001fca00078e0256 */
[----:B------:R-:W3:Y:S01]  /*4e60*/  @!P6 LDG.E.U16 R58, desc[UR22][R62.64] ;  /* 0x000000163e3ae981 */ /* 0x000ee2000c1e1500 */
[----:B------:R-:W-:Y:S01]  /*4e70*/  SHF.R.U64 R37, R5, 0x4, RZ ;  /* 0x0000000405257819 */ /* 0x000fe200000012ff */
[----:B------:R-:W-:-:S03]  /*4e80*/  IMAD R52, R90, 0x3b, RZ ;  /* 0x0000003b5a347824 */ /* 0x000fc600078e02ff */
[----:B------:R-:W-:Y:S01]  /*4e90*/  LOP3.LUT P4, RZ, R37, 0x1, RZ, 0xc0, !PT ;  /* 0x0000000125ff7812 */ /* 0x000fe2000788c0ff */
[----:B------:R-:W-:Y:S01]  /*4ea0*/  IMAD.MOV.U32 R80, RZ, RZ, R81 ;  /* 0x000000ffff507224 */ /* 0x000fe200078e0051 */
[----:B------:R-:W-:Y:S01]  /*4eb0*/  SHF.R.U32.HI R38, RZ, 0x3, R6 ;  /* 0x00000003ff267819 */ /* 0x000fe20000011606 */
[----:B------:R-:W-:Y:S01]  /*4ec0*/  IMAD.MOV.U32 R81, RZ, RZ, R82 ;  /* 0x000000ffff517224 */ /* 0x000fe200078e0052 */
[----:B------:R-:W-:Y:S01]  /*4ed0*/  PRMT R67, RZ, 0x7610, R67 ;  /* 0x00007610ff437816 */ /* 0x000fe20000000043 */
[----:B------:R-:W-:Y:S01]  /*4ee0*/  IMAD.MOV.U32 R79, RZ, RZ, R54 ;  /* 0x000000ffff4f7224 */ /* 0x000fe200078e0036 */
[----:B------:R-:W-:Y:S01]  /*4ef0*/  PRMT R66, RZ, 0x7610, R66 ;  /* 0x00007610ff427816 */ /* 0x000fe20000000042 */
[----:B------:R-:W-:Y:S02]  /*4f00*/  IMAD.MOV.U32 R82, RZ, RZ, R55 ;  /* 0x000000ffff527224 */ /* 0x000fe400078e0037 */
[----:B------:R-:W-:Y:S01]  /*4f10*/  IMAD.WIDE R54, R52, 0x2, R88 ;  /* 0x0000000234367825 */ /* 0x000fe200078e0258 */
[----:B------:R-:W-:-:S03]  /*4f20*/  LOP3.LUT P3, RZ, R38, 0x1, RZ, 0xc0, !PT ;  /* 0x0000000126ff7812 */ /* 0x000fc6000786c0ff */
[----:B------:R-:W-:Y:S01]  /*4f30*/  IMAD.WIDE R52, R52, 0x2, R86 ;  /* 0x0000000234347825 */ /* 0x000fe200078e0256 */
[----:B------:R-:W-:Y:S01]  /*4f40*/  SHF.R.U32.HI R38, RZ, 0xb, R6 ;  /* 0x0000000bff267819 */ /* 0x000fe20000011606 */
[----:B------:R0:W4:Y:S04]  /*4f50*/  @P4 LDG.E.U16 R67, desc[UR22][R54.64] ;  /* 0x0000001636434981 */ /* 0x000128000c1e1500 */
[----:B------:R1:W4:Y:S01]  /*4f60*/  @P4 LDG.E.U16 R66, desc[UR22][R52.64] ;  /* 0x0000001634424981 */ /* 0x000322000c1e1500 */
[----:B------:R-:W-:Y:S01]  /*4f70*/  LOP3.LUT P4, RZ, R38, 0x1, RZ, 0xc0, !PT ;  /* 0x0000000126ff7812 */ /* 0x000fe2000788c0ff */
[----:B------:R-:W-:Y:S01]  /*4f80*/  IMAD R38, R90, 0x14, RZ ;  /* 0x000000145a267824 */ /* 0x000fe200078e02ff */
[----:B------:R-:W-:Y:S01]  /*4f90*/  SHF.R.U64 R37, R5, 0x1b, RZ ;  /* 0x0000001b05257819 */ /* 0x000fe200000012ff */
[----:B------:R0:W-:Y:S02]  /*4fa0*/  STL.64 [R1+0x800], R54 ;  /* 0x0008003601007387 */ /* 0x0001e40000100a00 */
[----:B------:R-:W-:Y:S01]  /*4fb0*/  IMAD.WIDE R56, R38, 0x2, R86 ;  /* 0x0000000226387825 */ /* 0x000fe200078e0256 */
[----:B------:R-:W-:Y:S01]  /*4fc0*/  LOP3.LUT P6, RZ, R37, 0x1, RZ, 0xc0, !PT ;  /* 0x0000000125ff7812 */ /* 0x000fe200078cc0ff */
[----:B------:R1:W-:Y:S02]  /*4fd0*/  STL.64 [R1+0x270], R64 ;  /* 0x0002704001007387 */ /* 0x0003e40000100a00 */
[----:B------:R-:W-:Y:S01]  /*4fe0*/  IMAD R37, R90, 0xc, RZ ;  /* 0x0000000c5a257824 */ /* 0x000fe200078e02ff */
[----:B------:R-:W-:Y:S01]  /*4ff0*/  PRMT R61, RZ, 0x7610, R61 ;  /* 0x00007610ff3d7816 */ /* 0x000fe2000000003d */
[----:B------:R1:W-:Y:S01]  /*5000*/  STL.64 [R1+0x268], R62 ;  /* 0x0002683e01007387 */ /* 0x0003e20000100a00 */
[----:B0-----:R-:W-:-:S03]  /*5010*/  PRMT R54, RZ, 0x7610, R54 ;  /* 0x00007610ff367816 */ /* 0x001fc60000000036 */
[----:B------:R-:W-:Y:S01]  /*5020*/  STL.64 [R1+0x808], R52 ;  /* 0x0008083401007387 */ /* 0x000fe20000100a00 */
[----:B------:R-:W-:Y:S01]  /*5030*/  PRMT R60, RZ, 0x7610, R60 ;  /* 0x00007610ff3c7816 */ /* 0x000fe2000000003c */
[C---:B-1----:R-:W-:Y:S01]  /*5040*/  IMAD.WIDE R64, R37.reuse, 0x2, R88 ;  /* 0x0000000225407825 */ /* 0x042fe200078e0258 */
[----:B------:R-:W-:Y:S01]  /*5050*/  PRMT R55, RZ, 0x7610, R55 ;  /* 0x00007610ff377816 */ /* 0x000fe20000000037 */
[----:B------:R-:W4:Y:S02]  /*5060*/  @P4 LDG.E.U16 R54, desc[UR22][R56.64] ;  /* 0x0000001638364981 */ /* 0x000f24000c1e1500 */
[----:B------:R-:W-:Y:S02]  /*5070*/  IMAD.WIDE R62, R37, 0x2, R86 ;  /* 0x00000002253e7825 */ /* 0x000fe400078e0256 */
[----:B------:R-:W4:Y:S04]  /*5080*/  @!P5 LDG.E.U16 R61, desc[UR22][R64.64] ;  /* 0x00000016403dd981 */ /* 0x000f28000c1e1500 */
[----:B------:R-:W4:Y:S04]  /*5090*/  @!P5 LDG.E.U16 R60, desc[UR22][R62.64] ;  /* 0x000000163e3cd981 */ /* 0x000f28000c1e1500 */
[----:B---3--:R-:W-:Y:S04]  /*50a0*/  STL [R1+0x37c], R58 ;  /* 0x00037c3a01007387 */ /* 0x008fe80000100800 */
[----:B--2---:R0:W-:Y:S02]  /*50b0*/  STL [R1+0x380], R59 ;  /* 0x0003803b01007387 */ /* 0x0041e40000100800 */
[----:B0-----:R-:W-:-:S05]  /*50c0*/  IMAD.WIDE R58, R38, 0x2, R88 ;  /* 0x00000002263a7825 */ /* 0x001fca00078e0258 */
[----:B------:R-:W2:Y:S01]  /*50d0*/  @P4 LDG.E.U16 R55, desc[UR22][R58.64] ;  /* 0x000000163a374981 */ /* 0x000ea2000c1e1500 */
[----:B------:R-:W-:-:S03]  /*50e0*/  PRMT R53, RZ, 0x7610, R53 ;  /* 0x00007610ff357816 */ /* 0x000fc60000000035 */
[----:B------:R-:W-:Y:S01]  /*50f0*/  STL.64 [R1+0x1f0], R64 ;  /* 0x0001f04001007387 */ /* 0x000fe20000100a00 */
[----:B------:R-:W-:-:S03]  /*5100*/  PRMT R52, RZ, 0x7610, R52 ;  /* 0x00007610ff347816 */ /* 0x000fc60000000034 */
[----:B------:R-:W-:Y:S01]  /*5110*/  STL.64 [R1+0x1e8], R62 ;  /* 0x0001e83e01007387 */ /* 0x000fe20000100a00 */
[----:B------:R-:W-:-:S03]  /*5120*/  PRMT R41, RZ, 0x7610, R41 ;  /* 0x00007610ff297816 */ /* 0x000fc60000000029 */
[----:B------:R-:W-:Y:S01]  /*5130*/  STL.64 [R1+0x170], R58 ;  /* 0x0001703a01007387 */ /* 0x000fe20000100a00 */
[----:B------:R-:W-:-:S03]  /*5140*/  SHF.R.U64 R37, R5, 0x13, RZ ;  /* 0x0000001305257819 */ /* 0x000fc600000012ff */
[----:B----4-:R-:W-:Y:S01]  /*5150*/  STL [R1+0x378], R67 ;  /* 0x0003784301007387 */ /* 0x010fe20000100800 */
[----:B------:R-:W-:-:S03]  /*5160*/  ISETP.NE.AND P4, PT, R3, RZ, PT ;  /* 0x000000ff0300720c */ /* 0x000fc60003f85270 */
[----:B------:R-:W-:Y:S01]  /*5170*/  STL.64 [R1+0x168], R56 ;  /* 0x0001683801007387 */ /* 0x000fe20000100a00 */
[----:B------:R-:W-:-:S03]  /*5180*/  LOP3.LUT R3, RZ, R3, RZ, 0x33, !PT ;  /* 0x00000003ff037212 */ /* 0x000fc600078e33ff */
[----:B------:R-:W-:Y:S01]  /*5190*/  STL [R1+0x374], R66 ;  /* 0x0003744201007387 */ /* 0x000fe20000100800 */
[----:B------:R-:W-:-:S03]  /*51a0*/  PRMT R38, RZ, 0x7610, R38 ;  /* 0x00007610ff267816 */ /* 0x000fc60000000026 */
[----:B------:R0:W-:Y:S01]  /*51b0*/  STL.S16 [R1+0x360], R53 ;  /* 0x0003603501007387 */ /* 0x0001e20000100600 */
[----:B------:R-:W-:-:S03]  /*51c0*/  LOP3.LUT P5, RZ, R37, 0x1, RZ, 0xc0, !PT ;  /* 0x0000000125ff7812 */ /* 0x000fc600078ac0ff */
[----:B------:R-:W-:Y:S01]  /*51d0*/  STL.S16 [R1+0x35c], R52 ;  /* 0x00035c3401007387 */ /* 0x000fe20000100600 */
[----:B------:R-:W-:-:S03]  /*51e0*/  PRMT R37, RZ, 0x7610, R37 ;  /* 0x00007610ff257816 */ /* 0x000fc60000000025 */
[----:B------:R1:W-:Y:S01]  /*51f0*/  STL.S16 [R1+0x358], R41 ;  /* 0x0003582901007387 */ /* 0x0003e20000100600 */
[C---:B0-----:R-:W-:Y:S01]  /*5200*/  SEL R53, R3.reuse, R34, !P4 ;  /* 0x0000002203357207 */ /* 0x041fe20006000000 */
[----:B------:R-:W-:Y:S02]  /*5210*/  IMAD.MOV.U32 R34, RZ, RZ, R81 ;  /* 0x000000ffff227224 */ /* 0x000fe400078e0051 */
[----:B------:R-:W-:Y:S01]  /*5220*/  STL.S16 [R1+0x354], R38 ;  /* 0x0003542601007387 */ /* 0x000fe20000100600 */
[----:B-1----:R-:W-:Y:S01]  /*5230*/  IMAD.MOV.U32 R41, RZ, RZ, R83 ;  /* 0x000000ffff297224 */ /* 0x002fe200078e0053 */
[C---:B------:R-:W-:Y:S01]  /*5240*/  SEL R83, R3.reuse, R36, !P4 ;  /* 0x0000002403537207 */ /* 0x040fe20006000000 */
[----:B------:R-:W-:Y:S01]  /*5250*/  IMAD.MOV.U32 R36, RZ, RZ, R82 ;  /* 0x000000ffff247224 */ /* 0x000fe200078e0052 */
[C---:B------:R-:W-:Y:S01]  /*5260*/  SEL R82, R3.reuse, R35, !P4 ;  /* 0x0000002303527207 */ /* 0x040fe20006000000 */
[----:B------:R0:W-:Y:S01]  /*5270*/  STL [R1+0x364], R54 ;  /* 0x0003643601007387 */ /* 0x0001e20000100800 */
[----:B------:R-:W-:Y:S01]  /*5280*/  SEL R81, R3, R33, !P4 ;  /* 0x0000002103517207 */ /* 0x000fe20006000000 */
[----:B------:R-:W-:-:S02]  /*5290*/  IMAD.MOV.U32 R33, RZ, RZ, R80 ;  /* 0x000000ffff217224 */ /* 0x000fc400078e0050 */
[----:B------:R-:W-:Y:S01]  /*52a0*/  STL.S16 [R1+0x350], R37 ;  /* 0x0003502501007387 */ /* 0x000fe20000100600 */
[----:B------:R-:W-:-:S03]  /*52b0*/  SEL R80, R3, R32, !P4 ;  /* 0x0000002003507207 */ /* 0x000fc60006000000 */
[----:B------:R-:W-:Y:S01]  /*52c0*/  STL [R1+0x8b0], R83 ;  /* 0x0008b05301007387 */ /* 0x000fe20000100800 */
[----:B------:R-:W-:-:S03]  /*52d0*/  IMAD.MOV.U32 R35, RZ, RZ, R79 ;  /* 0x000000ffff237224 */ /* 0x000fc600078e004f */
[----:B------:R-:W-:Y:S01]  /*52e0*/  STL [R1+0x8b4], R82 ;  /* 0x0008b45201007387 */ /* 0x000fe20000100800 */
[----:B0-----:R-:W-:Y:S01]  /*52f0*/  IMAD.MOV.U32 R54, RZ, RZ, R78 ;  /* 0x000000ffff367224 */ /* 0x001fe200078e004e */
[C---:B------:R-:W-:Y:S02]  /*5300*/  SEL R79, R3.reuse, R31, !P4 ;  /* 0x0000001f034f7207 */ /* 0x040fe40006000000 */
[----:B------:R-:W-:Y:S01]  /*5310*/  STL [R1+0x370], R61 ;  /* 0x0003703d01007387 */ /* 0x000fe20000100800 */
[----:B------:R-:W-:-:S03]  /*5320*/  SEL R78, R3, R30, !P4 ;  /* 0x0000001e034e7207 */ /* 0x000fc60006000000 */
[----:B------:R-:W-:Y:S01]  /*5330*/  STL [R1+0x36c], R60 ;  /* 0x00036c3c01007387 */ /* 0x000fe20000100800 */
[----:B------:R-:W-:-:S03]  /*5340*/  SEL R77, R3, R29, !P4 ;  /* 0x0000001d034d7207 */ /* 0x000fc60006000000 */
[----:B------:R-:W-:Y:S01]  /*5350*/  STL [R1+0x8b8], R53 ;  /* 0x0008b83501007387 */ /* 0x000fe20000100800 */
[----:B------:R-:W-:-:S03]  /*5360*/  SEL R76, R3, R28, !P4 ;  /* 0x0000001c034c7207 */ /* 0x000fc60006000000 */
[----:B--2---:R-:W-:Y:S04]  /*5370*/  STL [R1+0x368], R55 ;  /* 0x0003683701007387 */ /* 0x004fe80000100800 */
[----:B------:R0:W-:Y:S04]  /*5380*/  STL.64 [R1+0x8c0], R80 ;  /* 0x0008c05001007387 */ /* 0x0001e80000100a00 */
[----:B0-----:R-:W2:Y:S04]  /*5390*/  LDL.LU R80, [R1+0x354] ;  /* 0x0003540001507983 */ /* 0x001ea80000300800 */
[----:B------:R-:W3:Y:S04]  /*53a0*/  LDL.LU R81, [R1+0x350] ;  /* 0x0003500001517983 */ /* 0x000ee80000300800 */
[----:B------:R0:W-:Y:S04]  /*53b0*/  STL.64 [R1+0x8c8], R78 ;  /* 0x0008c84e01007387 */ /* 0x0001e80000100a00 */
[----:B0-----:R-:W4:Y:S04]  /*53c0*/  LDL.LU R78, [R1+0x35c] ;  /* 0x00035c00014e7983 */ /* 0x001f280000300800 */
[----:B------:R-:W4:Y:S04]  /*53d0*/  LDL.LU R79, [R1+0x358] ;  /* 0x00035800014f7983 */ /* 0x000f280000300800 */
[----:B------:R0:W-:Y:S04]  /*53e0*/  STL.64 [R1+0x8d0], R76 ;  /* 0x0008d04c01007387 */ /* 0x0001e80000100a00 */
[----:B0-----:R-:W4:Y:S01]  /*53f0*/  LDL.LU R77, [R1+0x360] ;  /* 0x00036000014d7983 */ /* 0x001f220000300800 */
[----:B------:R-:W-:-:S02]  /*5400*/  SEL R75, R3, R27, !P4 ;  /* 0x0000001b034b7207 */ /* 0x000fc40006000000 */
[C---:B------:R-:W-:Y:S02]  /*5410*/  SEL R74, R3.reuse, R26, !P4 ;  /* 0x0000001a034a7207 */ /* 0x040fe40006000000 */
[C---:B------:R-:W-:Y:S02]  /*5420*/  SEL R73, R3.reuse, R25, !P4 ;  /* 0x0000001903497207 */ /* 0x040fe40006000000 */
[C---:B------:R-:W-:Y:S02]  /*5430*/  SEL R72, R3.reuse, R24, !P4 ;  /* 0x0000001803487207 */ /* 0x040fe40006000000 */
[C---:B------:R-:W-:Y:S01]  /*5440*/  SEL R71, R3.reuse, R23, !P4 ;  /* 0x0000001703477207 */ /* 0x040fe20006000000 */
[----:B------:R0:W-:Y:S01]  /*5450*/  STL.64 [R1+0x8d8], R74 ;  /* 0x0008d84a01007387 */ /* 0x0001e20000100a00 */
[C---:B------:R-:W-:Y:S02]  /*5460*/  SEL R70, R3.reuse, R22, !P4 ;  /* 0x0000001603467207 */ /* 0x040fe40006000000 */
[C---:B------:R-:W-:Y:S01]  /*5470*/  SEL R69, R3.reuse, R21, !P4 ;  /* 0x0000001503457207 */ /* 0x040fe20006000000 */
[----:B------:R1:W-:Y:S01]  /*5480*/  STL [R1+0x8e0], R73 ;  /* 0x0008e04901007387 */ /* 0x0003e20000100800 */
[C---:B------:R-:W-:Y:S01]  /*5490*/  SEL R68, R3.reuse, R20, !P4 ;  /* 0x0000001403447207 */ /* 0x040fe20006000000 */
[C---:B------:R-:W-:Y:S01]  /*54a0*/  IMAD R37, R90.reuse, 0x1c, RZ ;  /* 0x0000001c5a257824 */ /* 0x040fe200078e02ff */
[C---:B------:R-:W-:Y:S01]  /*54b0*/  SEL R67, R3.reuse, R19, !P4 ;  /* 0x0000001303437207 */ /* 0x040fe20006000000 */
[----:B------:R-:W-:Y:S01]  /*54c0*/  STL [R1+0x8e4], R72 ;  /* 0x0008e44801007387 */ /* 0x000fe20000100800 */
[C---:B------:R-:W-:Y:S01]  /*54d0*/  SEL R66, R3.reuse, R18, !P4 ;  /* 0x0000001203427207 */ /* 0x040fe20006000000 */
[----:B------:R-:W-:Y:S01]  /*54e0*/  IMAD.MOV.U32 R52, RZ, RZ, R48 ;  /* 0x000000ffff347224 */ /* 0x000fe200078e0030 */
[C---:B------:R-:W-:Y:S01]  /*54f0*/  SEL R65, R3.reuse, R17, !P4 ;  /* 0x0000001103417207 */ /* 0x040fe20006000000 */
[----:B------:R-:W-:Y:S01]  /*5500*/  STL [R1+0x8e8], R71 ;  /* 0x0008e84701007387 */ /* 0x000fe20000100800 */
[----:B------:R-:W-:Y:S01]  /*5510*/  SEL R64, R3, R16, !P4 ;  /* 0x0000001003407207 */ /* 0x000fe20006000000 */
[----:B------:R-:W-:-:S02]  /*5520*/  IMAD R48, R90, 0x2c, RZ ;  /* 0x0000002c5a307824 */ /* 0x000fc400078e02ff */
[----:B------:R-:W-:Y:S01]  /*5530*/  STL [R1+0x8ec], R70 ;  /* 0x0008ec4601007387 */ /* 0x000fe20000100800 */
[----:B------:R-:W-:Y:S01]  /*5540*/  SEL R63, R3, R15, !P4 ;  /* 0x0000000f033f7207 */ /* 0x000fe20006000000 */
[----:B------:R-:W-:Y:S01]  /*5550*/  IMAD.WIDE R24, R37, 0x2, R88 ;  /* 0x0000000225187825 */ /* 0x000fe200078e0258 */
[C---:B------:R-:W-:Y:S01]  /*5560*/  SEL R55, R3.reuse, R7, !P4 ;  /* 0x0000000703377207 */ /* 0x040fe20006000000 */
[----:B------:R-:W-:Y:S01]  /*5570*/  STL [R1+0x8f0], R69 ;  /* 0x0008f04501007387 */ /* 0x000fe20000100800 */
[----:B------:R-:W-:Y:S01]  /*5580*/  SEL R62, R3, R14, !P4 ;  /* 0x0000000e033e7207 */ /* 0x000fe20006000000 */
[----:B0-----:R-:W-:Y:S02]  /*5590*/  IMAD.WIDE R74, R37, 0x2, R86 ;  /* 0x00000002254a7825 */ /* 0x001fe400078e0256 */
[----:B------:R-:W-:Y:S01]  /*55a0*/  STL [R1+0x8f4], R68 ;  /* 0x0008f44401007387 */ /* 0x000fe20000100800 */
[C---:B------:R-:W-:Y:S01]  /*55b0*/  SEL R61, R3.reuse, R13, !P4 ;  /* 0x0000000d033d7207 */ /* 0x040fe20006000000 */
[----:B------:R-:W-:Y:S01]  /*55c0*/  VIADD R7, R4, 0xfffffffa ;  /* 0xfffffffa04077836 */ /* 0x000fe20000000000 */
[C---:B------:R-:W-:Y:S01]  /*55d0*/  SEL R60, R3.reuse, R12, !P4 ;  /* 0x0000000c033c7207 */ /* 0x040fe20006000000 */
[----:B------:R-:W-:Y:S01]  /*55e0*/  STL [R1+0x8f8], R67 ;  /* 0x0008f84301007387 */ /* 0x000fe20000100800 */
[----:B------:R-:W-:Y:S01]  /*55f0*/  IMAD R38, R90, 0x24, RZ ;  /* 0x000000245a267824 */ /* 0x000fe200078e02ff */
[C---:B------:R-:W-:Y:S01]  /*5600*/  SEL R59, R3.reuse, R11, !P4 ;  /* 0x0000000b033b7207 */ /* 0x040fe20006000000 */
[----:B------:R-:W-:Y:S01]  /*5610*/  IMAD.MOV.U32 R32, RZ, RZ, R51 ;  /* 0x000000ffff207224 */ /* 0x000fe200078e0033 */
[----:B------:R-:W-:Y:S01]  /*5620*/  STL [R1+0x8fc], R66 ;  /* 0x0008fc4201007387 */ /* 0x000fe20000100800 */
[----:B------:R-:W-:Y:S01]  /*5630*/  IMAD.MOV.U32 R31, RZ, RZ, R50 ;  /* 0x000000ffff1f7224 */ /* 0x000fe200078e0032 */
[----:B------:R-:W-:Y:S01]  /*5640*/  SEL R58, R3, R10, !P4 ;  /* 0x0000000a033a7207 */ /* 0x000fe20006000000 */
[----:B------:R-:W-:Y:S01]  /*5650*/  IMAD.MOV.U32 R76, RZ, RZ, R33 ;  /* 0x000000ffff4c7224 */ /* 0x000fe200078e0021 */
[----:B------:R-:W-:Y:S01]  /*5660*/  STL [R1+0x900], R65 ;  /* 0x0009004101007387 */ /* 0x000fe20000100800 */
[----:B------:R-:W-:Y:S01]  /*5670*/  IMAD.WIDE R50, R48, 0x2, R88 ;  /* 0x0000000230327825 */ /* 0x000fe200078e0258 */
[----:B------:R-:W-:-:S02]  /*5680*/  PRMT R53, RZ, 0x7610, R53 ;  /* 0x00007610ff357816 */ /* 0x000fc40000000035 */
[----:B------:R-:W-:Y:S01]  /*5690*/  STL [R1+0x904], R64 ;  /* 0x0009044001007387 */ /* 0x000fe20000100800 */
[----:B------:R-:W-:Y:S02]  /*56a0*/  IMAD.MOV.U32 R33, RZ, RZ, R49 ;  /* 0x000000ffff217224 */ /* 0x000fe400078e0031 */
[----:B------:R-:W-:Y:S01]  /*56b0*/  IMAD.WIDE R48, R48, 0x2, R86 ;  /* 0x0000000230307825 */ /* 0x000fe200078e0256 */
[----:B------:R-:W-:Y:S03]  /*56c0*/  STL [R1+0x908], R63 ;  /* 0x0009083f01007387 */ /* 0x000fe60000100800 */
[----:B------:R-:W-:Y:S01]  /*56d0*/  IMAD.WIDE R26, R38, 0x2, R88 ;  /* 0x00000002261a7825 */ /* 0x000fe200078e0258 */
[----:B------:R-:W-:Y:S04]  /*56e0*/  STL [R1+0x90c], R62 ;  /* 0x00090c3e01007387 */ /* 0x000fe80000100800 */
[----:B------:R-:W-:Y:S04]  /*56f0*/  STL.64 [R1+0x910], R60 ;  /* 0x0009103c01007387 */ /* 0x000fe80000100a00 */
[----:B------:R-:W-:Y:S04]  /*5700*/  STL.64 [R1+0x918], R58 ;  /* 0x0009183a01007387 */ /* 0x000fe80000100a00 */
[----:B------:R-:W-:Y:S01]  /*5710*/  STL.64 [R1+0xf0], R24 ;  /* 0x0000f01801007387 */ /* 0x000fe20000100a00 */
[----:B------:R-:W-:-:S03]  /*5720*/  SEL R57, R3, R9, !P4 ;  /* 0x0000000903397207 */ /* 0x000fc60006000000 */
[----:B------:R0:W-:Y:S01]  /*5730*/  STL.64 [R1+0xe8], R74 ;  /* 0x0000e84a01007387 */ /* 0x0001e20000100a00 */
[----:B------:R-:W-:-:S03]  /*5740*/  SEL R56, R3, R8, !P4 ;  /* 0x0000000803387207 */ /* 0x000fc60006000000 */
[----:B------:R-:W4:Y:S01]  /*5750*/  @P5 LDG.E.U16 R53, desc[UR22][R48.64] ;  /* 0x0000001630355981 */ /* 0x000f22000c1e1500 */
[----:B------:R-:W-:-:S03]  /*5760*/  IMAD.WIDE R28, R38, 0x2, R86 ;  /* 0x00000002261c7825 */ /* 0x000fc600078e0256 */
[----:B------:R0:W-:Y:S01]  /*5770*/  STL.64 [R1+0x70], R26 ;  /* 0x0000701a01007387 */ /* 0x0001e20000100a00 */
[----:B------:R-:W-:Y:S01]  /*5780*/  IMAD.MOV.U32 R30, RZ, RZ, R43 ;  /* 0x000000ffff1e7224 */ /* 0x000fe200078e002b */
[----:B------:R-:W-:Y:S02]  /*5790*/  PRMT R84, RZ, 0x7610, R84 ;  /* 0x00007610ff547816 */ /* 0x000fe40000000054 */
[----:B------:R-:W-:Y:S01]  /*57a0*/  PRMT R91, RZ, 0x7610, R91 ;  /* 0x00007610ff5b7816 */ /* 0x000fe2000000005b */
[----:B------:R0:W-:Y:S01]  /*57b0*/  STL.64 [R1+0x68], R28 ;  /* 0x0000681c01007387 */ /* 0x0001e20000100a00 */
[----:B-1----:R-:W-:Y:S01]  /*57c0*/  IMAD.MOV.U32 R73, RZ, RZ, R34 ;  /* 0x000000ffff497224 */ /* 0x002fe200078e0022 */
[----:B------:R-:W-:Y:S01]  /*57d0*/  PRMT R82, RZ, 0x7610, R82 ;  /* 0x00007610ff527816 */ /* 0x000fe20000000052 */
[----:B------:R-:W-:Y:S01]  /*57e0*/  IMAD.MOV.U32 R34, RZ, RZ, R47 ;  /* 0x000000ffff227224 */ /* 0x000fe200078e002f */
[----:B------:R-:W-:Y:S01]  /*57f0*/  PRMT R83, RZ, 0x7610, R83 ;  /* 0x00007610ff537816 */ /* 0x000fe20000000053 */
[----:B------:R-:W-:Y:S01]  /*5800*/  VIADD R8, R4, 0xfffffff2 ;  /* 0xfffffff204087836 */ /* 0x000fe20000000000 */
[----:B------:R-:W-:-:S02]  /*5810*/  PRMT R93, RZ, 0x7610, R93 ;  /* 0x00007610ff5d7816 */ /* 0x000fc4000000005d */
[----:B------:R-:W-:Y:S01]  /*5820*/  PRMT R13, RZ, 0x7610, R13 ;  /* 0x00007610ff0d7816 */ /* 0x000fe2000000000d */
[----:B------:R-:W-:Y:S01]  /*5830*/  STL.64 [R1+0x810], R50 ;  /* 0x0008103201007387 */ /* 0x000fe20000100a00 */
[----:B------:R-:W-:-:S03]  /*5840*/  PRMT R11, RZ, 0x7610, R11 ;  /* 0x00007610ff0b7816 */ /* 0x000fc6000000000b */
[----:B------:R-:W-:Y:S01]  /*5850*/  STL.64 [R1+0x818], R48 ;  /* 0x0008183001007387 */ /* 0x000fe20000100a00 */
[----:B------:R-:W-:Y:S02]  /*5860*/  PRMT R12, RZ, 0x7610, R12 ;  /* 0x00007610ff0c7816 */ /* 0x000fe4000000000c */
[----:B------:R-:W-:Y:S01]  /*5870*/  PRMT R10, RZ, 0x7610, R10 ;  /* 0x00007610ff0a7816 */ /* 0x000fe2000000000a */
[----:B------:R-:W-:Y:S01]  /*5880*/  IMAD R15, R90, 0x1d, RZ ;  /* 0x0000001d5a0f7824 */ /* 0x000fe200078e02ff */
[----:B------:R-:W-:-:S04]  /*5890*/  @!UP1 UIADD3 UR4, UPT, UPT, -UR4, 0x100000, URZ ;  /* 0x0010000004049890 */ /* 0x000fc8000fffe1ff */
[----:B------:R-:W-:Y:S02]  /*58a0*/  @!UP1 USHF.L.U32 UR5, UR4, 0xb, URZ ;  /* 0x0000000b04059899 */ /* 0x000fe400080006ff */
[----:B------:R-:W-:Y:S01]  /*58b0*/  @!UP1 USHF.L.U32 UR4, UR4, 0x1, URZ ;  /* 0x0000000104049899 */ /* 0x000fe200080006ff */
[----:B------:R-:W-:-:S11]  /*58c0*/  VOTEU.ALL UP1, P0 ;  /* 0x0000000000ff7886 */ /* 0x000fd60000020000 */
[----:B------:R1:W0:Y:S01]  /*58d0*/  @!UP1 SYNCS.EXCH.64 URZ, [UR7+0x14008], UR4 ;  /* 0x0140080407ff95b2 */ /* 0x0002220008000100 */
[----:B------:R-:W-:Y:S04]  /*58e0*/  STS.U16 [R2+UR7+0x4c00], R76 ;  /* 0x004c004c02007988 */ /* 0x000fe80008000407 */
[----:B--2---:R-:W2:Y:S04]  /*58f0*/  @P6 LDG.E.U16 R80, desc[UR22][R28.64] ;  /* 0x000000161c506981 */ /* 0x004ea8000c1e1500 */
[----:B---3--:R-:W3:Y:S04]  /*5900*/  @P5 LDG.E.U16 R81, desc[UR22][R50.64] ;  /* 0x0000001632515981 */ /* 0x008ee8000c1e1500 */
[----:B----4-:R0:W4:Y:S04]  /*5910*/  @P3 LDG.E.U16 R78, desc[UR22][R74.64] ;  /* 0x000000164a4e3981 */ /* 0x010128000c1e1500 */
[----:B------:R0:W2:Y:S04]  /*5920*/  @P6 LDG.E.U16 R79, desc[UR22][R26.64] ;  /* 0x000000161a4f6981 */ /* 0x0000a8000c1e1500 */
[----:B------:R0:W2:Y:S01]  /*5930*/  @P3 LDG.E.U16 R77, desc[UR22][R24.64] ;  /* 0x00000016184d3981 */ /* 0x0000a2000c1e1500 */
[----:B------:R-:W-:Y:S01]  /*5940*/  ISETP.GE.U32.AND P3, PT, R7, 0x7fffffbb, PT ;  /* 0x7fffffbb0700780c */ /* 0x000fe20003f66070 */
[----:B-1----:R-:W1:Y:S01]  /*5950*/  LDCU UR4, c[0x0][0x3b0] ;  /* 0x00007600ff0477ac */ /* 0x002e620008000800 */
[----:B------:R-:W-:Y:S01]  /*5960*/  SHF.R.U64 R7, R5, 0x3, RZ ;  /* 0x0000000305077819 */ /* 0x000fe200000012ff */
[----:B0-----:R-:W-:Y:S01]  /*5970*/  IMAD.MOV.U32 R75, RZ, RZ, R52 ;  /* 0x000000ffff4b7224 */ /* 0x001fe200078e0034 */
[----:B------:R-:W-:Y:S01]  /*5980*/  SEL R52, R3, R40, !P4 ;  /* 0x0000002803347207 */ /* 0x000fe20006000000 */
[----:B------:R-:W-:Y:S01]  /*5990*/  IMAD.MOV.U32 R26, RZ, RZ, R54 ;  /* 0x000000ffff1a7224 */ /* 0x000fe200078e0036 */
[----:B------:R-:W-:Y:S01]  /*59a0*/  LOP3.LUT P5, RZ, R7, 0x1, RZ, 0xc0, !PT ;  /* 0x0000000107ff7812 */ /* 0x000fe200078ac0ff */
[----:B------:R-:W-:Y:S01]  /*59b0*/  IMAD R40, R90, 0x3c, RZ ;  /* 0x0000003c5a287824 */ /* 0x000fe200078e02ff */
[----:B------:R-:W-:-:S02]  /*59c0*/  SEL R54, R3, R39, !P4 ;  /* 0x0000002703367207 */ /* 0x000fc40006000000 */
[----:B------:R-:W-:Y:S01]  /*59d0*/  SHF.R.U64 R3, R5, 0xb, RZ ;  /* 0x0000000b05037819 */ /* 0x000fe200000012ff */
[----:B------:R-:W-:Y:S02]  /*59e0*/  IMAD.MOV.U32 R25, RZ, RZ, R32 ;  /* 0x000000ffff197224 */ /* 0x000fe400078e0020 */
[----:B------:R-:W-:Y:S01]  /*59f0*/  IMAD.MOV.U32 R27, RZ, RZ, R42 ;  /* 0x000000ffff1b7224 */ /* 0x000fe200078e002a */
[----:B------:R-:W-:Y:S01]  /*5a00*/  LOP3.LUT P4, RZ, R3, 0x1, RZ, 0xc0, !PT ;  /* 0x0000000103ff7812 */ /* 0x000fe2000788c0ff */
[----:B------:R-:W-:Y:S02]  /*5a10*/  IMAD.MOV.U32 R32, RZ, RZ, R41 ;  /* 0x000000ffff207224 */ /* 0x000fe400078e0029 */
[----:B------:R-:W-:Y:S01]  /*5a20*/  IMAD.WIDE R42, R40, 0x2, R88 ;  /* 0x00000002282a7825 */ /* 0x000fe200078e0258 */
[----:B------:R-:W-:-:S03]  /*5a30*/  SHF.R.U32.HI R3, RZ, 0x2, R6 ;  /* 0x00000002ff037819 */ /* 0x000fc60000011606 */
[----:B------:R-:W-:Y:S01]  /*5a40*/  IMAD.WIDE R40, R40, 0x2, R86 ;  /* 0x0000000228287825 */ /* 0x000fe200078e0256 */
[----:B------:R-:W2:Y:S03]  /*5a50*/  @P5 LDG.E.U16 R84, desc[UR22][R42.64] ;  /* 0x000000162a545981 */ /* 0x000ea6000c1e1500 */
[----:B------:R-:W-:Y:S01]  /*5a60*/  IMAD.MOV.U32 R29, RZ, RZ, R44 ;  /* 0x000000ffff1d7224 */ /* 0x000fe200078e002c */
[----:B------:R-:W2:Y:S01]  /*5a70*/  @P5 LDG.E.U16 R91, desc[UR22][R40.64] ;  /* 0x00000016285b5981 */ /* 0x000ea2000c1e1500 */
[----:B------:R-:W-:Y:S02]  /*5a80*/  IMAD R44, R90, 0x34, RZ ;  /* 0x000000345a2c7824 */ /* 0x000fe400078e02ff */
[----:B------:R-:W-:Y:S02]  /*5a90*/  IMAD.MOV.U32 R28, RZ, RZ, R31 ;  /* 0x000000ffff1c7224 */ /* 0x000fe400078e001f */
[----:B------:R-:W-:Y:S01]  /*5aa0*/  IMAD.MOV.U32 R74, RZ, RZ, R36 ;  /* 0x000000ffff4a7224 */ /* 0x000fe200078e0024 */
[----:B------:R-:W-:Y:S01]  /*5ab0*/  LOP3.LUT P5, RZ, R3, 0x1, RZ, 0xc0, !PT ;  /* 0x0000000103ff7812 */ /* 0x000fe200078ac0ff */
[----:B------:R-:W-:-:S02]  /*5ac0*/  IMAD.MOV.U32 R31, RZ, RZ, R35 ;  /* 0x000000ffff1f7224 */ /* 0x000fc400078e0023 */
[----:B------:R-:W-:Y:S02]  /*5ad0*/  IMAD.MOV.U32 R36, RZ, RZ, R46 ;  /* 0x000000ffff247224 */ /* 0x000fe400078e002e */
[----:B------:R-:W-:Y:S02]  /*5ae0*/  IMAD.MOV.U32 R35, RZ, RZ, R45 ;  /* 0x000000ffff237224 */ /* 0x000fe400078e002d */
[----:B------:R-:W-:Y:S01]  /*5af0*/  IMAD.WIDE R46, R44, 0x2, R88 ;  /* 0x000000022c2e7825 */ /* 0x000fe200078e0258 */
[----:B------:R-:W-:-:S03]  /*5b00*/  SHF.R.U32.HI R7, RZ, 0x1, R6 ;  /* 0x00000001ff077819 */ /* 0x000fc60000011606 */
[----:B------:R-:W-:Y:S01]  /*5b10*/  IMAD.WIDE R44, R44, 0x2, R86 ;  /* 0x000000022c2c7825 */ /* 0x000fe200078e0256 */
[----:B------:R-:W-:Y:S01]  /*5b20*/  ISETP.GE.U32.AND P6, PT, R8, 0x7fffffb3, PT ;  /* 0x7fffffb30800780c */ /* 0x000fe20003fc6070 */
[----:B------:R-:W2:Y:S02]  /*5b30*/  @P4 LDG.E.U16 R82, desc[UR22][R46.64] ;  /* 0x000000162e524981 */ /* 0x000ea4000c1e1500 */
[----:B------:R-:W-:Y:S02]  /*5b40*/  IMAD R3, R90, 0x5, RZ ;  /* 0x000000055a037824 */ /* 0x000fe400078e02ff */
[----:B------:R-:W2:Y:S02]  /*5b50*/  @P4 LDG.E.U16 R83, desc[UR22][R44.64] ;  /* 0x000000162c534981 */ /* 0x000ea4000c1e1500 */
[----:B------:R-:W-:Y:S01]  /*5b60*/  IMAD.WIDE R22, R3, 0x2, R88 ;  /* 0x0000000203167825 */ /* 0x000fe200078e0258 */
[----:B------:R-:W-:-:S03]  /*5b70*/  LOP3.LUT P4, RZ, R7, 0x1, RZ, 0xc0, !PT ;  /* 0x0000000107ff7812 */ /* 0x000fc6000788c0ff */
[----:B------:R-:W-:Y:S01]  /*5b80*/  IMAD.WIDE R20, R3, 0x2, R86 ;  /* 0x0000000203147825 */ /* 0x000fe200078e0256 */
[----:B------:R-:W-:Y:S01]  /*5b90*/  SHF.R.U32.HI R3, RZ, 0xa, R6 ;  /* 0x0000000aff037819 */ /* 0x000fe20000011606 */
[----:B------:R-:W2:Y:S02]  /*5ba0*/  @!P3 LDG.E.U16 R93, desc[UR22][R22.64] ;  /* 0x00000016165db981 */ /* 0x000ea4000c1e1500 */
[----:B------:R-:W-:Y:S02]  /*5bb0*/  IMAD R7, R90, 0xd, RZ ;  /* 0x0000000d5a077824 */ /* 0x000fe400078e02ff */
[----:B------:R0:W2:Y:S01]  /*5bc0*/  @!P3 LDG.E.U16 R13, desc[UR22][R20.64] ;  /* 0x00000016140db981 */ /* 0x0000a2000c1e1500 */
[----:B------:R-:W-:Y:S01]  /*5bd0*/  LOP3.LUT P3, RZ, R3, 0x1, RZ, 0xc0, !PT ;  /* 0x0000000103ff7812 */ /* 0x000fe2000786c0ff */
[C---:B------:R-:W-:Y:S02]  /*5be0*/  IMAD.WIDE R18, R7.reuse, 0x2, R88 ;  /* 0x0000000207127825 */ /* 0x040fe400078e0258 */
[----:B------:R-:W-:Y:S02]  /*5bf0*/  STL.64 [R1+0x820], R46 ;  /* 0x0008202e01007387 */ /* 0x000fe40000100a00 */
[----:B------:R-:W-:-:S02]  /*5c00*/  IMAD.WIDE R16, R7, 0x2, R86 ;  /* 0x0000000207107825 */ /* 0x000fc400078e0256 */
[----:B------:R-:W-:Y:S02]  /*5c10*/  STL.64 [R1+0x828], R44 ;  /* 0x0008282c01007387 */ /* 0x000fe40000100a00 */
[----:B------:R-:W-:Y:S02]  /*5c20*/  IMAD R3, R90, 0x15, RZ ;  /* 0x000000155a037824 */ /* 0x000fe400078e02ff */
[----:B------:R-:W-:Y:S04]  /*5c30*/  STL.64 [R1+0x830], R42 ;  /* 0x0008302a01007387 */ /* 0x000fe80000100a00 */
[----:B------:R-:W-:Y:S04]  /*5c40*/  STL.64 [R1+0x838], R40 ;  /* 0x0008382801007387 */ /* 0x000fe80000100a00 */
[----:B------:R-:W-:Y:S04]  /*5c50*/  STL.64 [R1+0x260], R22 ;  /* 0x0002601601007387 */ /* 0x000fe80000100a00 */
[----:B------:R0:W-:Y:S04]  /*5c60*/  STL.64 [R1+0x258], R20 ;  /* 0x0002581401007387 */ /* 0x0001e80000100a00 */
[----:B------:R-:W-:Y:S04]  /*5c70*/  STL.64 [R1+0x1e0], R18 ;  /* 0x0001e01201007387 */ /* 0x000fe80000100a00 */
[----:B------:R1:W-:Y:S04]  /*5c80*/  STL.64 [R1+0x1d8], R16 ;  /* 0x0001d81001007387 */ /* 0x0003e80000100a00 */
[----:B------:R1:W2:Y:S01]  /*5c90*/  @!P6 LDG.E.U16 R11, desc[UR22][R16.64] ;  /* 0x00000016100be981 */ /* 0x0002a2000c1e1500 */
[----:B------:R-:W-:Y:S01]  /*5ca0*/  PRMT R8, RZ, 0x7610, R8 ;  /* 0x00007610ff087816 */ /* 0x000fe20000000008 */
[C---:B0-----:R-:W-:Y:S01]  /*5cb0*/  IMAD.WIDE R20, R3.reuse, 0x2, R86 ;  /* 0x0000000203147825 */ /* 0x041fe200078e0256 */
[----:B------:R-:W-:Y:S01]  /*5cc0*/  PRMT R7, RZ, 0x7610, R7 ;  /* 0x00007610ff077816 */ /* 0x000fe20000000007 */
[----:B------:R0:W2:Y:S02]  /*5cd0*/  @!P6 LDG.E.U16 R12, desc[UR22][R18.64] ;  /* 0x00000016120ce981 */ /* 0x0000a4000c1e1500 */
[----:B-1----:R-:W-:-:S04]  /*5ce0*/  IMAD.WIDE R16, R3, 0x2, R88 ;  /* 0x0000000203107825 */ /* 0x002fc800078e0258 */
[----:B0-----:R-:W-:Y:S01]  /*5cf0*/  IMAD.WIDE R18, R15, 0x2, R88 ;  /* 0x000000020f127825 */ /* 0x001fe200078e0258 */
[----:B------:R0:W-:Y:S03]  /*5d00*/  STL.64 [R1+0x160], R16 ;  /* 0x0001601001007387 */ /* 0x0001e60000100a00 */
[----:B------:R-:W-:Y:S01]  /*5d10*/  IMAD.MOV.U32 R24, RZ, RZ, R73 ;  /* 0x000000ffff187224 */ /* 0x000fe200078e0049 */
[----:B------:R0:W2:Y:S01]  /*5d20*/  @P3 LDG.E.U16 R10, desc[UR22][R16.64] ;  /* 0x00000016100a3981 */ /* 0x0000a2000c1e1500 */
[----:B------:R-:W-:Y:S02]  /*5d30*/  IMAD.MOV.U32 R73, RZ, RZ, R25 ;  /* 0x000000ffff497224 */ /* 0x000fe400078e0019 */
[----:B------:R-:W-:Y:S01]  /*5d40*/  IMAD.MOV.U32 R25, RZ, RZ, R36 ;  /* 0x000000ffff197224 */ /* 0x000fe200078e0024 */
[----:B------:R-:W-:Y:S01]  /*5d50*/  STL.64 [R1+0x158], R20 ;  /* 0x0001581401007387 */ /* 0x000fe20000100a00 */
[----:B------:R-:W-:-:S03]  /*5d60*/  IMAD R36, R90, 0x2d, RZ ;  /* 0x0000002d5a247824 */ /* 0x000fc600078e02ff */
[----:B------:R1:W2:Y:S01]  /*5d70*/  @P5 LDG.E.U16 R8, desc[UR22][R18.64] ;  /* 0x0000001612085981 */ /* 0x0002a2000c1e1500 */
[----:B0-----:R-:W-:-:S04]  /*5d80*/  IMAD.WIDE R16, R15, 0x2, R86 ;  /* 0x000000020f107825 */ /* 0x001fc800078e0256 */
[----:B------:R-:W-:Y:S01]  /*5d90*/  IMAD R15, R90, 0x25, RZ ;  /* 0x000000255a0f7824 */ /* 0x000fe200078e02ff */
[----:B------:R1:W-:Y:S01]  /*5da0*/  STL.64 [R1+0xe0], R18 ;  /* 0x0000e01201007387 */ /* 0x0003e20000100a00 */
[----:B------:R-:W-:-:S03]  /*5db0*/  IMAD.WIDE R38, R36, 0x2, R88 ;  /* 0x0000000224267825 */ /* 0x000fc600078e0258 */
[----:B------:R0:W-:Y:S01]  /*5dc0*/  STL.64 [R1+0xd8], R16 ;  /* 0x0000d81001007387 */ /* 0x0001e20000100a00 */
[----:B------:R-:W-:-:S03]  /*5dd0*/  IMAD.WIDE R36, R36, 0x2, R86 ;  /* 0x0000000224247825 */ /* 0x000fc600078e0256 */
[----:B------:R0:W2:Y:S01]  /*5de0*/  @P5 LDG.E.U16 R7, desc[UR22][R16.64] ;  /* 0x0000001610075981 */ /* 0x0000a2000c1e1500 */
[----:B-1----:R-:W-:-:S04]  /*5df0*/  IMAD.WIDE R18, R15, 0x2, R88 ;  /* 0x000000020f127825 */ /* 0x002fc800078e0258 */
[----:B0-----:R-:W-:Y:S01]  /*5e00*/  IMAD.WIDE R16, R15, 0x2, R86 ;  /* 0x000000020f107825 */ /* 0x001fe200078e0256 */
[----:B------:R-:W-:Y:S04]  /*5e10*/  STL.64 [R1+0x60], R18 ;  /* 0x0000601201007387 */ /* 0x000fe80000100a00 */
[----:B------:R-:W-:Y:S04]  /*5e20*/  STL.64 [R1+0x58], R16 ;  /* 0x0000581001007387 */ /* 0x000fe80000100a00 */
[----:B------:R-:W-:Y:S04]  /*5e30*/  STL.64 [R1+0x840], R38 ;  /* 0x0008402601007387 */ /* 0x000fe80000100a00 */
[----:B------:R-:W-:Y:S04]  /*5e40*/  STL.64 [R1+0x848], R36 ;  /* 0x0008482401007387 */ /* 0x000fe80000100a00 */
[----:B------:R0:W-:Y:S04]  /*5e50*/  STS.U16 [R2+UR7], R24 ;  /* 0x0000001802007988 */ /* 0x0001e80008000407 */
[----:B------:R1:W-:Y:S04]  /*5e60*/  STS.U16 [R2+UR7+0x4400], R74 ;  /* 0x0044004a02007988 */ /* 0x0003e80008000407 */
[----:B0-----:R-:W2:Y:S01]  /*5e70*/  LDL.LU R24, [R1+0x13c] ;  /* 0x00013c0001187983 */ /* 0x001ea20000300800 */
[----:B-1----:R-:W-:-:S02]  /*5e80*/  IMAD.MOV.U32 R74, RZ, RZ, R32 ;  /* 0x000000ffff4a7224 */ /* 0x002fc400078e0020 */
[----:B------:R-:W-:Y:S01]  /*5e90*/  IMAD R32, R90, 0x35, RZ ;  /* 0x000000355a207824 */ /* 0x000fe200078e02ff */
[----:B------:R0:W-:Y:S01]  /*5ea0*/  STS.U16 [R2+UR7+0x4000], R73 ;  /* 0x0040004902007988 */ /* 0x0001e20008000407 */
[----:B------:R-:W-:-:S03]  /*5eb0*/  IMAD.MOV.U32 R72, RZ, RZ, R35 ;  /* 0x000000ffff487224 */ /* 0x000fc600078e0023 */
[----:B------:R1:W-:Y:S01]  /*5ec0*/  STS.U16 [R2+UR7+0x400], R25 ;  /* 0x0004001902007988 */ /* 0x0003e20008000407 */
[----:B------:R-:W-:-:S03]  /*5ed0*/  IMAD.MOV.U32 R23, RZ, RZ, R33 ;  /* 0x000000ffff177224 */ /* 0x000fc600078e0021 */
[----:B0-----:R-:W3:Y:S01]  /*5ee0*/  LDL.LU R73, [R1+0x138] ;  /* 0x0001380001497983 */ /* 0x001ee20000300800 */
[----:B-1----:R-:W-:Y:S02]  /*5ef0*/  IMAD.MOV.U32 R25, RZ, RZ, R34 ;  /* 0x000000ffff197224 */ /* 0x002fe400078e0022 */
[C---:B------:R-:W-:Y:S01]  /*5f00*/  IMAD.WIDE R34, R32.reuse, 0x2, R88 ;  /* 0x0000000220227825 */ /* 0x040fe200078e0258 */
[----:B------:R0:W-:Y:S03]  /*5f10*/  STS.U16 [R2+UR7+0x800], R75 ;  /* 0x0008004b02007988 */ /* 0x0001e60008000407 */
[----:B------:R-:W-:Y:S01]  /*5f20*/  IMAD.WIDE R32, R32, 0x2, R86 ;  /* 0x0000000220207825 */ /* 0x000fe200078e0256 */
[----:B------:R1:W-:Y:S03]  /*5f30*/  STS.U16 [R2+UR7+0xc00], R27 ;  /* 0x000c001b02007988 */ /* 0x0003e60008000407 */
[----:B0-----:R-:W-:-:S02]  /*5f40*/  IMAD.MOV.U32 R75, RZ, RZ, R26 ;  /* 0x000000ffff4b7224 */ /* 0x001fc400078e001a */
[----:B------:R-:W4:Y:S04]  /*5f50*/  LDL.LU R26, [R1+0x1c8] ;  /* 0x0001c800011a7983 */ /* 0x000f280000300800 */
[----:B------:R-:W-:Y:S04]  /*5f60*/  STL.64 [R1+0x850], R34 ;  /* 0x0008502201007387 */ /* 0x000fe80000100a00 */
[----:B------:R-:W-:Y:S04]  /*5f70*/  STL.64 [R1+0x858], R32 ;  /* 0x0008582001007387 */ /* 0x000fe80000100a00 */
[----:B-1----:R-:W4:Y:S04]  /*5f80*/  LDL.LU R27, [R1+0x144] ;  /* 0x00014400011b7983 */ /* 0x002f280000300800 */
[----:B------:R-:W4:Y:S01]  /*5f90*/  LDL.LU R76, [R1+0xc4] ;  /* 0x0000c400014c7983 */ /* 0x000f220000300800 */
[----:B------:R-:W-:-:S02]  /*5fa0*/  PRMT R9, RZ, 0x7610, R9 ;  /* 0x00007610ff097816 */ /* 0x000fc40000000009 */
[----:B------:R-:W-:-:S04]  /*5fb0*/  SHF.R.U64 R3, R5, 0x1a, RZ ;  /* 0x0000001a05037819 */ /* 0x000fc800000012ff */
[----:B------:R-:W4:Y:S01]  /*5fc0*/  @P3 LDG.E.U16 R9, desc[UR22][R20.64] ;  /* 0x0000001614093981 */ /* 0x000f22000c1e1500 */
[----:B------:R-:W-:Y:S02]  /*5fd0*/  LOP3.LUT P3, RZ, R3, 0x1, RZ, 0xc0, !PT ;  /* 0x0000000103ff7812 */ /* 0x000fe4000786c0ff */
[----:B------:R-:W-:-:S04]  /*5fe0*/  SHF.R.U64 R3, R5, 0x12, RZ ;  /* 0x0000001205037819 */ /* 0x000fc800000012ff */
[----:B------:R-:W-:Y:S02]  /*5ff0*/  LOP3.LUT P5, RZ, R3, 0x1, RZ, 0xc0, !PT ;  /* 0x0000000103ff7812 */ /* 0x000fe400078ac0ff */
[----:B------:R-:W-:Y:S02]  /*6000*/  PRMT R50, RZ, 0x7610, R50 ;  /* 0x00007610ff327816 */ /* 0x000fe40000000032 */
[----:B------:R-:W-:Y:S02]  /*6010*/  PRMT R49, RZ, 0x7610, R49 ;  /* 0x00007610ff317816 */ /* 0x000fe40000000031 */
[----:B------:R-:W-:-:S07]  /*6020*/  SHF.R.U64 R3, R5, 0xa, RZ ;  /* 0x0000000a05037819 */ /* 0x000fce00000012ff */
[----:B------:R-:W4:Y:S04]  /*6030*/  @P5 LDG.E.U16 R50, desc[UR22][R38.64] ;  /* 0x0000001626325981 */ /* 0x000f28000c1e1500 */
[----:B------:R-:W4:Y:S01]  /*6040*/  @P5 LDG.E.U16 R49, desc[UR22][R36.64] ;  /* 0x0000001624315981 */ /* 0x000f22000c1e1500 */
[----:B------:R-:W-:Y:S02]  /*6050*/  LOP3.LUT P5, RZ, R3, 0x1, RZ, 0xc0, !PT ;  /* 0x0000000103ff7812 */ /* 0x000fe400078ac0ff */
[----:B------:R-:W-:Y:S02]  /*6060*/  PRMT R48, RZ, 0x7610, R48 ;  /* 0x00007610ff307816 */ /* 0x000fe40000000030 */
[----:B------:R-:W-:Y:S02]  /*6070*/  PRMT R47, RZ, 0x7610, R47 ;  /* 0x00007610ff2f7816 */ /* 0x000fe4000000002f */
[----:B------:R-:W-:Y:S01]  /*6080*/  SHF.R.U64 R3, R5, 0x2, RZ ;  /* 0x0000000205037819 */ /* 0x000fe200000012ff */
[----:B------:R0:W-:Y:S06]  /*6090*/  STS.U16 [R2+UR7+0x1000], R28 ;  /* 0x0010001c02007988 */ /* 0x0001ec0008000407 */
[----:B------:R-:W4:Y:S04]  /*60a0*/  @P5 LDG.E.U16 R48, desc[UR22][R34.64] ;  /* 0x0000001622305981 */ /* 0x000f28000c1e1500 */
[----:B------:R-:W4:Y:S01]  /*60b0*/  @P5 LDG.E.U16 R47, desc[UR22][R32.64] ;  /* 0x00000016202f5981 */ /* 0x000f22000c1e1500 */
[----:B------:R-:W-:Y:S01]  /*60c0*/  LOP3.LUT P5, RZ, R3, 0x1, RZ, 0xc0, !PT ;  /* 0x0000000103ff7812 */ /* 0x000fe200078ac0ff */
[----:B0-----:R-:W-:Y:S01]  /*60d0*/  IMAD R28, R90, 0x3d, RZ ;  /* 0x0000003d5a1c7824 */ /* 0x001fe200078e02ff */
[----:B------:R-:W-:Y:S01]  /*60e0*/  PRMT R46, RZ, 0x7610, R46 ;  /* 0x00007610ff2e7816 */ /* 0x000fe2000000002e */
[----:B------:R-:W-:Y:S01]  /*60f0*/  STS.U16 [R2+UR7+0x1400], R30 ;  /* 0x0014001e02007988 */ /* 0x000fe20008000407 */
[----:B------:R-:W-:-:S03]  /*6100*/  PRMT R0, RZ, 0x7610, R0 ;  /* 0x00007610ff007816 */ /* 0x000fc60000000000 */
[----:B------:R0:W-:Y:S01]  /*6110*/  STS.U16 [R2+UR7+0x5400], R31 ;  /* 0x0054001f02007988 */ /* 0x0001e20008000407 */
[----:B------:R-:W-:-:S03]  /*6120*/  VIADD R3, R4, 0xfffffff9 ;  /* 0xfffffff904037836 */ /* 0x000fc60000000000 */
[----:B------:R1:W-:Y:S01]  /*6130*/  STS.U16 [R2+UR7+0x5000], R29 ;  /* 0x0050001d02007988 */ /* 0x0003e20008000407 */
[----:B0-----:R-:W-:-:S04]  /*6140*/  IMAD.WIDE R30, R28, 0x2, R88 ;  /* 0x000000021c1e7825 */ /* 0x001fc800078e0258 */
[----:B-1----:R-:W-:Y:S01]  /*6150*/  IMAD.WIDE R28, R28, 0x2, R86 ;  /* 0x000000021c1c7825 */ /* 0x002fe200078e0256 */
[----:B------:R-:W4:Y:S01]  /*6160*/  @P5 LDG.E.U16 R46, desc[UR22][R30.64] ;  /* 0x000000161e2e5981 */ /* 0x000f22000c1e1500 */
[----:B------:R-:W-:-:S03]  /*6170*/  PRMT R51, RZ, 0x7610, R51 ;  /* 0x00007610ff337816 */ /* 0x000fc60000000033 */
[----:B------:R-:W4:Y:S01]  /*6180*/  @P5 LDG.E.U16 R0, desc[UR22][R28.64] ;  /* 0x000000161c005981 */ /* 0x000f22000c1e1500 */
[----:B------:R-:W-:Y:S01]  /*6190*/  ISETP.GE.U32.AND P5, PT, R3, 0x7fffffba, PT ;  /* 0x7fffffba0300780c */ /* 0x000fe20003fa6070 */
[----:B------:R-:W-:Y:S02]  /*61a0*/  IMAD R3, R90, 0x6, RZ ;  /* 0x000000065a037824 */ /* 0x000fe400078e02ff */
[----:B------:R-:W-:Y:S01]  /*61b0*/  STL.64 [R1+0x860], R30 ;  /* 0x0008601e01007387 */ /* 0x000fe20000100a00 */
[----:B------:R-:W-:-:S03]  /*61c0*/  IMAD.MOV.U32 R67, RZ, RZ, R25 ;  /* 0x000000ffff437224 */ /* 0x000fc600078e0019 */
[----:B------:R-:W-:Y:S01]  /*61d0*/  STL.64 [R1+0x868], R28 ;  /* 0x0008681c01007387 */ /* 0x000fe20000100a00 */
[----:B------:R-:W-:-:S03]  /*61e0*/  PRMT R44, RZ, 0x7610, R44 ;  /* 0x00007610ff2c7816 */ /* 0x000fc6000000002c */
[----:B------:R-:W4:Y:S01]  /*61f0*/  LDL.LU R20, [R1+0xd4] ;  /* 0x0000d40001147983 */ /* 0x000f220000300800 */
[----:B------:R-:W-:-:S03]  /*6200*/  PRMT R85, RZ, 0x7610, R85 ;  /* 0x00007610ff557816 */ /* 0x000fc60000000055 */
[----:B------:R-:W4:Y:S04]  /*6210*/  LDL.LU R69, [R1+0xd0] ;  /* 0x0000d00001457983 */ /* 0x000f280000300800 */
[----:B------:R0:W4:Y:S04]  /*6220*/  @P3 LDG.E.U16 R51, desc[UR22][R16.64] ;  /* 0x0000001610333981 */ /* 0x000128000c1e1500 */
[----:B------:R-:W4:Y:S01]  /*6230*/  LDL.LU R21, [R1+0xcc] ;  /* 0x0000cc0001157983 */ /* 0x000f220000300800 */
[----:B------:R-:W-:-:S03]  /*6240*/  SHF.R.U32.HI R14, RZ, 0x8, R6 ;  /* 0x00000008ff0e7819 */ /* 0x000fc60000011606 */
[----:B------:R-:W4:Y:S01]  /*6250*/  LDL.LU R70, [R1+0x2b4] ;  /* 0x0002b40001467983 */ /* 0x000f220000300800 */
[----:B0-----:R-:W-:-:S03]  /*6260*/  IMAD.WIDE R16, R3, 0x2, R86 ;  /* 0x0000000203107825 */ /* 0x001fc600078e0256 */
[----:B------:R-:W4:Y:S01]  /*6270*/  LDL.LU R22, [R1+0x14c] ;  /* 0x00014c0001167983 */ /* 0x000f220000300800 */
[----:B------:R-:W-:-:S03]  /*6280*/  SHF.R.U32.HI R6, RZ, 0x9, R6 ;  /* 0x00000009ff067819 */ /* 0x000fc60000011606 */
[----:B------:R-:W4:Y:S04]  /*6290*/  LDL.LU R71, [R1+0x148] ;  /* 0x0001480001477983 */ /* 0x000f280000300800 */
[----:B------:R-:W-:Y:S04]  /*62a0*/  STS.U16 [R2+UR7+0x1800], R23 ;  /* 0x0018001702007988 */ /* 0x000fe80008000407 */
[----:B------:R-:W-:Y:S04]  /*62b0*/  STS.U16 [R2+UR7+0x5800], R72 ;  /* 0x0058004802007988 */ /* 0x000fe80008000407 */
[----:B------:R0:W4:Y:S01]  /*62c0*/  @P3 LDG.E.U16 R85, desc[UR22][R18.64] ;  /* 0x0000001612553981 */ /* 0x000122000c1e1500 */
[----:B------:R-:W-:-:S02]  /*62d0*/  LOP3.LUT P3, RZ, R6, 0x1, RZ, 0xc0, !PT ;  /* 0x0000000106ff7812 */ /* 0x000fc4000786c0ff */
[----:B------:R-:W-:Y:S01]  /*62e0*/  LOP3.LUT R6, R2, 0x10, RZ, 0x3c, !PT ;  /* 0x0000001002067812 */ /* 0x000fe200078e3cff */
[----:B------:R-:W-:Y:S01]  /*62f0*/  STS.U16 [R2+UR7+0x4800], R92 ;  /* 0x0048005c02007988 */ /* 0x000fe20008000407 */
[----:B------:R-:W-:Y:S02]  /*6300*/  IMAD.MOV.U32 R68, RZ, RZ, R75 ;  /* 0x000000ffff447224 */ /* 0x000fe400078e004b */
[----:B0-----:R-:W-:Y:S01]  /*6310*/  IMAD.MOV.U32 R19, RZ, RZ, R74 ;  /* 0x000000ffff137224 */ /* 0x001fe200078e004a */
[----:B--2---:R0:W-:Y:S02]  /*6320*/  STS.U16 [R2+UR7+0x1c00], R24 ;  /* 0x001c001802007988 */ /* 0x0041e40008000407 */
[----:B0-----:R-:W-:-:S05]  /*6330*/  IMAD.WIDE R24, R3, 0x2, R88 ;  /* 0x0000000203187825 */ /* 0x001fca00078e0258 */
[----:B------:R0:W-:Y:S04]  /*6340*/  STL.64 [R1+0x250], R24 ;  /* 0x0002501801007387 */ /* 0x0001e80000100a00 */
[----:B------:R-:W2:Y:S04]  /*6350*/  LDL.LU R23, [R1+0x240] ;  /* 0x0002400001177983 */ /* 0x000ea80000300800 */
[----:B------:R-:W-:Y:S04]  /*6360*/  STL.64 [R1+0x248], R16 ;  /* 0x0002481001007387 */ /* 0x000fe80000100a00 */
[----:B------:R-:W2:Y:S04]  /*6370*/  @!P5 LDG.E.U16 R44, desc[UR22][R24.64] ;  /* 0x00000016182cd981 */ /* 0x000ea8000c1e1500 */
[----:B------:R-:W2:Y:S04]  /*6380*/  LDL.LU R72, [R1+0x23c] ;  /* 0x00023c0001487983 */ /* 0x000ea80000300800 */
[----:B---3--:R1:W-:Y:S04]  /*6390*/  STS.U16 [R2+UR7+0x5c00], R73 ;  /* 0x005c004902007988 */ /* 0x0083e80008000407 */
[----:B0-----:R-:W3:Y:S04]  /*63a0*/  LDL.LU R24, [R1+0x2b0] ;  /* 0x0002b00001187983 */ /* 0x001ee80000300800 */
[----:B-1----:R-:W3:Y:S04]  /*63b0*/  LDL.LU R73, [R1+0x2ac] ;  /* 0x0002ac0001497983 */ /* 0x002ee80000300800 */
[----:B------:R-:W3:Y:S04]  /*63c0*/  LDL.LU R25, [R1+0x2a8] ;  /* 0x0002a80001197983 */ /* 0x000ee80000300800 */
[----:B------:R-:W3:Y:S04]  /*63d0*/  LDL.LU R74, [R1+0x244] ;  /* 0x00024400014a7983 */ /* 0x000ee80000300800 */
[----:B----4-:R0:W-:Y:S04]  /*63e0*/  STS.U16 [R6+UR7+0x480], R26 ;  /* 0x0004801a06007988 */ /* 0x0101e80008000407 */
[----:B------:R-:W4:Y:S04]  /*63f0*/  LDL.LU R75, [R1+0x238] ;  /* 0x00023800014b7983 */ /* 0x000f280000300800 */
[----:B------:R1:W-:Y:S04]  /*6400*/  STS.U16 [R6+UR7+0x4480], R27 ;  /* 0x0044801b06007988 */ /* 0x0003e80008000407 */
[----:B0-----:R-:W4:Y:S04]  /*6410*/  LDL.LU R26, [R1+0x1c4] ;  /* 0x0001c400011a7983 */ /* 0x001f280000300800 */
[----:B-1----:R-:W4:Y:S04]  /*6420*/  LDL.LU R27, [R1+0x1bc] ;  /* 0x0001bc00011b7983 */ /* 0x002f280000300800 */
[----:B------:R0:W-:Y:S04]  /*6430*/  STS.U16 [R6+UR7+0x880], R76 ;  /* 0x0008804c06007988 */ /* 0x0001e80008000407 */
[----:B0-----:R-:W4:Y:S01]  /*6440*/  LDL.LU R76, [R1+0x1b8] ;  /* 0x0001b800014c7983 */ /* 0x001f220000300800 */
[----:B------:R-:W-:Y:S01]  /*6450*/  PRMT R43, RZ, 0x7610, R43 ;  /* 0x00007610ff2b7816 */ /* 0x000fe2000000002b */
[----:B------:R-:W-:-:S05]  /*6460*/  VIADD R3, R4, 0xfffffff1 ;  /* 0xfffffff104037836 */ /* 0x000fca0000000000 */
[----:B------:R0:W4:Y:S01]  /*6470*/  @!P5 LDG.E.U16 R43, desc[UR22][R16.64] ;  /* 0x00000016102bd981 */ /* 0x000122000c1e1500 */
[----:B------:R-:W-:Y:S01]  /*6480*/  ISETP.GE.U32.AND P5, PT, R3, 0x7fffffb2, PT ;  /* 0x7fffffb20300780c */ /* 0x000fe20003fa6070 */
[----:B------:R-:W-:Y:S02]  /*6490*/  IMAD R3, R90, 0xe, RZ ;  /* 0x0000000e5a037824 */ /* 0x000fe400078e02ff */
[----:B------:R-:W-:Y:S04]  /*64a0*/  STS.U16 [R6+UR7+0x4880], R67 ;  /* 0x0048804306007988 */ /* 0x000fe80008000407 */
[----:B------:R1:W-:Y:S01]  /*64b0*/  STS.U16 [R6+UR7+0xc80], R19 ;  /* 0x000c801306007988 */ /* 0x0003e20008000407 */
[----:B0-----:R-:W-:-:S03]  /*64c0*/  IMAD.WIDE R16, R3, 0x2, R86 ;  /* 0x0000000203107825 */ /* 0x001fc600078e0256 */
[----:B------:R-:W-:Y:S01]  /*64d0*/  STS.U16 [R6+UR7+0x4c80], R68 ;  /* 0x004c804406007988 */ /* 0x000fe20008000407 */
[----:B-1----:R-:W-:-:S05]  /*64e0*/  IMAD.WIDE R18, R3, 0x2, R88 ;  /* 0x0000000203127825 */ /* 0x002fca00078e0258 */
[----:B------:R-:W-:Y:S04]  /*64f0*/  STL.64 [R1+0x1d0], R18 ;  /* 0x0001d01201007387 */ /* 0x000fe80000100a00 */
[----:B------:R-:W-:Y:S01]  /*6500*/  STL.64 [R1+0x1c8], R16 ;  /* 0x0001c81001007387 */ /* 0x000fe20000100a00 */
[----:B------:R-:W-:-:S03]  /*6510*/  LOP3.LUT R15, R2, 0x20, RZ, 0x3c, !PT ;  /* 0x00000020020f7812 */ /* 0x000fc600078e3cff */
[----:B------:R-:W-:Y:S04]  /*6520*/  STS.U16 [R6+UR7+0x1080], R20 ;  /* 0x0010801406007988 */ /* 0x000fe80008000407 */
[----:B------:R-:W-:Y:S04]  /*6530*/  STS.U16 [R6+UR7+0x5080], R69 ;  /* 0x0050804506007988 */ /* 0x000fe80008000407 */
[----:B------:R0:W-:Y:S04]  /*6540*/  STS.U16 [R6+UR7+0x1480], R21 ;  /* 0x0014801506007988 */ /* 0x0001e80008000407 */
[----:B------:R1:W-:Y:S04]  /*6550*/  STS.U16 [R6+UR7+0x5480], R70 ;  /* 0x0054804606007988 */ /* 0x0003e80008000407 */
[----:B------:R1:W-:Y:S04]  /*6560*/  STS.U16 [R6+UR7+0x1880], R22 ;  /* 0x0018801606007988 */ /* 0x0003e80008000407 */
[----:B------:R1:W-:Y:S04]  /*6570*/  STS.U16 [R6+UR7+0x5880], R71 ;  /* 0x0058804706007988 */ /* 0x0003e80008000407 */
[----:B0-----:R-:W4:Y:S04]  /*6580*/  LDL.LU R21, [R1+0x2f8] ;  /* 0x0002f80001157983 */ /* 0x001f280000300800 */
[----:B-1----:R-:W4:Y:S04]  /*6590*/  LDL.LU R70, [R1+0x2f4] ;  /* 0x0002f40001467983 */ /* 0x002f280000300800 */
[----:B------:R-:W4:Y:S04]  /*65a0*/  LDL.LU R22, [R1+0x2f0] ;  /* 0x0002f00001167983 */ /* 0x000f280000300800 */
[----:B------:R-:W4:Y:S01]  /*65b0*/  LDL.LU R71, [R1+0x2ec] ;  /* 0x0002ec0001477983 */ /* 0x000f220000300800 */
[----:B------:R-:W-:-:S02]  /*65c0*/  PRMT R42, RZ, 0x7610, R42 ;  /* 0x00007610ff2a7816 */ /* 0x000fc4000000002a */
[----:B------:R-:W-:Y:S01]  /*65d0*/  PRMT R41, RZ, 0x7610, R41 ;  /* 0x00007610ff297816 */ /* 0x000fe20000000029 */
[----:B------:R-:W-:-:S03]  /*65e0*/  VIADD R3, R4, 0xfffffff8 ;  /* 0xfffffff804037836 */ /* 0x000fc60000000000 */
[----:B------:R-:W4:Y:S04]  /*65f0*/  @!P5 LDG.E.U16 R42, desc[UR22][R18.64] ;  /* 0x00000016122ad981 */ /* 0x000f28000c1e1500 */
[----:B------:R0:W4:Y:S01]  /*6600*/  @!P5 LDG.E.U16 R41, desc[UR22][R16.64] ;  /* 0x000000161029d981 */ /* 0x000122000c1e1500 */
[----:B------:R-:W-:Y:S01]  /*6610*/  ISETP.GE.U32.AND P5, PT, R3, 0x7fffffb9, PT ;  /* 0x7fffffb90300780c */ /* 0x000fe20003fa6070 */
[----:B------:R-:W-:Y:S01]  /*6620*/  IMAD R3, R90, 0x16, RZ ;  /* 0x000000165a037824 */ /* 0x000fe200078e02ff */
[----:B------:R-:W-:-:S03]  /*6630*/  PRMT R39, RZ, 0x7610, R39 ;  /* 0x00007610ff277816 */ /* 0x000fc60000000027 */
[----:B------:R-:W-:-:S04]  /*6640*/  IMAD.WIDE R58, R3, 0x2, R88 ;  /* 0x00000002033a7825 */ /* 0x000fc800078e0258 */
[----:B0-----:R-:W-:-:S05]  /*6650*/  IMAD.WIDE R16, R3, 0x2, R86 ;  /* 0x0000000203107825 */ /* 0x001fca00078e0256 */
[----:B------:R0:W4:Y:S04]  /*6660*/  @P3 LDG.E.U16 R39, desc[UR22][R16.64] ;  /* 0x0000001610273981 */ /* 0x000128000c1e1500 */
[----:B--2---:R1:W-:Y:S04]  /*6670*/  STS.U16 [R6+UR7+0x1c80], R23 ;  /* 0x001c801706007988 */ /* 0x0043e80008000407 */
[----:B-1----:R-:W2:Y:S04]  /*6680*/  LDL.LU R23, [R1+0x2d8] ;  /* 0x0002d80001177983 */ /* 0x002ea80000300800 */
[----:B------:R-:W-:Y:S04]  /*6690*/  STS.U16 [R6+UR7+0x5c80], R72 ;  /* 0x005c804806007988 */ /* 0x000fe80008000407 */
[----:B---3--:R-:W-:Y:S04]  /*66a0*/  STS.U16 [R6+UR7+0x80], R24 ;  /* 0x0000801806007988 */ /* 0x008fe80008000407 */
[----:B------:R1:W-:Y:S04]  /*66b0*/  STS.U16 [R6+UR7+0x4080], R73 ;  /* 0x0040804906007988 */ /* 0x0003e80008000407 */
[----:B------:R3:W-:Y:S04]  /*66c0*/  STS.U16 [R15+UR7+0x100], R25 ;  /* 0x000100190f007988 */ /* 0x0007e80008000407 */
[----:B-1----:R-:W2:Y:S04]  /*66d0*/  LDL.LU R73, [R1+0x2d4] ;  /* 0x0002d40001497983 */ /* 0x002ea80000300800 */
[----:B------:R-:W2:Y:S04]  /*66e0*/  LDL.LU R72, [R1+0x2e8] ;  /* 0x0002e80001487983 */ /* 0x000ea80000300800 */
[----:B------:R-:W2:Y:S04]  /*66f0*/  LDL.LU R24, [R1+0x2e4] ;  /* 0x0002e40001187983 */ /* 0x000ea80000300800 */
[----:B------:R1:W-:Y:S04]  /*6700*/  STS.U16 [R15+UR7+0x4100], R74 ;  /* 0x0041004a0f007988 */ /* 0x0003e80008000407 */
[----:B---3--:R-:W3:Y:S04]  /*6710*/  LDL.LU R25, [R1+0x2d0] ;  /* 0x0002d00001197983 */ /* 0x008ee80000300800 */
[----:B----4-:R4:W-:Y:S04]  /*6720*/  STS.U16 [R15+UR7+0x500], R75 ;  /* 0x0005004b0f007988 */ /* 0x0109e80008000407 */
[----:B-1----:R-:W3:Y:S04]  /*6730*/  LDL.LU R74, [R1+0x2bc] ;  /* 0x0002bc00014a7983 */ /* 0x002ee80000300800 */
[----:B------:R1:W-:Y:S04]  /*6740*/  STS.U16 [R15+UR7+0x4500], R26 ;  /* 0x0045001a0f007988 */ /* 0x0003e80008000407 */
[----:B----4-:R-:W4:Y:S04]  /*6750*/  LDL.LU R75, [R1+0x2e0] ;  /* 0x0002e000014b7983 */ /* 0x010f280000300800 */
[----:B------:R0:W-:Y:S04]  /*6760*/  STS.U16 [R15+UR7+0x900], R27 ;  /* 0x0009001b0f007988 */ /* 0x0001e80008000407 */
[----:B-1----:R-:W4:Y:S04]  /*6770*/  LDL.LU R26, [R1+0x2dc] ;  /* 0x0002dc00011a7983 */ /* 0x002f280000300800 */
[----:B0-----:R-:W4:Y:S01]  /*6780*/  LDL.LU R27, [R1+0x2b8] ;  /* 0x0002b800011b7983 */ /* 0x001f220000300800 */
[----:B------:R-:W-:-:S03]  /*6790*/  IMAD R6, R90, 0x1e, RZ ;  /* 0x0000001e5a067824 */ /* 0x000fc600078e02ff */
[----:B------:R-:W-:Y:S01]  /*67a0*/  STL.64 [R1+0x150], R58 ;  /* 0x0001503a01007387 */ /* 0x000fe20000100a00 */
[----:B------:R-:W-:-:S03]  /*67b0*/  IMAD.WIDE R18, R6, 0x2, R88 ;  /* 0x0000000206127825 */ /* 0x000fc600078e0258 */
[----:B------:R0:W-:Y:S04]  /*67c0*/  STL.64 [R1+0x148], R16 ;  /* 0x0001481001007387 */ /* 0x0001e80000100a00 */
[----:B------:R-:W-:Y:S01]  /*67d0*/  STL.64 [R1+0xd0], R18 ;  /* 0x0000d01201007387 */ /* 0x000fe20000100a00 */
[----:B0-----:R-:W-:-:S03]  /*67e0*/  IMAD.WIDE R16, R6, 0x2, R86 ;  /* 0x0000000206107825 */ /* 0x001fc600078e0256 */
[----:B------:R0:W-:Y:S04]  /*67f0*/  STS.U16 [R15+UR7+0x4900], R76 ;  /* 0x0049004c0f007988 */ /* 0x0001e80008000407 */
[----:B------:R1:W-:Y:S04]  /*6800*/  STL.64 [R1+0xc8], R16 ;  /* 0x0000c81001007387 */ /* 0x0003e80000100a00 */
[----:B0-----:R-:W4:Y:S01]  /*6810*/  LDL.LU R76, [R1+0x31c] ;  /* 0x00031c00014c7983 */ /* 0x001f220000300800 */
[----:B------:R-:W-:Y:S02]  /*6820*/  PRMT R40, RZ, 0x7610, R40 ;  /* 0x00007610ff287816 */ /* 0x000fe40000000028 */
[----:B------:R-:W-:-:S02]  /*6830*/  SHF.R.U64 R3, R5, 0x19, RZ ;  /* 0x0000001905037819 */ /* 0x000fc400000012ff */
[----:B------:R-:W-:Y:S02]  /*6840*/  PRMT R38, RZ, 0x7610, R38 ;  /* 0x00007610ff267816 */ /* 0x000fe40000000026 */
[----:B------:R-:W-:Y:S01]  /*6850*/  PRMT R37, RZ, 0x7610, R37 ;  /* 0x00007610ff257816 */ /* 0x000fe20000000025 */
[----:B------:R-:W4:Y:S01]  /*6860*/  @P3 LDG.E.U16 R40, desc[UR22][R58.64] ;  /* 0x000000163a283981 */ /* 0x000f22000c1e1500 */
[----:B------:R-:W-:Y:S02]  /*6870*/  LOP3.LUT P3, RZ, R3, 0x1, RZ, 0xc0, !PT ;  /* 0x0000000103ff7812 */ /* 0x000fe4000786c0ff */
[----:B------:R-:W-:Y:S01]  /*6880*/  SHF.R.U64 R3, R5, 0x11, RZ ;  /* 0x0000001105037819 */ /* 0x000fe200000012ff */
[----:B------:R0:W4:Y:S04]  /*6890*/  @P4 LDG.E.U16 R38, desc[UR22][R18.64] ;  /* 0x0000001612264981 */ /* 0x000128000c1e1500 */
[----:B------:R1:W4:Y:S01]  /*68a0*/  @P4 LDG.E.U16 R37, desc[UR22][R16.64] ;  /* 0x0000001610254981 */ /* 0x000322000c1e1500 */
[----:B------:R-:W-:Y:S01]  /*68b0*/  LOP3.LUT P4, RZ, R3, 0x1, RZ, 0xc0, !PT ;  /* 0x0000000103ff7812 */ /* 0x000fe2000788c0ff */
[----:B------:R-:W-:Y:S01]  /*68c0*/  IMAD R3, R90, 0x26, RZ ;  /* 0x000000265a037824 */ /* 0x000fe200078e02ff */
[----:B------:R-:W-:-:S02]  /*68d0*/  PRMT R36, RZ, 0x7610, R36 ;  /* 0x00007610ff247816 */ /* 0x000fc40000000024 */
[----:B------:R-:W-:Y:S01]  /*68e0*/  PRMT R35, RZ, 0x7610, R35 ;  /* 0x00007610ff237816 */ /* 0x000fe20000000023 */
[----:B0-----:R-:W-:-:S04]  /*68f0*/  IMAD.WIDE R18, R3, 0x2, R88 ;  /* 0x0000000203127825 */ /* 0x001fc800078e0258 */
[----:B-1----:R-:W-:Y:S01]  /*6900*/  IMAD.WIDE R16, R3, 0x2, R86 ;  /* 0x0000000203107825 */ /* 0x002fe200078e0256 */
[----:B------:R-:W-:Y:S01]  /*6910*/  SHF.R.U64 R3, R5, 0x9, RZ ;  /* 0x0000000905037819 */ /* 0x000fe200000012ff */
[----:B------:R-:W4:Y:S01]  /*6920*/  @P3 LDG.E.U16 R36, desc[UR22][R18.64] ;  /* 0x0000001612243981 */ /* 0x000f22000c1e1500 */
[----:B------:R-:W-:-:S03]  /*6930*/  PRMT R34, RZ, 0x7610, R34 ;  /* 0x00007610ff227816 */ /* 0x000fc60000000022 */
[----:B------:R0:W4:Y:S04]  /*6940*/  @P3 LDG.E.U16 R35, desc[UR22][R16.64] ;  /* 0x0000001610233981 */ /* 0x000128000c1e1500 */
[----:B------:R-:W-:Y:S04]  /*6950*/  STS.U16 [R15+UR7+0xd00], R21 ;  /* 0x000d00150f007988 */ /* 0x000fe80008000407 */
[----:B------:R-:W-:Y:S04]  /*6960*/  STS.U16 [R15+UR7+0x4d00], R70 ;  /* 0x004d00460f007988 */ /* 0x000fe80008000407 */
[----:B------:R-:W-:Y:S04]  /*6970*/  STS.U16 [R15+UR7+0x1100], R22 ;  /* 0x001100160f007988 */ /* 0x000fe80008000407 */
[----:B------:R-:W-:Y:S01]  /*6980*/  STS.U16 [R15+UR7+0x5100], R71 ;  /* 0x005100470f007988 */ /* 0x000fe20008000407 */
[----:B------:R-:W-:-:S02]  /*6990*/  LOP3.LUT P3, RZ, R3, 0x1, RZ, 0xc0, !PT ;  /* 0x0000000103ff7812 */ /* 0x000fc4000786c0ff */
[----:B------:R-:W-:Y:S01]  /*69a0*/  PRMT R33, RZ, 0x7610, R33 ;  /* 0x00007610ff217816 */ /* 0x000fe20000000021 */
[----:B------:R-:W-:Y:S01]  /*69b0*/  IMAD R20, R90, 0x36, RZ ;  /* 0x000000365a147824 */ /* 0x000fe200078e02ff */
[----:B------:R-:W-:Y:S02]  /*69c0*/  SHF.R.U64 R3, R5, 0x1, RZ ;  /* 0x0000000105037819 */ /* 0x000fe400000012ff */
[----:B------:R-:W-:Y:S02]  /*69d0*/  PRMT R32, RZ, 0x7610, R32 ;  /* 0x00007610ff207816 */ /* 0x000fe40000000020 */
[----:B------:R-:W-:Y:S01]  /*69e0*/  PRMT R31, RZ, 0x7610, R31 ;  /* 0x00007610ff1f7816 */ /* 0x000fe2000000001f */
[----:B------:R-:W-:Y:S04]  /*69f0*/  STL.64 [R1+0x50], R18 ;  /* 0x0000501201007387 */ /* 0x000fe80000100a00 */
[----:B------:R0:W-:Y:S01]  /*6a00*/  STL.64 [R1+0x48], R16 ;  /* 0x0000481001007387 */ /* 0x0001e20000100a00 */
[----:B------:R-:W-:-:S03]  /*6a10*/  PRMT R92, RZ, 0x7610, R92 ;  /* 0x00007610ff5c7816 */ /* 0x000fc6000000005c */
[----:B------:R-:W4:Y:S01]  /*6a20*/  LDL.LU R62, [R1+0x3a8] ;  /* 0x0003a800013e7983 */ /* 0x000f220000300800 */
[----:B------:R-:W-:-:S03]  /*6a30*/  SHF.R.U64 R6, R5, 0x18, RZ ;  /* 0x0000001805067819 */ /* 0x000fc600000012ff */
[----:B------:R-:W4:Y:S01]  /*6a40*/  LDL.LU R63, [R1+0x3a4] ;  /* 0x0003a400013f7983 */ /* 0x000f220000300800 */
[----:B0-----:R-:W-:-:S03]  /*6a50*/  IMAD R16, R90, 0x3e, RZ ;  /* 0x0000003e5a107824 */ /* 0x001fc600078e02ff */
[----:B------:R-:W4:Y:S01]  /*6a60*/  LDL.LU R64, [R1+0x3a0] ;  /* 0x0003a00001407983 */ /* 0x000f220000300800 */
[----:B------:R-:W-:-:S03]  /*6a70*/  IMAD.WIDE R18, R16, 0x2, R88 ;  /* 0x0000000210127825 */ /* 0x000fc600078e0258 */
[----:B------:R-:W4:Y:S01]  /*6a80*/  LDL.LU R65, [R1+0x39c] ;  /* 0x00039c0001417983 */ /* 0x000f220000300800 */
[----:B------:R-:W-:-:S03]  /*6a90*/  IMAD.WIDE R16, R16, 0x2, R86 ;  /* 0x0000000210107825 */ /* 0x000fc600078e0256 */
[----:B------:R-:W4:Y:S04]  /*6aa0*/  LDL.LU R66, [R1+0x398] ;  /* 0x0003980001427983 */ /* 0x000f280000300800 */
[----:B------:R-:W4:Y:S04]  /*6ab0*/  LDL.LU R67, [R1+0x394] ;  /* 0x0003940001437983 */ /* 0x000f280000300800 */
[----:B------:R-:W4:Y:S01]  /*6ac0*/  LDL.LU R68, [R1+0x390] ;  /* 0x0003900001447983 */ /* 0x000f220000300800 */
[----:B------:R-:W-:-:S03]  /*6ad0*/  PRMT R30, RZ, 0x7610, R30 ;  /* 0x00007610ff1e7816 */ /* 0x000fc6000000001e */
[----:B------:R-:W4:Y:S01]  /*6ae0*/  LDL.LU R69, [R1+0x38c] ;  /* 0x00038c0001457983 */ /* 0x000f220000300800 */
[----:B------:R-:W-:-:S03]  /*6af0*/  PRMT R29, RZ, 0x7610, R29 ;  /* 0x00007610ff1d7816 */ /* 0x000fc6000000001d */
[----:B------:R-:W4:Y:S04]  /*6b00*/  LDL.LU R70, [R1+0x388] ;  /* 0x0003880001467983 */ /* 0x000f280000300800 */
[----:B------:R-:W4:Y:S04]  /*6b10*/  LDL.LU R71, [R1+0x384] ;  /* 0x0003840001477983 */ /* 0x000f280000300800 */
[----:B--2---:R0:W-:Y:S02]  /*6b20*/  STS.U16 [R15+UR7+0x1500], R23 ;  /* 0x001500170f007988 */ /* 0x0041e40008000407 */
[----:B0-----:R-:W-:-:S02]  /*6b30*/  IMAD.WIDE R22, R20, 0x2, R88 ;  /* 0x0000000214167825 */ /* 0x001fc400078e0258 */
[----:B------:R0:W-:Y:S04]  /*6b40*/  STS.U16 [R15+UR7+0x5500], R73 ;  /* 0x005500490f007988 */ /* 0x0001e80008000407 */
[----:B------:R-:W-:Y:S04]  /*6b50*/  STS.U16 [R15+UR7+0x1900], R72 ;  /* 0x001900480f007988 */ /* 0x000fe80008000407 */
[----:B------:R1:W-:Y:S01]  /*6b60*/  STS.U16 [R15+UR7+0x5900], R24 ;  /* 0x005900180f007988 */ /* 0x0003e20008000407 */
[----:B0-----:R-:W-:Y:S01]  /*6b70*/  LOP3.LUT R73, R2, 0x30, RZ, 0x3c, !PT ;  /* 0x0000003002497812 */ /* 0x001fe200078e3cff */
[----:B------:R-:W-:-:S02]  /*6b80*/  IMAD.WIDE R20, R20, 0x2, R86 ;  /* 0x0000000214147825 */ /* 0x000fc400078e0256 */
[----:B------:R-:W2:Y:S04]  /*6b90*/  @P3 LDG.E.U16 R32, desc[UR22][R22.64] ;  /* 0x0000001616203981 */ /* 0x000ea8000c1e1500 */
[----:B---3--:R-:W-:Y:S01]  /*6ba0*/  STS.U16 [R15+UR7+0x1d00], R25 ;  /* 0x001d00190f007988 */ /* 0x008fe20008000407 */
[----:B-1----:R-:W-:-:S03]  /*6bb0*/  IMAD R24, R90, 0x2e, RZ ;  /* 0x0000002e5a187824 */ /* 0x002fc600078e02ff */
[----:B------:R-:W3:Y:S04]  /*6bc0*/  @P3 LDG.E.U16 R31, desc[UR22][R20.64] ;  /* 0x00000016141f3981 */ /* 0x000ee8000c1e1500 */
[----:B------:R-:W-:Y:S04]  /*6bd0*/  STS.U16 [R15+UR7+0x5d00], R74 ;  /* 0x005d004a0f007988 */ /* 0x000fe80008000407 */
[----:B------:R-:W2:Y:S04]  /*6be0*/  LDL.LU R72, [R1+0x378] ;  /* 0x0003780001487983 */ /* 0x000ea80000300800 */
[----:B----4-:R-:W-:Y:S04]  /*6bf0*/  STS.U16 [R73+UR7+0x180], R75 ;  /* 0x0001804b49007988 */ /* 0x010fe80008000407 */
[----:B------:R-:W4:Y:S04]  /*6c00*/  LDL.LU R45, [R1+0x374] ;  /* 0x00037400012d7983 */ /* 0x000f280000300800 */
[----:B------:R-:W-:Y:S04]  /*6c10*/  STS.U16 [R73+UR7+0x4180], R26 ;  /* 0x0041801a49007988 */ /* 0x000fe80008000407 */
[----:B------:R0:W-:Y:S02]  /*6c20*/  STS.U16 [R73+UR7+0x580], R27 ;  /* 0x0005801b49007988 */ /* 0x0001e40008000407 */
[----:B0-----:R-:W-:-:S04]  /*6c30*/  IMAD.WIDE R26, R24, 0x2, R88 ;  /* 0x00000002181a7825 */ /* 0x001fc800078e0258 */
[----:B------:R-:W-:Y:S01]  /*6c40*/  IMAD.WIDE R24, R24, 0x2, R86 ;  /* 0x0000000218187825 */ /* 0x000fe200078e0256 */
[----:B------:R-:W3:Y:S04]  /*6c50*/  @P4 LDG.E.U16 R34, desc[UR22][R26.64] ;  /* 0x000000161a224981 */ /* 0x000ee8000c1e1500 */
[----:B------:R-:W3:Y:S01]  /*6c60*/  @P4 LDG.E.U16 R33, desc[UR22][R24.64] ;  /* 0x0000001618214981 */ /* 0x000ee2000c1e1500 */
[----:B------:R-:W-:Y:S01]  /*6c70*/  LOP3.LUT P4, RZ, R3, 0x1, RZ, 0xc0, !PT ;  /* 0x0000000103ff7812 */ /* 0x000fe2000788c0ff */
[----:B------:R-:W-:-:S05]  /*6c80*/  VIADD R3, R4, 0xfffffff0 ;  /* 0xfffffff004037836 */ /* 0x000fca0000000000 */
[----:B------:R-:W-:Y:S02]  /*6c90*/  ISETP.GE.U32.AND P3, PT, R3, 0x7fffffb1, PT ;  /* 0x7fffffb10300780c */ /* 0x000fe40003f66070 */
[----:B------:R-:W-:-:S05]  /*6ca0*/  PRMT R3, RZ, 0x7610, R3 ;  /* 0x00007610ff037816 */ /* 0x000fca0000000003 */
[----:B------:R-:W3:Y:S04]  /*6cb0*/  @P4 LDG.E.U16 R92, desc[UR22][R18.64] ;  /* 0x00000016125c4981 */ /* 0x000ee8000c1e1500 */
[----:B------:R-:W3:Y:S01]  /*6cc0*/  @P4 LDG.E.U16 R3, desc[UR22][R16.64] ;  /* 0x0000001610034981 */ /* 0x000ee2000c1e1500 */
[----:B------:R-:W-:Y:S01]  /*6cd0*/  LOP3.LUT P4, RZ, R6, 0x1, RZ, 0xc0, !PT ;  /* 0x0000000106ff7812 */ /* 0x000fe2000788c0ff */
[----:B------:R-:W-:Y:S02]  /*6ce0*/  IMAD R6, R90, 0x7, RZ ;  /* 0x000000075a067824 */ /* 0x000fe400078e02ff */
[----:B------:R-:W-:Y:S02]  /*6cf0*/  STL.64 [R1+0x870], R26 ;  /* 0x0008701a01007387 */ /* 0x000fe40000100a00 */
[----:B------:R-:W-:-:S02]  /*6d00*/  IMAD.WIDE R60, R6, 0x2, R88 ;  /* 0x00000002063c7825 */ /* 0x000fc400078e0258 */
[----:B------:R-:W-:Y:S02]  /*6d10*/  STL.64 [R1+0x878], R24 ;  /* 0x0008781801007387 */ /* 0x000fe40000100a00 */
[----:B------:R-:W-:Y:S01]  /*6d20*/  IMAD.WIDE R58, R6, 0x2, R86 ;  /* 0x00000002063a7825 */ /* 0x000fe200078e0256 */
[----:B------:R-:W-:Y:S01]  /*6d30*/  SHF.R.U64 R6, R5, 0x10, RZ ;  /* 0x0000001005067819 */ /* 0x000fe200000012ff */
[----:B------:R-:W-:Y:S04]  /*6d40*/  STL.64 [R1+0x880], R22 ;  /* 0x0008801601007387 */ /* 0x000fe80000100a00 */
[----:B------:R-:W-:Y:S04]  /*6d50*/  STL.64 [R1+0x890], R20 ;  /* 0x0008901401007387 */ /* 0x000fe80000100a00 */
[----:B------:R-:W-:Y:S04]  /*6d60*/  STL [R1+0x8a0], R18 ;  /* 0x0008a01201007387 */ /* 0x000fe80000100800 */
[----:B------:R0:W3:Y:S04]  /*6d70*/  @!P5 LDG.E.U16 R30, desc[UR22][R60.64] ;  /* 0x000000163c1ed981 */ /* 0x0000e8000c1e1500 */
[----:B------:R1:W3:Y:S01]  /*6d80*/  @!P5 LDG.E.U16 R29, desc[UR22][R58.64] ;  /* 0x000000163a1dd981 */ /* 0x0002e2000c1e1500 */
[----:B------:R-:W-:Y:S01]  /*6d90*/  LOP3.LUT P5, RZ, R6, 0x1, RZ, 0xc0, !PT ;  /* 0x0000000106ff7812 */ /* 0x000fe200078ac0ff */
[----:B------:R-:W-:-:S02]  /*6da0*/  IMAD R6, R90, 0xf, RZ ;  /* 0x0000000f5a067824 */ /* 0x000fc400078e02ff */
[----:B------:R-:W-:Y:S01]  /*6db0*/  STL [R1+0x89c], R19 ;  /* 0x00089c1301007387 */ /* 0x000fe20000100800 */
[----:B------:R-:W-:-:S03]  /*6dc0*/  SHF.R.U64 R5, R5, 0x8, RZ ;  /* 0x0000000805057819 */ /* 0x000fc600000012ff */
[----:B------:R-:W-:Y:S04]  /*6dd0*/  STL [R1+0x8a4], R17 ;  /* 0x0008a41101007387 */ /* 0x000fe80000100800 */
[----:B------:R0:W-:Y:S04]  /*6de0*/  STL.64 [R1+0x240], R60 ;  /* 0x0002403c01007387 */ /* 0x0001e80000100a00 */
[----:B------:R-:W3:Y:S04]  /*6df0*/  LDL.LU R15, [R1+0x370] ;  /* 0x00037000010f7983 */ /* 0x000ee80000300800 */
[----:B------:R1:W-:Y:S01]  /*6e00*/  STL.64 [R1+0x238], R58 ;  /* 0x0002383a01007387 */ /* 0x0003e20000100a00 */
[----:B------:R-:W-:-:S03]  /*6e10*/  LOP3.LUT P6, RZ, R5, 0x1, RZ, 0xc0, !PT ;  /* 0x0000000105ff7812 */ /* 0x000fc600078cc0ff */
[----:B------:R-:W3:Y:S01]  /*6e20*/  LDL.LU R74, [R1+0x36c] ;  /* 0x00036c00014a7983 */ /* 0x000ee20000300800 */
[----:B0-----:R-:W-:-:S03]  /*6e30*/  IMAD.WIDE R60, R6, 0x2, R86 ;  /* 0x00000002063c7825 */ /* 0x001fc600078e0256 */
[----:B------:R0:W-:Y:S01]  /*6e40*/  STS.U16 [R73+UR7+0x4580], R76 ;  /* 0x0045804c49007988 */ /* 0x0001e20008000407 */
[----:B-1----:R-:W-:-:S03]  /*6e50*/  IMAD.WIDE R58, R6, 0x2, R88 ;  /* 0x00000002063a7825 */ /* 0x002fc600078e0258 */
[----:B------:R-:W3:Y:S04]  /*6e60*/  LDL.LU R75, [R1+0x368] ;  /* 0x00036800014b7983 */ /* 0x000ee80000300800 */
[----:B0-----:R-:W3:Y:S04]  /*6e70*/  LDL.LU R76, [R1+0x364] ;  /* 0x00036400014c7983 */ /* 0x001ee80000300800 */
[----:B------:R-:W3:Y:S04]  /*6e80*/  LDL.LU R5, [R1+0x37c] ;  /* 0x00037c0001057983 */ /* 0x000ee80000300800 */
[----:B------:R0:W-:Y:S04]  /*6e90*/  STL.64 [R1+0x1c0], R58 ;  /* 0x0001c03a01007387 */ /* 0x0001e80000100a00 */
[----:B------:R-:W3:Y:S04]  /*6ea0*/  LDL.LU R6, [R1+0x380] ;  /* 0x0003800001067983 */ /* 0x000ee80000300800 */
[----:B------:R-:W-:Y:S04]  /*6eb0*/  STS.U16 [R73+UR7+0x980], R62 ;  /* 0x0009803e49007988 */ /* 0x000fe80008000407 */
[----:B------:R-:W-:Y:S04]  /*6ec0*/  STS.U16 [R73+UR7+0x4980], R63 ;  /* 0x0049803f49007988 */ /* 0x000fe80008000407 */
[----:B------:R-:W-:Y:S01]  /*6ed0*/  STS.U16 [R73+UR7+0xd80], R64 ;  /* 0x000d804049007988 */ /* 0x000fe20008000407 */
[----:B------:R-:W-:-:S03]  /*6ee0*/  PRMT R28, RZ, 0x7610, R28 ;  /* 0x00007610ff1c7816 */ /* 0x000fc6000000001c */
[----:B------:R-:W-:Y:S04]  /*6ef0*/  STS.U16 [R73+UR7+0x4d80], R65 ;  /* 0x004d804149007988 */ /* 0x000fe80008000407 */
[----:B------:R-:W-:Y:S01]  /*6f00*/  STS.U16 [R73+UR7+0x1180], R66 ;  /* 0x0011804249007988 */ /* 0x000fe20008000407 */
[----:B------:R-:W-:-:S03]  /*6f10*/  PRMT R27, RZ, 0x7610, R27 ;  /* 0x00007610ff1b7816 */ /* 0x000fc6000000001b */
[----:B------:R-:W-:Y:S04]  /*6f20*/  STS.U16 [R73+UR7+0x5180], R67 ;  /* 0x0051804349007988 */ /* 0x000fe80008000407 */
[----:B------:R-:W-:Y:S04]  /*6f30*/  STS.U16 [R73+UR7+0x1580], R68 ;  /* 0x0015804449007988 */ /* 0x000fe80008000407 */
[----:B------:R-:W-:Y:S04]  /*6f40*/  STS.U16 [R73+UR7+0x5580], R69 ;  /* 0x0055804549007988 */ /* 0x000fe80008000407 */
[----:B------:R-:W-:Y:S04]  /*6f50*/  STS.U16 [R73+UR7+0x1980], R70 ;  /* 0x0019804649007988 */ /* 0x000fe80008000407 */
[----:B------:R-:W-:Y:S04]  /*6f60*/  STS.U16 [R73+UR7+0x5980], R71 ;  /* 0x0059804749007988 */ /* 0x000fe80008000407 */
[----:B------:R-:W3:Y:S04]  /*6f70*/  @!P3 LDG.E.U16 R28, desc[UR22][R58.64] ;  /* 0x000000163a1cb981 */ /* 0x000ee8000c1e1500 */
[----:B------:R-:W3:Y:S01]  /*6f80*/  @!P3 LDG.E.U16 R27, desc[UR22][R60.64] ;  /* 0x000000163c1bb981 */ /* 0x000ee2000c1e1500 */
[----:B------:R-:W-:-:S03]  /*6f90*/  LOP3.LUT P3, RZ, R14, 0x1, RZ, 0xc0, !PT ;  /* 0x000000010eff7812 */ /* 0x000fc6000786c0ff */
[----:B0-----:R-:W3:Y:S04]  /*6fa0*/  LDL.LU.64 R58, [R1+0x918] ;  /* 0x00091800013a7983 */ /* 0x001ee80000300a00 */
[----:B------:R0:W-:Y:S01]  /*6fb0*/  STL.64 [R1+0x1b8], R60 ;  /* 0x0001b83c01007387 */ /* 0x0001e20000100a00 */
[----:B------:R-:W-:-:S03]  /*6fc0*/  PRMT R26, RZ, 0x7610, R26 ;  /* 0x00007610ff1a7816 */ /* 0x000fc6000000001a */
[----:B0-----:R-:W3:Y:S04]  /*6fd0*/  LDL.LU.64 R60, [R1+0x910] ;  /* 0x00091000013c7983 */ /* 0x001ee80000300a00 */
[----:B------:R-:W3:Y:S04]  /*6fe0*/  LDL.LU R62, [R1+0x90c] ;  /* 0x00090c00013e7983 */ /* 0x000ee80000300800 */
[----:B------:R-:W3:Y:S04]  /*6ff0*/  LDL.LU R63, [R1+0x908] ;  /* 0x00090800013f7983 */ /* 0x000ee80000300800 */
[----:B------:R-:W3:Y:S04]  /*7000*/  LDL.LU R64, [R1+0x904] ;  /* 0x0009040001407983 */ /* 0x000ee80000300800 */
[----:B------:R-:W3:Y:S04]  /*7010*/  LDL.LU R65, [R1+0x900] ;  /* 0x0009000001417983 */ /* 0x000ee80000300800 */
[----:B------:R-:W3:Y:S04]  /*7020*/  LDL.LU R66, [R1+0x8fc] ;  /* 0x0008fc0001427983 */ /* 0x000ee80000300800 */
[----:B------:R-:W3:Y:S04]  /*7030*/  LDL.LU R67, [R1+0x8f8] ;  /* 0x0008f80001437983 */ /* 0x000ee80000300800 */
[----:B------:R-:W3:Y:S04]  /*7040*/  LDL.LU R68, [R1+0x8f4] ;  /* 0x0008f40001447983 */ /* 0x000ee80000300800 */
[----:B------:R-:W3:Y:S01]  /*7050*/  LDL.LU R69, [R1+0x8f0] ;  /* 0x0008f00001457983 */ /* 0x000ee20000300800 */
[----:B------:R-:W-:-:S03]  /*7060*/  IMAD R14, R90, 0x27, RZ ;  /* 0x000000275a0e7824 */ /* 0x000fc600078e02ff */
[----:B------:R-:W3:Y:S01]  /*7070*/  LDL.LU R70, [R1+0x8ec] ;  /* 0x0008ec0001467983 */ /* 0x000ee20000300800 */
[----:B------:R-:W-:-:S03]  /*7080*/  PRMT R24, RZ, 0x7610, R24 ;  /* 0x00007610ff187816 */ /* 0x000fc60000000018 */
[----:B------:R-:W3:Y:S01]  /*7090*/  LDL.LU R71, [R1+0x8e8] ;  /* 0x0008e80001477983 */ /* 0x000ee20000300800 */
[----:B------:R-:W-:Y:S02]  /*70a0*/  PRMT R22, RZ, 0x7610, R22 ;  /* 0x00007610ff167816 */ /* 0x000fe40000000016 */
[----:B------:R-:W-:Y:S02]  /*70b0*/  PRMT R25, RZ, 0x7610, R25 ;  /* 0x00007610ff197816 */ /* 0x000fe40000000019 */
[----:B------:R-:W-:Y:S02]  /*70c0*/  PRMT R23, RZ, 0x7610, R23 ;  /* 0x00007610ff177816 */ /* 0x000fe40000000017 */
[----:B------:R-:W-:Y:S02]  /*70d0*/  PRMT R21, RZ, 0x7610, R21 ;  /* 0x00007610ff157816 */ /* 0x000fe40000000015 */
[----:B------:R-:W-:Y:S01]  /*70e0*/  PRMT R20, RZ, 0x7610, R20 ;  /* 0x00007610ff147816 */ /* 0x000fe20000000014 */
[----:B--2---:R0:W-:Y:S04]  /*70f0*/  STS.U16 [R73+UR7+0x1d80], R72 ;  /* 0x001d804849007988 */ /* 0x0041e80008000407 */
[----:B----4-:R1:W-:Y:S04]  /*7100*/  STS.U16 [R73+UR7+0x5d80], R45 ;  /* 0x005d802d49007988 */ /* 0x0103e80008000407 */
[----:B0-----:R-:W2:Y:S01]  /*7110*/  LDL.LU R72, [R1+0x8e4] ;  /* 0x0008e40001487983 */ /* 0x001ea20000300800 */
[----:B-1----:R-:W-:-:S03]  /*7120*/  LOP3.LUT R45, R2, 0x40, RZ, 0x3c, !PT ;  /* 0x00000040022d7812 */ /* 0x002fc600078e3cff */
[----:B------:R-:W4:Y:S04]  /*7130*/  LDL.LU R73, [R1+0x8e0] ;  /* 0x0008e00001497983 */ /* 0x000f280000300800 */
[----:B---3--:R-:W-:Y:S04]  /*7140*/  STS.U16 [R45+UR7+0x200], R6 ;  /* 0x000200062d007988 */ /* 0x008fe80008000407 */
[----:B------:R0:W-:Y:S04]  /*7150*/  STS.U16 [R45+UR7+0x4200], R5 ;  /* 0x004200052d007988 */ /* 0x0001e80008000407 */
[----:B------:R-:W-:Y:S04]  /*7160*/  STS.U16 [R45+UR7+0x600], R15 ;  /* 0x0006000f2d007988 */ /* 0x000fe80008000407 */
[----:B------:R-:W-:Y:S01]  /*7170*/  STS.U16 [R45+UR7+0x4600], R74 ;  /* 0x0046004a2d007988 */ /* 0x000fe20008000407 */
[----:B0-----:R-:W-:-:S03]  /*7180*/  IMAD R5, R90, 0x17, RZ ;  /* 0x000000175a057824 */ /* 0x001fc600078e02ff */
[----:B------:R0:W-:Y:S01]  /*7190*/  STS.U16 [R45+UR7+0xa00], R75 ;  /* 0x000a004b2d007988 */ /* 0x0001e20008000407 */
[----:B------:R-:W-:-:S03]  /*71a0*/  IMAD R6, R90, 0x1f, RZ ;  /* 0x0000001f5a067824 */ /* 0x000fc600078e02ff */
[----:B------:R-:W-:Y:S04]  /*71b0*/  STS.U16 [R45+UR7+0x4a00], R76 ;  /* 0x004a004c2d007988 */ /* 0x000fe80008000407 */
[----:B------:R1:W-:Y:S01]  /*71c0*/  STS.U16 [R45+UR7+0xe00], R77 ;  /* 0x000e004d2d007988 */ /* 0x0003e20008000407 */
[----:B0-----:R-:W-:-:S03]  /*71d0*/  IMAD.WIDE R74, R5, 0x2, R88 ;  /* 0x00000002054a7825 */ /* 0x001fc600078e0258 */
[----:B------:R-:W-:Y:S04]  /*71e0*/  STS.U16 [R45+UR7+0x4e00], R78 ;  /* 0x004e004e2d007988 */ /* 0x000fe80008000407 */
[----:B------:R0:W-:Y:S04]  /*71f0*/  STS.U16 [R45+UR7+0x1200], R79 ;  /* 0x0012004f2d007988 */ /* 0x0001e80008000407 */
[----:B------:R3:W-:Y:S01]  /*7200*/  STL.64 [R1+0x140], R74 ;  /* 0x0001404a01007387 */ /* 0x0007e20000100a00 */
[----:B-1----:R-:W-:-:S03]  /*7210*/  IMAD.WIDE R76, R14, 0x2, R88 ;  /* 0x000000020e4c7825 */ /* 0x002fc600078e0258 */
[----:B------:R3:W2:Y:S01]  /*7220*/  @P3 LDG.E.U16 R26, desc[UR22][R74.64] ;  /* 0x000000164a1a3981 */ /* 0x0006a2000c1e1500 */
[----:B0-----:R-:W-:-:S03]  /*7230*/  IMAD.WIDE R78, R5, 0x2, R86 ;  /* 0x00000002054e7825 */ /* 0x001fc600078e0256 */
[----:B------:R-:W-:Y:S04]  /*7240*/  STS.U16 [R45+UR7+0x5200], R80 ;  /* 0x005200502d007988 */ /* 0x000fe80008000407 */
[----:B------:R-:W4:Y:S01]  /*7250*/  @P4 LDG.E.U16 R22, desc[UR22][R76.64] ;  /* 0x000000164c164981 */ /* 0x000f22000c1e1500 */
[----:B---3--:R-:W-:-:S03]  /*7260*/  IMAD.WIDE R74, R6, 0x2, R88 ;  /* 0x00000002064a7825 */ /* 0x008fc600078e0258 */
[----:B------:R0:W-:Y:S04]  /*7270*/  STS.U16 [R45+UR7+0x1600], R81 ;  /* 0x001600512d007988 */ /* 0x0001e80008000407 */
[----:B------:R-:W-:Y:S04]  /*7280*/  STL.64 [R1+0x138], R78 ;  /* 0x0001384e01007387 */ /* 0x000fe80000100a00 */
[----:B------:R1:W-:Y:S01]  /*7290*/  STL.64 [R1+0xc0], R74 ;  /* 0x0000c04a01007387 */ /* 0x0003e20000100a00 */
[----:B0-----:R-:W-:-:S03]  /*72a0*/  IMAD.WIDE R80, R6, 0x2, R86 ;  /* 0x0000000206507825 */ /* 0x001fc600078e0256 */
[----:B------:R-:W3:Y:S04]  /*72b0*/  @!P2 LDG.E.U16 R24, desc[UR22][R74.64] ;  /* 0x000000164a18a981 */ /* 0x000ee8000c1e1500 */
[----:B------:R-:W3:Y:S04]  /*72c0*/  @P3 LDG.E.U16 R25, desc[UR22][R78.64] ;  /* 0x000000164e193981 */ /* 0x000ee8000c1e1500 */
[----:B------:R0:W3:Y:S04]  /*72d0*/  @!P2 LDG.E.U16 R23, desc[UR22][R80.64] ;  /* 0x000000165017a981 */ /* 0x0000e8000c1e1500 */
[----:B-1----:R-:W3:Y:S04]  /*72e0*/  LDL.LU.64 R74, [R1+0x8d8] ;  /* 0x0008d800014a7983 */ /* 0x002ee80000300a00 */
[----:B------:R1:W-:Y:S04]  /*72f0*/  STL.64 [R1+0x40], R76 ;  /* 0x0000404c01007387 */ /* 0x0003e80000100a00 */
[----:B-1----:R-:W3:Y:S04]  /*7300*/  LDL.LU.64 R76, [R1+0x8d0] ;  /* 0x0008d000014c7983 */ /* 0x002ee80000300a00 */
[----:B------:R-:W3:Y:S04]  /*7310*/  LDL.LU.64 R78, [R1+0x8c8] ;  /* 0x0008c800014e7983 */ /* 0x000ee80000300a00 */
[----:B------:R0:W-:Y:S04]  /*7320*/  STL.64 [R1+0xb8], R80 ;  /* 0x0000b85001007387 */ /* 0x0001e80000100a00 */
[----:B------:R-:W-:Y:S01]  /*7330*/  STS.U16 [R45+UR7+0x5600], R53 ;  /* 0x005600352d007988 */ /* 0x000fe20008000407 */
[----:B0-----:R-:W-:-:S03]  /*7340*/  IMAD.WIDE R80, R14, 0x2, R86 ;  /* 0x000000020e507825 */ /* 0x001fc600078e0256 */
[----:B------:R-:W-:Y:S04]  /*7350*/  STS.U16 [R45+UR7+0x1a00], R82 ;  /* 0x001a00522d007988 */ /* 0x000fe80008000407 */
[----:B------:R0:W-:Y:S04]  /*7360*/  STL.64 [R1+0x38], R80 ;  /* 0x0000385001007387 */ /* 0x0001e80000100a00 */
[----:B------:R-:W3:Y:S01]  /*7370*/  @P4 LDG.E.U16 R21, desc[UR22][R80.64] ;  /* 0x0000001650154981 */ /* 0x000ee2000c1e1500 */
[----:B------:R-:W-:-:S03]  /*7380*/  IMAD R5, R90, 0x2f, RZ ;  /* 0x0000002f5a057824 */ /* 0x000fc600078e02ff */
[----:B------:R1:W-:Y:S04]  /*7390*/  STS.U16 [R45+UR7+0x5a00], R83 ;  /* 0x005a00532d007988 */ /* 0x0003e80008000407 */
[----:B0-----:R-:W3:Y:S04]  /*73a0*/  LDL.LU.64 R80, [R1+0x8c0] ;  /* 0x0008c00001507983 */ /* 0x001ee80000300a00 */
[----:B------:R-:W3:Y:S04]  /*73b0*/  LDL.LU R53, [R1+0x8b8] ;  /* 0x0008b80001357983 */ /* 0x000ee80000300800 */
[----:B------:R-:W3:Y:S04]  /*73c0*/  LDL.LU R82, [R1+0x8b4] ;  /* 0x0008b40001527983 */ /* 0x000ee80000300800 */
[----:B-1----:R-:W3:Y:S04]  /*73d0*/  LDL.LU R83, [R1+0x8b0] ;  /* 0x0008b00001537983 */ /* 0x002ee80000300800 */
[----:B------:R0:W-:Y:S04]  /*73e0*/  STS.U16 [R45+UR7+0x1e00], R84 ;  /* 0x001e00542d007988 */ /* 0x0001e80008000407 */
[----:B------:R1:W-:Y:S01]  /*73f0*/  STS.U16 [R45+UR7+0x5e00], R91 ;  /* 0x005e005b2d007988 */ /* 0x0003e20008000407 */
[----:B------:R-:W-:-:S03]  /*7400*/  IMAD.WIDE R14, R5, 0x2, R88 ;  /* 0x00000002050e7825 */ /* 0x000fc600078e0258 */
[----:B0-----:R-:W3:Y:S04]  /*7410*/  LDL.LU R84, [R1+0x8ac] ;  /* 0x0008ac0001547983 */ /* 0x001ee80000300800 */
[----:B-1----:R-:W3:Y:S04]  /*7420*/  LDL.LU R91, [R1+0x8a8] ;  /* 0x0008a800015b7983 */ /* 0x002ee80000300800 */
[----:B------:R-:W3:Y:S01]  /*7430*/  @P5 LDG.E.U16 R20, desc[UR22][R14.64] ;  /* 0x000000160e145981 */ /* 0x000ee2000c1e1500 */
[----:B------:R-:W-:-:S05]  /*7440*/  LOP3.LUT R45, R2, 0x50, RZ, 0x3c, !PT ;  /* 0x00000050022d7812 */ /* 0x000fca00078e3cff */
[----:B------:R-:W-:Y:S04]  /*7450*/  STS.U16 [R45+UR7+0x280], R93 ;  /* 0x0002805d2d007988 */ /* 0x000fe80008000407 */
[----:B------:R-:W-:Y:S04]  /*7460*/  STS.U16 [R45+UR7+0x4280], R13 ;  /* 0x0042800d2d007988 */ /* 0x000fe80008000407 */
[----:B------:R-:W-:Y:S04]  /*7470*/  STS.U16 [R45+UR7+0x680], R12 ;  /* 0x0006800c2d007988 */ /* 0x000fe80008000407 */
[----:B------:R-:W-:Y:S04]  /*7480*/  STS.U16 [R45+UR7+0x4680], R11 ;  /* 0x0046800b2d007988 */ /* 0x000fe80008000407 */
[----:B------:R-:W-:Y:S04]  /*7490*/  STS.U16 [R45+UR7+0xa80], R10 ;  /* 0x000a800a2d007988 */ /* 0x000fe80008000407 */
[----:B------:R-:W-:Y:S04]  /*74a0*/  STS.U16 [R45+UR7+0x4a80], R9 ;  /* 0x004a80092d007988 */ /* 0x000fe80008000407 */
[----:B------:R-:W-:Y:S04]  /*74b0*/  STS.U16 [R45+UR7+0xe80], R8 ;  /* 0x000e80082d007988 */ /* 0x000fe80008000407 */
[----:B------:R-:W-:Y:S04]  /*74c0*/  STS.U16 [R45+UR7+0x4e80], R7 ;  /* 0x004e80072d007988 */ /* 0x000fe80008000407 */
[----:B------:R0:W-:Y:S04]  /*74d0*/  STS.U16 [R45+UR7+0x1280], R85 ;  /* 0x001280552d007988 */ /* 0x0001e80008000407 */
[----:B------:R-:W-:Y:S01]  /*74e0*/  STS.U16 [R45+UR7+0x5280], R51 ;  /* 0x005280332d007988 */ /* 0x000fe20008000407 */
[----:B0-----:R-:W0:Y:S03]  /*74f0*/  S2R R85, SR_TID.X ;  /* 0x0000000000557919 */ /* 0x001e260000002100 */
[----:B------:R-:W-:Y:S04]  /*7500*/  STS.U16 [R45+UR7+0x1680], R50 ;  /* 0x001680322d007988 */ /* 0x000fe80008000407 */
[----:B------:R-:W-:Y:S04]  /*7510*/  STS.U16 [R45+UR7+0x5680], R49 ;  /* 0x005680312d007988 */ /* 0x000fe80008000407 */
[----:B------:R-:W-:Y:S04]  /*7520*/  STS.U16 [R45+UR7+0x1a80], R48 ;  /* 0x001a80302d007988 */ /* 0x000fe80008000407 */
[----:B------:R-:W-:Y:S04]  /*7530*/  STS.U16 [R45+UR7+0x5a80], R47 ;  /* 0x005a802f2d007988 */ /* 0x000fe80008000407 */
[----:B------:R-:W-:Y:S04]  /*7540*/  STS.U16 [R45+UR7+0x1e80], R46 ;  /* 0x001e802e2d007988 */ /* 0x000fe80008000407 */
[----:B------:R1:W-:Y:S02]  /*7550*/  STS.U16 [R45+UR7+0x5e80], R0 ;  /* 0x005e80002d007988 */ /* 0x0003e40008000407 */
[----:B-1----:R-:W-:-:S05]  /*7560*/  LOP3.LUT R0, R2, 0x60, RZ, 0x3c, !PT ;  /* 0x0000006002007812 */ /* 0x002fca00078e3cff */
        /* <DEDUP_REMOVED lines=12> */
[----:B------:R-:W-:Y:S01]  /*7630*/  STS.U16 [R0+UR7+0x1b00], R32 ;  /* 0x001b002000007988 */ /* 0x000fe20008000407 */
[----:B------:R-:W-:-:S03]  /*7640*/  IMAD.WIDE R12, R5, 0x2, R86 ;  /* 0x00000002050c7825 */ /* 0x000fc600078e0256 */
[----:B------:R-:W-:Y:S01]  /*7650*/  STS.U16 [R0+UR7+0x5b00], R31 ;  /* 0x005b001f00007988 */ /* 0x000fe20008000407 */
[----:B0-----:R-:W-:-:S03]  /*7660*/  LOP3.LUT R5, R85, 0x3f, RZ, 0xc0, !PT ;  /* 0x0000003f55057812 */ /* 0x001fc600078ec0ff */
[----:B------:R-:W-:Y:S04]  /*7670*/  STS.U16 [R0+UR7+0x1f00], R92 ;  /* 0x001f005c00007988 */ /* 0x000fe80008000407 */
[----:B------:R0:W-:Y:S01]  /*7680*/  STS.U16 [R0+UR7+0x5f00], R3 ;  /* 0x005f000300007988 */ /* 0x0001e20008000407 */
[----:B------:R-:W-:Y:S01]  /*7690*/  IMAD R8, R90, 0x37, RZ ;  /* 0x000000375a087824 */ /* 0x000fe200078e02ff */
[----:B0-----:R-:W-:-:S03]  /*76a0*/  LOP3.LUT R0, R2, 0x70, RZ, 0x3c, !PT ;  /* 0x0000007002007812 */ /* 0x001fc600078e3cff */
[----:B------:R-:W-:Y:S02]  /*76b0*/  IMAD.WIDE R10, R8, 0x2, R88 ;  /* 0x00000002080a7825 */ /* 0x000fe400078e0258 */
[----:B------:R-:W-:Y:S01]  /*76c0*/  STS.U16 [R0+UR7+0x380], R30 ;  /* 0x0003801e00007988 */ /* 0x000fe20008000407 */
[----:B------:R-:W-:-:S03]  /*76d0*/  PRMT R18, RZ, 0x7610, R18 ;  /* 0x00007610ff127816 */ /* 0x000fc60000000012 */
[----:B------:R-:W-:Y:S01]  /*76e0*/  STS.U16 [R0+UR7+0x4380], R29 ;  /* 0x0043801d00007988 */ /* 0x000fe20008000407 */
[----:B------:R-:W-:-:S03]  /*76f0*/  PRMT R19, RZ, 0x7610, R19 ;  /* 0x00007610ff137816 */ /* 0x000fc60000000013 */
[----:B------:R0:W-:Y:S01]  /*7700*/  STS.U16 [R0+UR7+0x780], R28 ;  /* 0x0007801c00007988 */ /* 0x0001e20008000407 */
[----:B------:R-:W-:-:S03]  /*7710*/  IMAD.WIDE R8, R8, 0x2, R86 ;  /* 0x0000000208087825 */ /* 0x000fc600078e0256 */
[----:B------:R-:W-:Y:S04]  /*7720*/  STS.U16 [R0+UR7+0x4780], R27 ;  /* 0x0047801b00007988 */ /* 0x000fe80008000407 */
[----:B--2---:R4:W-:Y:S04]  /*7730*/  STS.U16 [R0+UR7+0xb80], R26 ;  /* 0x000b801a00007988 */ /* 0x0049e80008000407 */
[----:B------:R-:W2:Y:S04]  /*7740*/  @P6 LDG.E.U16 R18, desc[UR22][R10.64] ;  /* 0x000000160a126981 */ /* 0x000ea8000c1e1500 */
[----:B------:R-:W2:Y:S01]  /*7750*/  @P6 LDG.E.U16 R19, desc[UR22][R8.64] ;  /* 0x0000001608136981 */ /* 0x000ea2000c1e1500 */
[----:B0-----:R-:W-:-:S02]  /*7760*/  IMAD R28, R70, UR4, RZ ;  /* 0x00000004461c7c24 */ /* 0x001fc4000f8e02ff */
[----:B------:R-:W-:Y:S02]  /*7770*/  IMAD R30, R67, UR4, RZ ;  /* 0x00000004431e7c24 */ /* 0x000fe4000f8e02ff */
[----:B----4-:R-:W-:Y:S01]  /*7780*/  IMAD R26, R73, UR4, RZ ;  /* 0x00000004491a7c24 */ /* 0x010fe2000f8e02ff */
[----:B---3--:R-:W-:Y:S04]  /*7790*/  STS.U16 [R0+UR7+0x4b80], R25 ;  /* 0x004b801900007988 */ /* 0x008fe80008000407 */
[----:B------:R-:W-:Y:S04]  /*77a0*/  STS.U16 [R0+UR7+0xf80], R24 ;  /* 0x000f801800007988 */ /* 0x000fe80008000407 */
[----:B------:R0:W-:Y:S04]  /*77b0*/  STS.U16 [R0+UR7+0x4f80], R23 ;  /* 0x004f801700007988 */ /* 0x0001e80008000407 */
[----:B------:R-:W-:Y:S01]  /*77c0*/  STS.U16 [R0+UR7+0x1380], R22 ;  /* 0x0013801600007988 */ /* 0x000fe20008000407 */
[----:B------:R-:W-:-:S02]  /*77d0*/  IMAD R41, R75, UR4, RZ ;  /* 0x000000044b297c24 */ /* 0x000fc4000f8e02ff */
[----:B------:R-:W-:Y:S02]  /*77e0*/  IMAD R67, R54, UR4, RZ ;  /* 0x0000000436437c24 */ /* 0x000fe4000f8e02ff */
[----:B------:R-:W-:Y:S02]  /*77f0*/  IMAD R42, R74, UR4, RZ ;  /* 0x000000044a2a7c24 */ /* 0x000fe4000f8e02ff */
[----:B------:R-:W-:Y:S02]  /*7800*/  IMAD R40, R77, UR4, RZ ;  /* 0x000000044d287c24 */ /* 0x000fe4000f8e02ff */
[----:B------:R-:W-:Y:S02]  /*7810*/  IMAD R39, R79, UR4, RZ ;  /* 0x000000044f277c24 */ /* 0x000fe4000f8e02ff */
[----:B------:R-:W-:Y:S02]  /*7820*/  IMAD R44, R78, UR4, RZ ;  /* 0x000000044e2c7c24 */ /* 0x000fe4000f8e02ff */
[----:B------:R-:W-:-:S02]  /*7830*/  IMAD R43, R71, UR4, RZ ;  /* 0x00000004472b7c24 */ /* 0x000fc4000f8e02ff */
[----:B------:R-:W-:Y:S02]  /*7840*/  IMAD R27, R72, UR4, RZ ;  /* 0x00000004481b7c24 */ /* 0x000fe4000f8e02ff */
[----:B------:R-:W-:Y:S02]  /*7850*/  IMAD R51, R55, UR4, RZ ;  /* 0x0000000437337c24 */ /* 0x000fe4000f8e02ff */
[----:B------:R-:W-:Y:S01]  /*7860*/  IMAD R35, R56, UR4, RZ ;  /* 0x0000000438237c24 */ /* 0x000fe2000f8e02ff */
[----:B------:R-:W-:Y:S01]  /*7870*/  STS.U16 [R0+UR7+0x5380], R21 ;  /* 0x0053801500007988 */ /* 0x000fe20008000407 */
[----:B------:R-:W-:Y:S02]  /*7880*/  IMAD R53, R53, UR4, RZ ;  /* 0x0000000435357c24 */ /* 0x000fe4000f8e02ff */
[----:B------:R-:W-:Y:S02]  /*7890*/  IMAD R37, R82, UR4, RZ ;  /* 0x0000000452257c24 */ /* 0x000fe4000f8e02ff */
[----:B------:R-:W-:-:S02]  /*78a0*/  IMAD R92, R83, UR4, RZ ;  /* 0x00000004535c7c24 */ /* 0x000fc4000f8e02ff */
[----:B------:R-:W-:Y:S02]  /*78b0*/  IMAD R83, R52, UR4, RZ ;  /* 0x0000000434537c24 */ /* 0x000fe4000f8e02ff */
[----:B0-----:R-:W-:Y:S02]  /*78c0*/  IMAD R23, R80, UR4, RZ ;  /* 0x0000000450177c24 */ /* 0x001fe4000f8e02ff */
[----:B------:R-:W-:-:S05]  /*78d0*/  IMAD R3, R5, R91, RZ ;  /* 0x0000005b05037224 */ /* 0x000fca00078e02ff */
[C---:B------:R-:W-:Y:S01]  /*78e0*/  LEA R5, P2, R3.reuse, UR14, 0x1 ;  /* 0x0000000e03057c11 */ /* 0x040fe2000f8408ff */
[----:B------:R0:W-:Y:S03]  /*78f0*/  STS.U16 [R0+UR7+0x1780], R20 ;  /* 0x0017801400007988 */ /* 0x0001e60008000407 */
[----:B------:R-:W-:Y:S02]  /*7900*/  LEA.HI.X.SX32 R3, R3, UR15, 0x1, P2 ;  /* 0x0000000f03037c11 */ /* 0x000fe400090f0eff */
[-C--:B------:R-:W-:Y:S02]  /*7910*/  LEA R52, P6, R53, R5.reuse, 0x1 ;  /* 0x0000000535347211 */ /* 0x080fe400078c08ff */
[-C--:B------:R-:W-:Y:S02]  /*7920*/  LEA R36, P3, R37, R5.reuse, 0x1 ;  /* 0x0000000525247211 */ /* 0x080fe400078608ff */
[----:B0-----:R-:W-:-:S02]  /*7930*/  LEA R20, P2, R92, R5, 0x1 ;  /* 0x000000055c147211 */ /* 0x001fc400078408ff */
[-C--:B------:R-:W-:Y:S02]  /*7940*/  LEA.HI.X.SX32 R53, R53, R3.reuse, 0x1, P6 ;  /* 0x0000000335357211 */ /* 0x080fe400030f0eff */
[----:B------:R-:W-:Y:S02]  /*7950*/  LEA.HI.X.SX32 R21, R92, R3, 0x1, P2 ;  /* 0x000000035c157211 */ /* 0x000fe400010f0eff */
[-C--:B------:R-:W-:Y:S02]  /*7960*/  LEA R22, P2, R23, R5.reuse, 0x1 ;  /* 0x0000000517167211 */ /* 0x080fe400078408ff */
[----:B------:R-:W-:Y:S02]  /*7970*/  LEA R38, P4, R39, R5, 0x1 ;  /* 0x0000000527267211 */ /* 0x000fe400078808ff */
[----:B------:R-:W-:Y:S02]  /*7980*/  LEA.HI.X.SX32 R37, R37, R3, 0x1, P3 ;  /* 0x0000000325257211 */ /* 0x000fe400018f0eff */
[----:B------:R-:W-:-:S02]  /*7990*/  LEA R70, P6, R40, R5, 0x1 ;  /* 0x0000000528467211 */ /* 0x000fc400078c08ff */
[----:B------:R-:W-:Y:S02]  /*79a0*/  LEA R54, P3, R44, R5, 0x1 ;  /* 0x000000052c367211 */ /* 0x000fe400078608ff */
[-C--:B------:R-:W-:Y:S02]  /*79b0*/  LEA.HI.X.SX32 R23, R23, R3.reuse, 0x1, P2 ;  /* 0x0000000317177211 */ /* 0x080fe400010f0eff */
[-C--:B------:R-:W-:Y:S02]  /*79c0*/  LEA.HI.X.SX32 R39, R39, R3.reuse, 0x1, P4 ;  /* 0x0000000327277211 */ /* 0x080fe400020f0eff */
[-C--:B------:R-:W-:Y:S02]  /*79d0*/  LEA.HI.X.SX32 R71, R40, R3.reuse, 0x1, P6 ;  /* 0x0000000328477211 */ /* 0x080fe400030f0eff */
[----:B------:R-:W-:Y:S02]  /*79e0*/  LEA.HI.X.SX32 R55, R44, R3, 0x1, P3 ;  /* 0x000000032c377211 */ /* 0x000fe400018f0eff */
[----:B------:R-:W-:-:S02]  /*79f0*/  LEA R40, P2, R41, R5, 0x1 ;  /* 0x0000000529287211 */ /* 0x000fc400078408ff */
[-C--:B------:R-:W-:Y:S02]  /*7a00*/  LEA R72, P4, R26, R5.reuse, 0x1 ;  /* 0x000000051a487211 */ /* 0x080fe400078808ff */
[----:B------:R-:W-:Y:S01]  /*7a10*/  LEA R56, P3, R42, R5, 0x1 ;  /* 0x000000052a387211 */ /* 0x000fe200078608ff */
[----:B------:R-:W-:Y:S01]  /*7a20*/  IMAD R24, R81, UR4, RZ ;  /* 0x0000000451187c24 */ /* 0x000fe2000f8e02ff */
[-C--:B------:R-:W-:Y:S01]  /*7a30*/  LEA.HI.X.SX32 R41, R41, R3.reuse, 0x1, P2 ;  /* 0x0000000329297211 */ /* 0x080fe200010f0eff */
[----:B------:R-:W-:Y:S01]  /*7a40*/  IMAD R81, R57, UR4, RZ ;  /* 0x0000000439517c24 */ /* 0x000fe2000f8e02ff */
[-C--:B------:R-:W-:Y:S01]  /*7a50*/  LEA.HI.X.SX32 R73, R26, R3.reuse, 0x1, P4 ;  /* 0x000000031a497211 */ /* 0x080fe200020f0eff */
[----:B------:R-:W-:Y:S01]  /*7a60*/  IMAD R45, R69, UR4, RZ ;  /* 0x00000004452d7c24 */ /* 0x000fe2000f8e02ff */
[----:B------:R-:W-:Y:S01]  /*7a70*/  LEA.HI.X.SX32 R57, R42, R3, 0x1, P3 ;  /* 0x000000032a397211 */ /* 0x000fe200018f0eff */
[----:B------:R-:W-:Y:S01]  /*7a80*/  IMAD R34, R58, UR4, RZ ;  /* 0x000000043a227c24 */ /* 0x000fe2000f8e02ff */
[-C--:B------:R-:W-:Y:S01]  /*7a90*/  LEA R26, P2, R27, R5.reuse, 0x1 ;  /* 0x000000051b1a7211 */ /* 0x080fe200078408ff */
[----:B------:R-:W-:Y:S01]  /*7aa0*/  IMAD R29, R68, UR4, RZ ;  /* 0x00000004441d7c24 */ /* 0x000fe2000f8e02ff */
[----:B------:R-:W-:-:S02]  /*7ab0*/  LEA R42, P3, R43, R5, 0x1 ;  /* 0x000000052b2a7211 */ /* 0x000fc400078608ff */
        /* <DEDUP_REMOVED lines=8> */
[-C--:B------:R-:W-:Y:S02]  /*7b40*/  LEA R74, P2, R45, R5.reuse, 0x1 ;  /* 0x000000052d4a7211 */ /* 0x080fe400078408ff */
        /* <DEDUP_REMOVED lines=11> */
[C---:B------:R-:W-:Y:S02]  /*7c00*/  LEA R30, P4, R31.reuse, R5, 0x1 ;  /* 0x000000051f1e7211 */ /* 0x040fe400078808ff */
[----:B------:R-:W-:Y:S01]  /*7c10*/  PRMT R17, RZ, 0x7610, R17 ;  /* 0x00007610ff117816 */ /* 0x000fe20000000011 */
[----:B------:R-:W-:Y:S01]  /*7c20*/  IMAD R48, R62, UR4, RZ ;  /* 0x000000043e307c24 */ /* 0x000fe2000f8e02ff */
[-C--:B------:R-:W-:Y:S02]  /*7c30*/  LEA.HI.X.SX32 R61, R50, R3.reuse, 0x1, P2 ;  /* 0x00000003323d7211 */ /* 0x080fe400010f0eff */
[-C--:B------:R-:W-:Y:S02]  /*7c40*/  LEA.HI.X.SX32 R77, R46, R3.reuse, 0x1, P3 ;  /* 0x000000032e4d7211 */ /* 0x080fe400018f0eff */
[----:B------:R-:W-:Y:S01]  /*7c50*/  LEA.HI.X.SX32 R31, R31, R3, 0x1, P4 ;  /* 0x000000031f1f7211 */ /* 0x000fe200020f0eff */
[----:B------:R-:W3:Y:S01]  /*7c60*/  @P5 LDG.E.U16 R17, desc[UR22][R12.64] ;  /* 0x000000160c115981 */ /* 0x000ee2000c1e1500 */
[----:B------:R-:W-:-:S02]  /*7c70*/  LEA R46, P2, R47, R5, 0x1 ;  /* 0x000000052f2e7211 */ /* 0x000fc400078408ff */
[-C--:B------:R-:W-:Y:S02]  /*7c80*/  LEA R78, P4, R32, R5.reuse, 0x1 ;  /* 0x00000005204e7211 */ /* 0x080fe400078808ff */
[-C--:B------:R-:W-:Y:S02]  /*7c90*/  LEA R68, P5, R24, R5.reuse, 0x1 ;  /* 0x0000000518447211 */ /* 0x080fe400078a08ff */
[----:B------:R-:W-:Y:S02]  /*7ca0*/  LEA R62, P3, R48, R5, 0x1 ;  /* 0x00000005303e7211 */ /* 0x000fe400078608ff */
[-C--:B------:R-:W-:Y:S02]  /*7cb0*/  LEA.HI.X.SX32 R47, R47, R3.reuse, 0x1, P2 ;  /* 0x000000032f2f7211 */ /* 0x080fe400010f0eff */
[----:B------:R-:W-:Y:S02]  /*7cc0*/  LEA.HI.X.SX32 R79, R32, R3, 0x1, P4 ;  /* 0x00000003204f7211 */ /* 0x000fe400020f0eff */
[----:B------:R-:W-:-:S02]  /*7cd0*/  LEA R32, P2, R33, R5, 0x1 ;  /* 0x0000000521207211 */ /* 0x000fc400078408ff */
[-C--:B------:R-:W-:Y:S02]  /*7ce0*/  LEA.HI.X.SX32 R69, R24, R3.reuse, 0x1, P5 ;  /* 0x0000000318457211 */ /* 0x080fe400028f0eff */
[----:B------:R-:W-:Y:S01]  /*7cf0*/  LEA.HI.X.SX32 R63, R48, R3, 0x1, P3 ;  /* 0x00000003303f7211 */ /* 0x000fe200018f0eff */
[----:B------:R-:W-:Y:S01]  /*7d00*/  VIADD R93, R4, 0x3f ;  /* 0x0000003f045d7836 */ /* 0x000fe20000000000 */
[-C--:B------:R-:W-:Y:S02]  /*7d10*/  LEA R24, P5, R25, R5.reuse, 0x1 ;  /* 0x0000000519187211 */ /* 0x080fe400078a08ff */
[-C--:B------:R-:W-:Y:S02]  /*7d20*/  LEA R48, P3, R49, R5.reuse, 0x1 ;  /* 0x0000000531307211 */ /* 0x080fe400078608ff */
[----:B------:R-:W-:Y:S02]  /*7d30*/  LEA R64, P4, R34, R5, 0x1 ;  /* 0x0000000522407211 */ /* 0x000fe400078808ff */
[----:B------:R-:W-:-:S02]  /*7d40*/  LEA.HI.X.SX32 R33, R33, R3, 0x1, P2 ;  /* 0x0000000321217211 */ /* 0x000fc400010f0eff */
[----:B------:R-:W-:Y:S02]  /*7d50*/  LEA R80, P2, R81, R5, 0x1 ;  /* 0x0000000551507211 */ /* 0x000fe400078408ff */
[-C--:B------:R-:W-:Y:S02]  /*7d60*/  LEA.HI.X.SX32 R25, R25, R3.reuse, 0x1, P5 ;  /* 0x0000000319197211 */ /* 0x080fe400028f0eff */
[-C--:B------:R-:W-:Y:S02]  /*7d70*/  LEA.HI.X.SX32 R49, R49, R3.reuse, 0x1, P3 ;  /* 0x0000000331317211 */ /* 0x080fe400018f0eff */
[----:B------:R-:W-:Y:S02]  /*7d80*/  LEA.HI.X.SX32 R65, R34, R3, 0x1, P4 ;  /* 0x0000000322417211 */ /* 0x000fe400020f0eff */
[-C--:B------:R-:W-:Y:S02]  /*7d90*/  LEA R34, P3, R35, R5.reuse, 0x1 ;  /* 0x0000000523227211 */ /* 0x080fe400078608ff */
[----:B------:R-:W-:-:S02]  /*7da0*/  LEA R50, P4, R51, R5, 0x1 ;  /* 0x0000000533327211 */ /* 0x000fc400078808ff */
[-C--:B------:R-:W-:Y:S02]  /*7db0*/  LEA R66, P5, R67, R5.reuse, 0x1 ;  /* 0x0000000543427211 */ /* 0x080fe400078a08ff */
[----:B------:R-:W-:Y:S02]  /*7dc0*/  LEA R82, P6, R83, R5, 0x1 ;  /* 0x0000000553527211 */ /* 0x000fe400078c08ff */
[----:B------:R-:W-:Y:S02]  /*7dd0*/  LEA.HI.X.SX32 R81, R81, R3, 0x1, P2 ;  /* 0x0000000351517211 */ /* 0x000fe400010f0eff */
[----:B------:R-:W-:Y:S02]  /*7de0*/  LOP3.LUT R5, R85, 0x3f, RZ, 0xc0, !PT ;  /* 0x0000003f55057812 */ /* 0x000fe400078ec0ff */
[----:B------:R-:W-:Y:S01]  /*7df0*/  ISETP.GT.AND P2, PT, R93, 0x3f, PT ;  /* 0x0000003f5d00780c */ /* 0x000fe20003f44270 */
[----:B------:R-:W-:-:S03]  /*7e00*/  IMAD R6, R90, 0x3f, RZ ;  /* 0x0000003f5a067824 */ /* 0x000fc600078e02ff */
[----:B------:R-:W-:Y:S01]  /*7e10*/  ISETP.LT.AND P2, PT, R5, R4, P2 ;  /* 0x000000040500720c */ /* 0x000fe20001741270 */
[----:B------:R-:W-:Y:S01]  /*7e20*/  IMAD R5, R90, 0x3f, RZ ;  /* 0x0000003f5a057824 */ /* 0x000fe200078e02ff */
[----:B------:R-:W-:Y:S01]  /*7e30*/  PRMT R84, RZ, 0x7610, R84 ;  /* 0x00007610ff547816 */ /* 0x000fe20000000054 */
[----:B------:R-:W-:Y:S01]  /*7e40*/  IMAD.WIDE R6, R6, 0x2, R88 ;  /* 0x0000000206067825 */ /* 0x000fe200078e0258 */
[-C--:B------:R-:W-:Y:S02]  /*7e50*/  LEA.HI.X.SX32 R35, R35, R3.reuse, 0x1, P3 ;  /* 0x0000000323237211 */ /* 0x080fe400018f0eff */
[-C--:B------:R-:W-:Y:S02]  /*7e60*/  LEA.HI.X.SX32 R51, R51, R3.reuse, 0x1, P4 ;  /* 0x0000000333337211 */ /* 0x080fe400020f0eff */
[-C--:B------:R-:W-:Y:S02]  /*7e70*/  LEA.HI.X.SX32 R67, R67, R3.reuse, 0x1, P5 ;  /* 0x0000000343437211 */ /* 0x080fe400028f0eff */
[----:B------:R-:W-:Y:S01]  /*7e80*/  LEA.HI.X.SX32 R83, R83, R3, 0x1, P6 ;  /* 0x0000000353537211 */ /* 0x000fe200030f0eff */
[----:B------:R-:W-:Y:S01]  /*7e90*/  IMAD.WIDE R4, R5, 0x2, R86 ;  /* 0x0000000205047825 */ /* 0x000fe200078e0256 */
[----:B------:R-:W-:Y:S01]  /*7ea0*/  PRMT R3, RZ, 0x7610, R3 ;  /* 0x00007610ff037816 */ /* 0x000fe20000000003 */
[----:B------:R-:W4:Y:S05]  /*7eb0*/  @!P1 LDG.E.U16 R84, desc[UR22][R6.64] ;  /* 0x0000001606549981 */ /* 0x000f2a000c1e1500 */
[----:B------:R-:W4:Y:S04]  /*7ec0*/  @!P1 LDG.E.U16 R3, desc[UR22][R4.64] ;  /* 0x0000001604039981 */ /* 0x000f28000c1e1500 */
[----:B------:R-:W-:Y:S04]  /*7ed0*/  STL [R1+0x3c8], R20 ;  /* 0x0003c81401007387 */ /* 0x000fe80000100800 */
        /* <DEDUP_REMOVED lines=57> */
[----:B------:R-:W-:Y:S01]  /*8270*/  STL [R1+0x3c0], R82 ;  /* 0x0003c05201007387 */ /* 0x000fe20000100800 */
[----:B------:R-:W-:-:S03]  /*8280*/  PRMT R92, RZ, 0x7610, R92 ;  /* 0x00007610ff5c7816 */ /* 0x000fc6000000005c */
[----:B------:R-:W-:Y:S04]  /*8290*/  STL [R1+0x3b0], R81 ;  /* 0x0003b05101007387 */ /* 0x000fe80000100800 */
[----:B------:R-:W-:Y:S04]  /*82a0*/  STL [R1+0x3b4], R35 ;  /* 0x0003b42301007387 */ /* 0x000fe80000100800 */
[----:B---3--:R0:W-:Y:S04]  /*82b0*/  STS.U16 [R0+UR7+0x5780], R17 ;  /* 0x0057801100007988 */ /* 0x0081e80008000407 */
[----:B------:R-:W-:Y:S04]  /*82c0*/  STL [R1+0x3b8], R51 ;  /* 0x0003b83301007387 */ /* 0x000fe80000100800 */
[----:B--2---:R1:W-:Y:S04]  /*82d0*/  STS.U16 [R0+UR7+0x1b80], R18 ;  /* 0x001b801200007988 */ /* 0x0043e80008000407 */
[----:B------:R-:W-:Y:S04]  /*82e0*/  STL [R1+0x77c], R93 ;  /* 0x00077c5d01007387 */ /* 0x000fe80000100800 */
[----:B------:R2:W-:Y:S04]  /*82f0*/  STS.U16 [R0+UR7+0x5b80], R19 ;  /* 0x005b801300007988 */ /* 0x0005e80008000407 */
[----:B------:R-:W-:Y:S04]  /*8300*/  STL [R1+0x3bc], R67 ;  /* 0x0003bc4301007387 */ /* 0x000fe80000100800 */
[----:B------:R-:W-:Y:S04]  /*8310*/  STL [R1+0x3ac], R83 ;  /* 0x0003ac5301007387 */ /* 0x000fe80000100800 */
[----:B0-----:R0:W5:Y:S04]  /*8320*/  LDL.LU R17, [R1+0x8a4] ;  /* 0x0008a40001117983 */ /* 0x0011680000300800 */
[----:B-1----:R0:W5:Y:S04]  /*8330*/  LDL.LU R18, [R1+0x8a0] ;  /* 0x0008a00001127983 */ /* 0x0021680000300800 */
[----:B--2---:R0:W5:Y:S04]  /*8340*/  LDL.LU R19, [R1+0x89c] ;  /* 0x00089c0001137983 */ /* 0x0041680000300800 */
[----:B------:R-:W2:Y:S04]  /*8350*/  @P2 LDG.E.U16 R92, desc[UR22][R20.64] ;  /* 0x00000016145c2981 */ /* 0x000ea8000c1e1500 */
[----:B----4-:R1:W-:Y:S04]  /*8360*/  STS.U16 [R0+UR7+0x1f80], R84 ;  /* 0x001f805400007988 */ /* 0x0103e80008000407 */
[----:B------:R3:W-:Y:S04]  /*8370*/  STS.U16 [R0+UR7+0x5f80], R3 ;  /* 0x005f800300007988 */ /* 0x0007e80008000407 */
[----:B-1----:R-:W4:Y:S04]  /*8380*/  LDL.LU R84, [R1+0x898] ;  /* 0x0008980001547983 */ /* 0x002f280000300800 */
[----:B------:R0:W5:Y:S01]  /*8390*/  LDL.LU.64 R20, [R1+0x890] ;  /* 0x0008900001147983 */ /* 0x0001620000300a00 */
[----:B---3--:R-:W-:-:S03]  /*83a0*/  PRMT R3, RZ, 0x7610, R3 ;  /* 0x00007610ff037816 */ /* 0x008fc60000000003 */
[----:B------:R-:W2:Y:S04]  /*83b0*/  LDL.LU R0, [R1+0x888] ;  /* 0x0008880001007983 */ /* 0x000ea80000300800 */
[----:B------:R-:W3:Y:S04]  /*83c0*/  @P2 LDG.E.U16 R3, desc[UR22][R22.64] ;  /* 0x0000001616032981 */ /* 0x000ee8000c1e1500 */
[----:B------:R0:W5:Y:S04]  /*83d0*/  LDL.LU.64 R22, [R1+0x880] ;  /* 0x0008800001167983 */ /* 0x0001680000300a00 */
[----:B--2---:R1:W-:Y:S04]  /*83e0*/  STS.U16 [R0+UR7+0x10000], R92 ;  /* 0x0100005c00007988 */ /* 0x0043e80008000407 */
[----:B---3--:R2:W-:Y:S01]  /*83f0*/  STS.U16 [R0+UR7+0x10400], R3 ;  /* 0x0104000300007988 */ /* 0x0085e20008000407 */
[----:B-1----:R-:W-:-:S02]  /*8400*/  PRMT R92, RZ, 0x7610, R92 ;  /* 0x00007610ff5c7816 */ /* 0x002fc4000000005c */
[----:B--2---:R-:W-:-:S04]  /*8410*/  PRMT R3, RZ, 0x7610, R3 ;  /* 0x00007610ff037816 */ /* 0x004fc80000000003 */
[----:B------:R-:W2:Y:S04]  /*8420*/  @P2 LDG.E.U16 R92, desc[UR22][R24.64] ;  /* 0x00000016185c2981 */ /* 0x000ea8000c1e1500 */
[----:B------:R-:W3:Y:S01]  /*8430*/  @P2 LDG.E.U16 R3, desc[UR22][R26.64] ;  /* 0x000000161a032981 */ /* 0x000ee2000c1e1500 */
[----:B----4-:R-:W-:-:S03]  /*8440*/  PRMT R84, RZ, 0x7610, R84 ;  /* 0x00007610ff547816 */ /* 0x010fc60000000054 */
[----:B------:R0:W5:Y:S04]  /*8450*/  LDL.LU.64 R24, [R1+0x878] ;  /* 0x0008780001187983 */ /* 0x0001680000300a00 */
[----:B------:R-:W4:Y:S04]  /*8460*/  @P2 LDG.E.U16 R84, desc[UR22][R32.64] ;  /* 0x0000001620542981 */ /* 0x000f28000c1e1500 */
[----:B------:R0:W5:Y:S04]  /*8470*/  LDL.LU.64 R26, [R1+0x870] ;  /* 0x00087000011a7983 */ /* 0x0001680000300a00 */
[----:B--2---:R1:W-:Y:S04]  /*8480*/  STS.U16 [R0+UR7+0x10800], R92 ;  /* 0x0108005c00007988 */ /* 0x0043e80008000407 */
[----:B---3--:R2:W-:Y:S01]  /*8490*/  STS.U16 [R0+UR7+0x10c00], R3 ;  /* 0x010c000300007988 */ /* 0x0085e20008000407 */
[----:B-1----:R-:W-:-:S02]  /*84a0*/  PRMT R92, RZ, 0x7610, R92 ;  /* 0x00007610ff5c7816 */ /* 0x002fc4000000005c */
[----:B--2---:R-:W-:-:S04]  /*84b0*/  PRMT R3, RZ, 0x7610, R3 ;  /* 0x00007610ff037816 */ /* 0x004fc80000000003 */
[----:B------:R-:W2:Y:S04]  /*84c0*/  @P2 LDG.E.U16 R92, desc[UR22][R28.64] ;  /* 0x000000161c5c2981 */ /* 0x000ea8000c1e1500 */
[----:B------:R-:W3:Y:S04]  /*84d0*/  @P2 LDG.E.U16 R3, desc[UR22][R30.64] ;  /* 0x000000161e032981 */ /* 0x000ee8000c1e1500 */
[----:B----4-:R1:W-:Y:S04]  /*84e0*/  STS.U16 [R0+UR7+0x11800], R84 ;  /* 0x0118005400007988 */ /* 0x0103e80008000407 */
[----:B------:R0:W5:Y:S04]  /*84f0*/  LDL.LU.64 R28, [R1+0x868] ;  /* 0x00086800011c7983 */ /* 0x0001680000300a00 */
[----:B------:R0:W5:Y:S04]  /*8500*/  LDL.LU.64 R30, [R1+0x860] ;  /* 0x00086000011e7983 */ /* 0x0001680000300a00 */
[----:B--2---:R2:W-:Y:S04]  /*8510*/  STS.U16 [R0+UR7+0x11000], R92 ;  /* 0x0110005c00007988 */ /* 0x0045e80008000407 */
[----:B---3--:R3:W-:Y:S01]  /*8520*/  STS.U16 [R0+UR7+0x11400], R3 ;  /* 0x0114000300007988 */ /* 0x0087e20008000407 */
[----:B-1----:R-:W-:-:S03]  /*8530*/  LOP3.LUT R84, R0, 0x20, RZ, 0x3c, !PT ;  /* 0x0000002000547812 */ /* 0x002fc600078e3cff */
[----:B------:R0:W5:Y:S01]  /*8540*/  LDL.LU.64 R32, [R1+0x858] ;  /* 0x0008580001207983 */ /* 0x0001620000300a00 */
[----:B--2---:R-:W-:Y:S02]  /*8550*/  PRMT R92, RZ, 0x7610, R92 ;  /* 0x00007610ff5c7816 */ /* 0x004fe4000000005c */
[----:B---3--:R-:W-:-:S04]  /*8560*/  PRMT R3, RZ, 0x7610, R3 ;  /* 0x00007610ff037816 */ /* 0x008fc80000000003 */
[----:B------:R-:W2:Y:S04]  /*8570*/  @P2 LDG.E.U16 R92, desc[UR22][R34.64] ;  /* 0x00000016225c2981 */ /* 0x000ea8000c1e1500 */
[----:B------:R-:W3:Y:S04]  /*8580*/  @P2 LDG.E.U16 R3, desc[UR22][R36.64] ;  /* 0x0000001624032981 */ /* 0x000ee8000c1e1500 */
[----:B------:R0:W5:Y:S04]  /*8590*/  LDL.LU.64 R34, [R1+0x850] ;  /* 0x0008500001227983 */ /* 0x0001680000300a00 */
[----:B------:R0:W5:Y:S04]  /*85a0*/  LDL.LU.64 R36, [R1+0x848] ;  /* 0x0008480001247983 */ /* 0x0001680000300a00 */
[----:B--2---:R-:W-:Y:S04]  /*85b0*/  STS.U16 [R0+UR7+0x11c00], R92 ;  /* 0x011c005c00007988 */ /* 0x004fe80008000407 */
[----:B---3--:R1:W-:Y:S02]  /*85c0*/  STS.U16 [R84+UR7+0x10100], R3 ;  /* 0x0101000354007988 */ /* 0x0083e40008000407 */
[----:B-1----:R-:W-:-:S06]  /*85d0*/  PRMT R3, RZ, 0x7610, R3 ;  /* 0x00007610ff037816 */ /* 0x002fcc0000000003 */
[----:B------:R-:W2:Y:S01]  /*85e0*/  @P2 LDG.E.U16 R3, desc[UR22][R38.64] ;  /* 0x0000001626032981 */ /* 0x000ea2000c1e1500 */
[----:B------:R-:W-:-:S06]  /*85f0*/  PRMT R92, RZ, 0x7610, R92 ;  /* 0x00007610ff5c7816 */ /* 0x000fcc000000005c */
[----:B------:R-:W3:Y:S04]  /*8600*/  @P2 LDG.E.U16 R92, desc[UR22][R52.64] ;  /* 0x00000016345c2981 */ /* 0x000ee8000c1e1500 */
[----:B------:R0:W5:Y:S04]  /*8610*/  LDL.LU.64 R38, [R1+0x840] ;  /* 0x0008400001267983 */ /* 0x0001680000300a00 */
[----:B--2---:R1:W-:Y:S02]  /*8620*/  STS.U16 [R84+UR7+0x10500], R3 ;  /* 0x0105000354007988 */ /* 0x0043e40008000407 */
[----:B-1----:R-:W-:-:S06]  /*8630*/  PRMT R3, RZ, 0x7610, R3 ;  /* 0x00007610ff037816 */ /* 0x002fcc0000000003 */
[----:B------:R-:W2:Y:S04]  /*8640*/  @P2 LDG.E.U16 R3, desc[UR22][R40.64] ;  /* 0x0000001628032981 */ /* 0x000ea8000c1e1500 */
        /* <DEDUP_REMOVED lines=21> */
[----:B------:R0:W5:Y:S04]  /*87a0*/  LDL.LU.64 R52, [R1+0x808] ;  /* 0x0008080001347983 */ /* 0x0001680000300a00 */
[----:B--2---:R1:W-:Y:S02]  /*87b0*/  STS.U16 [R84+UR7+0x11d00], R3 ;  /* 0x011d000354007988 */ /* 0x0043e40008000407 */
[----:B-1----:R-:W-:-:S06]  /*87c0*/  PRMT R3, RZ, 0x7610, R3 ;  /* 0x00007610ff037816 */ /* 0x002fcc0000000003 */
[----:B------:R-:W2:Y:S01]  /*87d0*/  @P2 LDG.E.U16 R3, desc[UR22][R54.64] ;  /* 0x0000001636032981 */ /* 0x000ea2000c1e1500 */
[----:B------:R-:W-:-:S05]  /*87e0*/  LOP3.LUT R84, R0, 0x40, RZ, 0x3c, !PT ;  /* 0x0000004000547812 */ /* 0x000fca00078e3cff */
[----:B---3--:R-:W-:Y:S04]  /*87f0*/  STS.U16 [R84+UR7+0x10200], R92 ;  /* 0x0102005c54007988 */ /* 0x008fe80008000407 */
[----:B------:R0:W5:Y:S04]  /*8800*/  LDL.LU.64 R54, [R1+0x800] ;  /* 0x0008000001367983 */ /* 0x0001680000300a00 */
[----:B--2---:R1:W-:Y:S02]  /*8810*/  STS.U16 [R84+UR7+0x10600], R3 ;  /* 0x0106000354007988 */ /* 0x0043e40008000407 */
[----:B-1----:R-:W-:-:S06]  /*8820*/  PRMT R3, RZ, 0x7610, R3 ;  /* 0x00007610ff037816 */ /* 0x002fcc0000000003 */
[----:B------:R-:W2:Y:S01]  /*8830*/  @P2 LDG.E.U16 R3, desc[UR22][R56.64] ;  /* 0x0000001638032981 */ /* 0x000ea2000c1e1500 */
[----:B------:R-:W-:-:S06]  /*8840*/  PRMT R92, RZ, 0x7610, R92 ;  /* 0x00007610ff5c7816 */ /* 0x000fcc000000005c */
[----:B------:R-:W3:Y:S04]  /*8850*/  @P2 LDG.E.U16 R92, desc[UR22][R68.64] ;  /* 0x00000016445c2981 */ /* 0x000ee8000c1e1500 */
[----:B------:R0:W5:Y:S04]  /*8860*/  LDL.LU.64 R56, [R1+0x7f8] ;  /* 0x0007f80001387983 */ /* 0x0001680000300a00 */
[----:B--2---:R1:W-:Y:S02]  /*8870*/  STS.U16 [R84+UR7+0x10a00], R3 ;  /* 0x010a000354007988 */ /* 0x0043e40008000407 */
[----:B-1----:R-:W-:-:S06]  /*8880*/  PRMT R3, RZ, 0x7610, R3 ;  /* 0x00007610ff037816 */ /* 0x002fcc0000000003 */
[----:B------:R-:W2:Y:S01]  /*8890*/  @P2 LDG.E.U16 R3, desc[UR22][R58.64] ;  /* 0x000000163a032981 */ /* 0x000ea2000c1e1500 */
[----:B------:R-:W-:-:S03]  /*88a0*/  SHF.R.U32.HI R85, RZ, 0x5, R85 ;  /* 0x00000005ff557819 */ /* 0x000fc60000011655 */
[----:B------:R0:W5:Y:S04]  /*88b0*/  LDL.LU.64 R58, [R1+0x7f0] ;  /* 0x0007f000013a7983 */ /* 0x0001680000300a00 */
[----:B--2---:R1:W-:Y:S02]  /*88c0*/  STS.U16 [R84+UR7+0x10e00], R3 ;  /* 0x010e000354007988 */ /* 0x0043e40008000407 */
[----:B-1----:R-:W-:-:S06]  /*88d0*/  PRMT R3, RZ, 0x7610, R3 ;  /* 0x00007610ff037816 */ /* 0x002fcc0000000003 */
[----:B------:R-:W2:Y:S01]  /*88e0*/  @P2 LDG.E.U16 R3, desc[UR22][R60.64] ;  /* 0x000000163c032981 */ /* 0x000ea2000c1e1500 */
[----:B------:R-:W-:-:S03]  /*88f0*/  LOP3.LUT P1, RZ, R85, UR6, RZ, 0xfc, !PT ;  /* 0x0000000655ff7c12 */ /* 0x000fc6000f82fcff */
        /* <DEDUP_REMOVED lines=18> */
[----:B---3--:R1:W-:Y:S02]  /*8a20*/  STS.U16 [R84+UR7+0x10300], R92 ;  /* 0x0103005c54007988 */ /* 0x0083e40008000407 */
[----:B-1----:R-:W-:Y:S02]  /*8a30*/  LOP3.LUT R92, R0, 0x60, RZ, 0x3c, !PT ;  /* 0x00000060005c7812 */ /* 0x002fe400078e3cff */
[----:B------:R0:W5:Y:S04]  /*8a40*/  LDL.LU R84, [R1+0x7c0] ;  /* 0x0007c00001547983 */ /* 0x0001680000300800 */
[----:B------:R0:W5:Y:S04]  /*8a50*/  LDL.LU.64 R70, [R1+0x7b8] ;  /* 0x0007b80001467983 */ /* 0x0001680000300a00 */
[----:B--2---:R1:W-:Y:S02]  /*8a60*/  STS.U16 [R92+UR7+0x10700], R3 ;  /* 0x010700035c007988 */ /* 0x0043e40008000407 */
[----:B-1----:R-:W-:-:S06]  /*8a70*/  PRMT R3, RZ, 0x7610, R3 ;  /* 0x00007610ff037816 */ /* 0x002fcc0000000003 */
[----:B------:R-:W2:Y:S01]  /*8a80*/  @P2 LDG.E.U16 R3, desc[UR22][R72.64] ;  /* 0x0000001648032981 */ /* 0x000ea2000c1e1500 */
[----:B------:R-:W-:-:S03]  /*8a90*/  UIADD3 UR6, UPT, UPT, UR7, 0x8000, URZ ;  /* 0x0000800007067890 */ /* 0x000fc6000fffe0ff */
        /* <DEDUP_REMOVED lines=16> */
[----:B------:R-:W2:Y:S01]  /*8ba0*/  @P2 LDG.E.U16 R3, desc[UR22][R80.64] ;  /* 0x0000001650032981 */ /* 0x000ea2000c1e1500 */
[----:B------:R-:W-:-:S03]  /*8bb0*/  USHF.R.U32.HI UR6, URZ, 0x4, UR6 ;  /* 0x00000004ff067899 */ /* 0x000fc60008011606 */
[----:B------:R0:W5:Y:S04]  /*8bc0*/  LDL.LU.64 R80, [R1+0x790] ;  /* 0x0007900001507983 */ /* 0x0001680000300a00 */
[----:B--2---:R1:W-:Y:S02]  /*8bd0*/  STS.U16 [R92+UR7+0x11b00], R3 ;  /* 0x011b00035c007988 */ /* 0x0043e40008000407 */
[----:B-1----:R-:W-:-:S06]  /*8be0*/  PRMT R3, RZ, 0x7610, R3 ;  /* 0x00007610ff037816 */ /* 0x002fcc0000000003 */
[----:B------:R-:W2:Y:S01]  /*8bf0*/  @P2 LDG.E.U16 R3, desc[UR22][R82.64] ;  /* 0x0000001652032981 */ /* 0x000ea2000c1e1500 */
[----:B------:R-:W-:Y:S01]  /*8c00*/  ISETP.LT.OR P2, PT, R93, 0x40, P1 ;  /* 0x000000405d00780c */ /* 0x000fe20000f41670 */
[----:B------:R-:W-:Y:S02]  /*8c10*/  USHF.R.U32.HI UR10, URZ, 0x4, UR10 ;  /* 0x00000004ff0a7899 */ /* 0x000fe4000801160a */
[----:B------:R0:W5:Y:S04]  /*8c20*/  LDL.LU.64 R82, [R1+0x788] ;  /* 0x0007880001527983 */ /* 0x0001680000300a00 */
[----:B------:R0:W5:Y:S01]  /*8c30*/  LDL.LU R85, [R1+0x784] ;  /* 0x0007840001557983 */ /* 0x0001620000300800 */
[----:B------:R-:W-:Y:S02]  /*8c40*/  USGXT.U32 UR16, UR6, 0xe ;  /* 0x0000000e0610789a */ /* 0x000fe40008000000 */
[----:B------:R-:W-:-:S02]  /*8c50*/  USGXT.U32 UR10, UR10, 0xe ;  /* 0x0000000e0a0a789a */ /* 0x000fc40008000000 */
[----:B------:R-:W-:Y:S02]  /*8c60*/  UIADD3 UR17, UP1, UPT, UR16, 0x2000080, URZ ;  /* 0x0200008010117890 */ /* 0x000fe4000ff3e0ff */
[----:B------:R-:W-:Y:S01]  /*8c70*/  UIADD3 UR19, UP2, UPT, UR10, 0x2, URZ ;  /* 0x000000020a137890 */ /* 0x000fe2000ff5e0ff */
[----:B------:R-:W-:Y:S01]  /*8c80*/  UMOV UR4, URZ ;  /* 0x000000ff00047c82 */ /* 0x000fe20008000000 */
[----:B------:R-:W-:Y:S01]  /*8c90*/  UMOV UR5, URZ ;  /* 0x000000ff00057c82 */ /* 0x000fe20008000000 */
[----:B------:R-:W-:Y:S02]  /*8ca0*/  UIADD3.X UR18, UPT, UPT, UR4, 0x40004040, URZ, UP1, !UPT ;  /* 0x4000404004127890 */ /* 0x000fe40008ffe4ff */
[----:B------:R-:W-:Y:S01]  /*8cb0*/  UIADD3.X UR20, UPT, UPT, UR5, 0x40004040, URZ, UP2, !UPT ;  /* 0x4000404005147890 */ /* 0x000fe200097fe4ff */
[----:B------:R-:W-:Y:S01]  /*8cc0*/  IMAD.SHL.U32 R91, R91, 0x40, RZ ;  /* 0x000000405b5b7824 */ /* 0x000fe200078e00ff */
[----:B--2---:R1:W-:Y:S01]  /*8cd0*/  STS.U16 [R92+UR7+0x11f00], R3 ;  /* 0x011f00035c007988 */ /* 0x0043e20008000407 */
[----:B------:R2:W-:Y:S06]  /*8ce0*/  MEMBAR.ALL.CTA ;  /* 0x0000000000007992 */ /* 0x0005ec0000008000 */
[----:B--2---:R-:W2:Y:S01]  /*8cf0*/  FENCE.VIEW.ASYNC.S ;  /* 0x00000000000073c6 */ /* 0x004ea20000000000 */
[----:B-1----:R-:W-:-:S04]  /*8d00*/  SHF.R.S32.HI R3, RZ, 0x1f, R93 ;  /* 0x0000001fff037819 */ /* 0x002fc8000001145d */
[----:B------:R-:W-:Y:S02]  /*8d10*/  LEA.HI R3, R3, R93, RZ, 0x6 ;  /* 0x0000005d03037211 */ /* 0x000fe400078f30ff */
[----:B------:R0:W5:Y:S02]  /*8d20*/  LDL.LU R93, [R1+0x780] ;  /* 0x00078000015d7983 */ /* 0x0001640000300800 */
[----:B------:R-:W-:-:S04]  /*8d30*/  SHF.R.S32.HI R3, RZ, 0x6, R3 ;  /* 0x00000006ff037819 */ /* 0x000fc80000011403 */
[----:B------:R-:W-:Y:S01]  /*8d40*/  VIMNMX R3, PT, PT, R3, 0x1, !PT ;  /* 0x0000000103037848 */ /* 0x000fe20007fe0100 */
[----:B--2---:R-:W-:Y:S04]  /*8d50*/  BAR.SYNC.DEFER_BLOCKING 0x0 ;  /* 0x0000000000007b1d */ /* 0x004fe80000010000 */
[----:B------:R-:W-:-:S05]  /*8d60*/  VIADD R3, R3, 0xffffffff ;  /* 0xffffffff03037836 */ /* 0x000fca0000000000 */
[----:B------:R0:W-:Y:S01]  /*8d70*/  STL [R1+0x750], R3 ;  /* 0x0007500301007387 */ /* 0x0001e20000100800 */
[----:B------:R-:W-:Y:S01]  /*8d80*/  ISETP.NE.U32.AND P3, PT, R3, RZ, PT ;  /* 0x000000ff0300720c */ /* 0x000fe20003f65070 */
[----:B------:R-:W-:Y:S01]  /*8d90*/  IMAD.SHL.U32 R92, R90, 0x40, RZ ;  /* 0x000000405a5c7824 */ /* 0x000fe200078e00ff */
[----:B------:R-:W-:-:S00]  /*8da0*/  MEMBAR.ALL.CTA ;  /* 0x0000000000007992 */ /* 0x000fc00000008000 */
[----:B------:R-:W-:Y:S06]  /*8db0*/  MEMBAR.ALL.GPU ;  /* 0x0000000000007992 */ /* 0x000fec000000a000 */
[----:B------:R-:W-:-:S00]  /*8dc0*/  ERRBAR ;  /* 0x00000000000079ab */ /* 0x000fc00000000000 */
[----:B------:R-:W-:Y:S08]  /*8dd0*/  CGAERRBAR ;  /* 0x00000000000075ab */ /* 0x000ff00000000000 */
[----:B------:R-:W-:Y:S06]  /*8de0*/  UCGABAR_ARV ;  /* 0x00000000000079c7 */ /* 0x000fec0008000000 */
[----:B------:R-:W-:Y:S01]  /*8df0*/  UCGABAR_WAIT ;  /* 0x0000000000007dc7 */ /* 0x000fe20008000000 */
[----:B------:R-:W-:Y:S01]  /*8e00*/  CCTL.IVALL ;  /* 0x00000000ff00798f */ /* 0x000fe20002000000 */
[----:B0-----:R-:W-:Y:S05]  /*8e10*/  @P2 BRA `(.L_x_12) ;  /* 0x0000000000d42947 */ /* 0x001fea0003800000 */
[----:B------:R-:W-:Y:S02]  /*8e20*/  USHF.R.U32.HI UR14, URZ, 0x4, UR7 ;  /* 0x00000004ff0e7899 */ /* 0x000fe40008011607 */
[----:B------:R-:W-:Y:S02]  /*8e30*/  UIADD3 UR11, UPT, UPT, UR7, 0x10000, URZ ;  /* 0x00010000070b7890 */ /* 0x000fe4000fffe0ff */
[----:B------:R-:W-:Y:S02]  /*8e40*/  USGXT.U32 UR14, UR14, 0xe ;  /* 0x0000000e0e0e789a */ /* 0x000fe40008000000 */
[----:B------:R-:W-:Y:S02]  /*8e50*/  USHF.R.U32.HI UR11, URZ, 0x4, UR11 ;  /* 0x00000004ff0b7899 */ /* 0x000fe4000801160b */
[----:B------:R-:W-:Y:S02]  /*8e60*/  UIADD3 UR38, UP1, UPT, UR14, 0x2000080, URZ ;  /* 0x020000800e267890 */ /* 0x000fe4000ff3e0ff */
[----:B------:R-:W-:Y:S01]  /*8e70*/  USGXT.U32 UR12, UR11, 0xe ;  /* 0x0000000e0b0c789a */ /* 0x000fe20008000000 */
[----:B------:R-:W-:Y:S01]  /*8e80*/  UMOV UR5, URZ ;  /* 0x000000ff00057c82 */ /* 0x000fe20008000000 */
[----:B------:R-:W-:Y:S01]  /*8e90*/  UMOV UR6, URZ ;  /* 0x000000ff00067c82 */ /* 0x000fe20008000000 */
[----:B------:R-:W-:-:S02]  /*8ea0*/  UIADD3.X UR39, UPT, UPT, UR5, 0x40004040, URZ, UP1, !UPT ;  /* 0x4000404005277890 */ /* 0x000fc40008ffe4ff */
[----:B------:R-:W-:Y:S02]  /*8eb0*/  UIADD3 UR40, UP1, UPT, UR12, 0x2, URZ ;  /* 0x000000020c287890 */ /* 0x000fe4000ff3e0ff */
[----:B------:R-:W-:Y:S02]  /*8ec0*/  ULOP3.LUT UR14, UR14, 0x2000000, URZ, 0xfc, !UPT ;  /* 0x020000000e0e7892 */ /* 0x000fe4000f8efcff */
[----:B------:R-:W-:Y:S02]  /*8ed0*/  UIADD3.X UR41, UPT, UPT, UR6, 0x40004040, URZ, UP1, !UPT ;  /* 0x4000404006297890 */ /* 0x000fe40008ffe4ff */
[----:B------:R-:W-:Y:S02]  /*8ee0*/  UIADD3.64 UR44, UPT, UPT, UR38, 0x80, URZ ;  /* 0x00000080262c7897 */ /* 0x000fe4000fffe0ff */
[----:B------:R-:W-:Y:S02]  /*8ef0*/  UIADD3.64 UR52, UPT, UPT, UR40, 0x2, URZ ;  /* 0x0000000228347897 */ /* 0x000fe4000fffe0ff */
[----:B------:R-:W-:-:S02]  /*8f00*/  UIADD3.64 UR46, UPT, UPT, UR38, 0x100, URZ ;  /* 0x00000100262e7897 */ /* 0x000fc4000fffe0ff */
[----:B------:R-:W-:Y:S02]  /*8f10*/  UIADD3.64 UR54, UPT, UPT, UR40, 0x4, URZ ;  /* 0x0000000428367897 */ /* 0x000fe4000fffe0ff */
[----:B------:R-:W-:Y:S02]  /*8f20*/  UIADD3 UR60, UPT, UPT, UR21, 0x80, URZ ;  /* 0x00000080153c7890 */ /* 0x000fe4000fffe0ff */
[----:B------:R-:W-:Y:S02]  /*8f30*/  UIADD3.64 UR48, UPT, UPT, UR38, 0x380, URZ ;  /* 0x0000038026307897 */ /* 0x000fe4000fffe0ff */
[----:B------:R-:W-:Y:S02]  /*8f40*/  UIADD3 UR61, UPT, UPT, UR21, 0x80, URZ ;  /* 0x00000080153d7890 */ /* 0x000fe4000fffe0ff */
[----:B------:R-:W-:Y:S02]  /*8f50*/  UIADD3.64 UR50, UPT, UPT, UR38, 0x400, URZ ;  /* 0x0000040026327897 */ /* 0x000fe4000fffe0ff */
[----:B------:R-:W-:-:S02]  /*8f60*/  UIADD3 UR62, UPT, UPT, UR21, 0x80, URZ ;  /* 0x00000080153e7890 */ /* 0x000fc4000fffe0ff */
[----:B------:R-:W-:Y:S01]  /*8f70*/  UIADD3.64 UR56, UPT, UPT, UR38, 0x480, URZ ;  /* 0x0000048026387897 */ /* 0x000fe2000fffe0ff */
[----:B------:R-:W-:Y:S01]  /*8f80*/  UMOV UR26, 0x0 ;  /* 0x00000000001a7882 */ /* 0x000fe20000000000 */
[----:B------:R-:W-:Y:S01]  /*8f90*/  UMOV UR27, 0x10208010 ;  /* 0x10208010001b7882 */ /* 0x000fe20000000000 */
[----:B------:R-:W-:Y:S01]  /*8fa0*/  UIADD3 UR11, UPT, UPT, UR21, 0x80, URZ ;  /* 0x00000080150b7890 */ /* 0x000fe2000fffe0ff */
[----:B------:R-:W-:Y:S01]  /*8fb0*/  UMOV UR13, 0x40004040 ;  /* 0x40004040000d7882 */ /* 0x000fe20000000000 */
[----:B------:R-:W-:Y:S01]  /*8fc0*/  UIADD3.64 UR58, UPT, UPT, UR38, 0x500, URZ ;  /* 0x00000500263a7897 */ /* 0x000fe2000fffe0ff */
[----:B------:R-:W-:Y:S01]  /*8fd0*/  UMOV UR15, 0x40004040 ;  /* 0x40004040000f7882 */ /* 0x000fe20000000000 */
[----:B------:R-:W-:Y:S01]  /*8fe0*/  UMOV UR34, 0x0 ;  /* 0x0000000000227882 */ /* 0x000fe20000000000 */
[----:B------:R-:W-:Y:S01]  /*8ff0*/  UMOV UR35, 0x10208010 ;  /* 0x1020801000237882 */ /* 0x000fe20000000000 */
[----:B------:R-:W-:Y:S01]  /*9000*/  UMOV UR32, 0x0 ;  /* 0x0000000000207882 */ /* 0x000fe20000000000 */
[----:B------:R-:W-:Y:S01]  /*9010*/  UMOV UR33, 0x10208010 ;  /* 0x1020801000217882 */ /* 0x000fe20000000000 */
[----:B------:R0:W-:Y:S01]  /*9020*/  UTCHMMA.2CTA gdesc[UR14], gdesc[UR12], tmem[UR21], tmem[UR26], idesc[UR27], !UPT ;  /* 0x00ff1a0c0e0075ea */ /* 0x0001e2000fa00015 */
[----:B------:R-:W-:Y:S01]  /*9030*/  UMOV UR30, 0x0 ;  /* 0x00000000001e7882 */ /* 0x000fe20000000000 */
[----:B------:R-:W-:Y:S01]  /*9040*/  UMOV UR31, 0x10208010 ;  /* 0x10208010001f7882 */ /* 0x000fe20000000000 */
[----:B------:R0:W-:Y:S01]  /*9050*/  UTCHMMA.2CTA gdesc[UR38], gdesc[UR40], tmem[UR21], tmem[UR34], idesc[UR35], UPT ;  /* 0x00ff2228260075ea */ /* 0x0001e2000ba00015 */
        /* <DEDUP_REMOVED lines=8> */
[----:B------:R0:W-:Y:S01]  /*90e0*/  UTCHMMA.2CTA gdesc[UR48], gdesc[UR12], tmem[UR60], tmem[UR28], idesc[UR29], !UPT ;  /* 0x00ff1c0c300075ea */ /* 0x0001e2000fa0003c */
[----:B------:R-:W-:Y:S01]  /*90f0*/  UMOV UR42, 0x0 ;  /* 0x00000000002a7882 */ /* 0x000fe20000000000 */
[----:B------:R-:W-:Y:S01]  /*9100*/  UMOV UR43, 0x10208010 ;  /* 0x10208010002b7882 */ /* 0x000fe20000000000 */
[----:B------:R0:W-:Y:S01]  /*9110*/  UTCHMMA.2CTA gdesc[UR50], gdesc[UR40], tmem[UR61], tmem[UR24], idesc[UR25], UPT ;  /* 0x00ff1828320075ea */ /* 0x0001e2000ba0003d */
[----:B------:R-:W-:Y:S01]  /*9120*/  UMOV UR5, 0x3 ;  /* 0x0000000300057882 */ /* 0x000fe20000000000 */
[----:B------:R0:W-:Y:S01]  /*9130*/  UTCHMMA.2CTA gdesc[UR56], gdesc[UR52], tmem[UR62], tmem[UR36], idesc[UR37], UPT ;  /* 0x00ff2434380075ea */ /* 0x0001e2000ba0003e */
[----:B------:R0:W-:Y:S01]  /*9140*/  UTCHMMA.2CTA gdesc[UR58], gdesc[UR54], tmem[UR11], tmem[UR42], idesc[UR43], UPT ;  /* 0x00ff2a363a0075ea */ /* 0x0001e2000ba0000b */
[----:B------:R0:W-:Y:S01]  /*9150*/  UTCBAR.2CTA.MULTICAST [UR9], URZ, UR5 ;  /* 0x000000ff090073e9 */ /* 0x0001e20008200805 */
[----:B------:R-:W-:Y:S01]  /*9160*/  NOP ;  /* 0x0000000000007918 */ /* 0x000fe20000000000 */
.L_x_12:
[----:B------:R1:W-:Y:S01]  /*9170*/  STL [R1+0x2b0], RZ ;  /* 0x0002b0ff01007387 */ /* 0x0003e20000100800 */
[----:B0-----:R-:W-:Y:S01]  /*9180*/  UMOV UR12, UR17 ;  /* 0x00000011000c7c82 */ /* 0x001fe20008000000 */
[----:B------:R-:W-:Y:S01]  /*9190*/  UMOV UR13, UR18 ;  /* 0x00000012000d7c82 */ /* 0x000fe20008000000 */
[----:B------:R-:W-:Y:S01]  /*91a0*/  UMOV UR14, UR19 ;  /* 0x00000013000e7c82 */ /* 0x000fe20008000000 */
[----:B------:R-:W-:Y:S01]  /*91b0*/  UMOV UR15, UR20 ;  /* 0x00000014000f7c82 */ /* 0x000fe20008000000 */
[----:B------:R-:W-:Y:S05]  /*91c0*/  @!P3 BRA `(.L_x_13) ;  /* 0x000000ac0080b947 */ /* 0x000fea0003800000 */
[----:B------:R-:W-:Y:S01]  /*91d0*/  SHF.R.S32.HI R3, RZ, 0x1f, R91 ;  /* 0x0000001fff037819 */ /* 0x000fe2000001145b */
[C---:B------:R-:W-:Y:S01]  /*91e0*/  IMAD.SHL.U32 R90, R91.reuse, 0x2, RZ ;  /* 0x000000025b5a7824 */ /* 0x040fe200078e00ff */
[----:B------:R-:W-:Y:S02]  /*91f0*/  ULOP3.LUT UR18, UR16, 0x2000000, URZ, 0xfc, !UPT ;  /* 0x0200000010127892 */ /* 0x000fe4000f8efcff */
[----:B------:R-:W-:Y:S01]  /*9200*/  SHF.L.U64.HI R3, R91, 0x1, R3 ;  /* 0x000000015b037819 */ /* 0x000fe20000010203 */
[----:B------:R-:W-:Y:S01]  /*9210*/  UIADD3.64 UR24, UPT, UPT, UR12, 0x80, URZ ;  /* 0x000000800c187897 */ /* 0x000fe2000fffe0ff */
[----:B------:R-:W-:Y:S01]  /*9220*/  SHF.R.S32.HI R91, RZ, 0x1f, R92 ;  /* 0x0000001fff5b7819 */ /* 0x000fe2000001145c */
[----:B------:R-:W-:Y:S02]  /*9230*/  UIADD3.64 UR26, UPT, UPT, UR14, 0x2, URZ ;  /* 0x000000020e1a7897 */ /* 0x000fe4000fffe0ff */
[----:B------:R-:W-:Y:S01]  /*9240*/  UIADD3.64 UR28, UPT, UPT, UR12, 0x100, URZ ;  /* 0x000001000c1c7897 */ /* 0x000fe2000fffe0ff */
[C---:B------:R-:W-:Y:S01]  /*9250*/  SHF.L.U64.HI R91, R92.reuse, 0x1, R91 ;  /* 0x000000015c5b7819 */ /* 0x040fe2000001025b */
[----:B------:R-:W-:Y:S01]  /*9260*/  IMAD.SHL.U32 R92, R92, 0x2, RZ ;  /* 0x000000025c5c7824 */ /* 0x000fe200078e00ff */
[----:B------:R-:W-:-:S02]  /*9270*/  UIADD3.64 UR30, UPT, UPT, UR14, 0x4, URZ ;  /* 0x000000040e1e7897 */ /* 0x000fc4000fffe0ff */
[----:B------:R-:W-:Y:S02]  /*9280*/  UIADD3.64 UR32, UPT, UPT, UR12, 0x380, URZ ;  /* 0x000003800c207897 */ /* 0x000fe4000fffe0ff */
[----:B------:R-:W-:Y:S02]  /*9290*/  UIADD3.64 UR34, UPT, UPT, UR12, 0x400, URZ ;  /* 0x000004000c227897 */ /* 0x000fe4000fffe0ff */
[----:B------:R-:W-:Y:S02]  /*92a0*/  UIADD3.64 UR36, UPT, UPT, UR12, 0x480, URZ ;  /* 0x000004800c247897 */ /* 0x000fe4000fffe0ff */
[----:B------:R-:W-:Y:S01]  /*92b0*/  UIADD3.64 UR38, UPT, UPT, UR12, 0x500, URZ ;  /* 0x000005000c267897 */ /* 0x000fe2000fffe0ff */
[----:B------:R-:W-:Y:S01]  /*92c0*/  UMOV UR6, 0x1 ;  /* 0x0000000100067882 */ /* 0x000fe20000000000 */
[----:B------:R-:W-:Y:S01]  /*92d0*/  UMOV UR5, URZ ;  /* 0x000000ff00057c82 */ /* 0x000fe20008000000 */
[----:B------:R-:W-:-:S09]  /*92e0*/  UMOV UR11, 0x40004040 ;  /* 0x40004040000b7882 */ /* 0x000fd20000000000 */
.L_x_16:
[----:B-----5:R0:W-:Y:S04]  /*92f0*/  STL.64 [R1+0x798], R86 ;  /* 0x0007985601007387 */ /* 0x0201e80000100a00 */
[----:B------:R-:W-:Y:S04]  /*9300*/  STL.64 [R1+0x790], R88 ;  /* 0x0007905801007387 */ /* 0x000fe80000100a00 */
[----:B------:R2:W-:Y:S01]  /*9310*/  STL.64 [R1+0x780], R2 ;  /* 0x0007800201007387 */ /* 0x0005e20000100a00 */
[-C--:B0-----:R-:W-:Y:S02]  /*9320*/  IADD3 R86, P4, PT, R16, R92.reuse, RZ ;  /* 0x0000005c10567210 */ /* 0x081fe40007f9e0ff */
[----:B--2---:R-:W-:-:S02]  /*9330*/  IADD3 R3, P2, PT, R4, R92, RZ ;  /* 0x0000005c04037210 */ /* 0x004fc40007f5e0ff */
[----:B------:R-:W-:-:S03]  /*9340*/  IADD3 R2, P3, PT, R6, R92, RZ ;  /* 0x0000005c06027210 */ /* 0x000fc60007f7e0ff */
[----:B------:R0:W-:Y:S02]  /*9350*/  STL [R1+0x730], R3 ;  /* 0x0007300301007387 */ /* 0x0001e40000100800 */
[--C-:B------:R-:W-:Y:S02]  /*9360*/  IMAD.X R4, R7, 0x1, R91.reuse, P3 ;  /* 0x0000000107047824 */ /* 0x100fe400018e065b */
[----:B------:R2:W-:Y:S04]  /*9370*/  STL [R1+0x734], R2 ;  /* 0x0007340201007387 */ /* 0x0005e80000100800 */
[----:B------:R-:W-:Y:S01]  /*9380*/  STL [R1+0x738], R86 ;  /* 0x0007385601007387 */ /* 0x000fe20000100800 */
[----:B0----5:R-:W-:Y:S01]  /*9390*/  IADD3 R3, P5, PT, R18, R92, RZ ;  /* 0x0000005c12037210 */ /* 0x021fe20007fbe0ff */
[----:B--2---:R-:W-:-:S04]  /*93a0*/  IMAD.X R2, R5, 0x1, R91, P2 ;  /* 0x0000000105027824 */ /* 0x004fc800010e065b */
[----:B------:R0:W-:Y:S04]  /*93b0*/  STL [R1+0x73c], R3 ;  /* 0x00073c0301007387 */ /* 0x0001e80000100800 */
[----:B------:R2:W-:Y:S04]  /*93c0*/  STL [R1+0x710], R2 ;  /* 0x0007100201007387 */ /* 0x0005e80000100800 */
[----:B------:R3:W-:Y:S01]  /*93d0*/  STL [R1+0x714], R4 ;  /* 0x0007140401007387 */ /* 0x0007e20000100800 */
[--C-:B0-----:R-:W-:Y:S02]  /*93e0*/  IMAD.X R3, R17, 0x1, R91.reuse, P4 ;  /* 0x0000000111037824 */ /* 0x101fe400020e065b */
[----:B--2---:R-:W-:-:S03]  /*93f0*/  IMAD.X R2, R19, 0x1, R91, P5 ;  /* 0x0000000113027824 */ /* 0x004fc600028e065b */
[----:B------:R0:W-:Y:S01]  /*9400*/  STL [R1+0x718], R3 ;  /* 0x0007180301007387 */ /* 0x0001e20000100800 */
[----:B---3--:R-:W-:-:S03]  /*9410*/  IADD3 R4, P2, PT, R28, R92, RZ ;  /* 0x0000005c1c047210 */ /* 0x008fc60007f5e0ff */
[----:B------:R2:W-:Y:S04]  /*9420*/  STL [R1+0x71c], R2 ;  /* 0x00071c0201007387 */ /* 0x0005e80000100800 */
[----:B------:R3:W-:Y:S01]  /*9430*/  STL [R1+0x740], R4 ;  /* 0x0007400401007387 */ /* 0x0007e20000100800 */
[-C--:B0-----:R-:W-:Y:S02]  /*9440*/  IADD3 R3, P3, PT, R30, R92.reuse, RZ ;  /* 0x0000005c1e037210 */ /* 0x081fe40007f7e0ff */
[----:B--2---:R-:W-:-:S03]  /*9450*/  IADD3 R2, P4, PT, R40, R92, RZ ;  /* 0x0000005c28027210 */ /* 0x004fc60007f9e0ff */
[----:B------:R0:W-:Y:S01]  /*9460*/  STL [R1+0x744], R3 ;  /* 0x0007440301007387 */ /* 0x0001e20000100800 */
[----:B---3--:R-:W-:-:S03]  /*9470*/  IADD3 R4, P5, PT, R42, R92, RZ ;  /* 0x0000005c2a047210 */ /* 0x008fc60007fbe0ff */
[----:B------:R2:W-:Y:S04]  /*9480*/  STL [R1+0x748], R2 ;  /* 0x0007480201007387 */ /* 0x0005e80000100800 */
[----:B------:R3:W-:Y:S01]  /*9490*/  STL [R1+0x74c], R4 ;  /* 0x00074c0401007387 */ /* 0x0007e20000100800 */
[--C-:B0-----:R-:W-:Y:S02]  /*94a0*/  IMAD.X R3, R29, 0x1, R91.reuse, P2 ;  /* 0x000000011d037824 */ /* 0x101fe400010e065b */
[----:B--2---:R-:W-:-:S03]  /*94b0*/  IMAD.X R2, R31, 0x1, R91, P3 ;  /* 0x000000011f027824 */ /* 0x004fc600018e065b */
[----:B------:R0:W-:Y:S01]  /*94c0*/  STL [R1+0x720], R3 ;  /* 0x0007200301007387 */ /* 0x0001e20000100800 */
[----:B---3--:R-:W-:-:S03]  /*94d0*/  IMAD.X R4, R41, 0x1, R91, P4 ;  /* 0x0000000129047824 */ /* 0x008fc600020e065b */
[----:B------:R2:W-:Y:S04]  /*94e0*/  STL [R1+0x724], R2 ;  /* 0x0007240201007387 */ /* 0x0005e80000100800 */
[----:B------:R3:W-:Y:S01]  /*94f0*/  STL [R1+0x728], R4 ;  /* 0x0007280401007387 */ /* 0x0007e20000100800 */
[----:B0-----:R-:W-:Y:S01]  /*9500*/  IMAD.X R3, R43, 0x1, R91, P5 ;  /* 0x000000012b037824 */ /* 0x001fe200028e065b */
[----:B--2---:R-:W-:-:S04]  /*9510*/  IADD3 R2, P2, PT, R52, R92, RZ ;  /* 0x0000005c34027210 */ /* 0x004fc80007f5e0ff */
[----:B------:R0:W-:Y:S01]  /*9520*/  STL [R1+0x72c], R3 ;  /* 0x00072c0301007387 */ /* 0x0001e20000100800 */
[----:B---3--:R-:W-:-:S03]  /*9530*/  IADD3 R4, P3, PT, R54, R92, RZ ;  /* 0x0000005c36047210 */ /* 0x008fc60007f7e0ff */
[----:B------:R2:W-:Y:S01]  /*9540*/  STL [R1+0x6a0], R2 ;  /* 0x0006a00201007387 */ /* 0x0005e20000100800 */
[----:B------:R-:W-:-:S03]  /*9550*/  IMAD.X R52, R53, 0x1, R91, P2 ;  /* 0x0000000135347824 */ /* 0x000fc600010e065b */
[----:B------:R3:W-:Y:S01]  /*9560*/  STL [R1+0x6a4], R4 ;  /* 0x0006a40401007387 */ /* 0x0007e20000100800 */
[----:B------:R-:W-:Y:S01]  /*9570*/  IMAD.X R54, R55, 0x1, R91, P3 ;  /* 0x0000000137367824 */ /* 0x000fe200018e065b */
[-C--:B0-----:R-:W-:Y:S02]  /*9580*/  IADD3 R3, P4, PT, R62, R92.reuse, RZ ;  /* 0x0000005c3e037210 */ /* 0x081fe40007f9e0ff */
[----:B--2---:R-:W-:-:S03]  /*9590*/  IADD3 R2, P5, PT, R64, R92, RZ ;  /* 0x0000005c40027210 */ /* 0x004fc60007fbe0ff */
[----:B------:R0:W-:Y:S01]  /*95a0*/  STL [R1+0x6a8], R3 ;  /* 0x0006a80301007387 */ /* 0x0001e20000100800 */
[--C-:B------:R-:W-:Y:S01]  /*95b0*/  IMAD.X R62, R63, 0x1, R91.reuse, P4 ;  /* 0x000000013f3e7824 */ /* 0x100fe200020e065b */
[----:B---3--:R-:W-:Y:S02]  /*95c0*/  IADD3 R4, P3, PT, R72, R92, RZ ;  /* 0x0000005c48047210 */ /* 0x008fe40007f7e0ff */
[----:B------:R-:W-:Y:S01]  /*95d0*/  STL [R1+0x788], R52 ;  /* 0x0007883401007387 */ /* 0x000fe20000100800 */
[----:B------:R-:W-:-:S03]  /*95e0*/  IMAD.X R64, R65, 0x1, R91, P5 ;  /* 0x0000000141407824 */ /* 0x000fc600028e065b */
[----:B------:R2:W-:Y:S01]  /*95f0*/  STL [R1+0x6ac], R2 ;  /* 0x0006ac0201007387 */ /* 0x0005e20000100800 */
[--C-:B------:R-:W-:Y:S01]  /*9600*/  IMAD.X R72, R73, 0x1, R91.reuse, P3 ;  /* 0x0000000149487824 */ /* 0x100fe200018e065b */
[-C--:B0-----:R-:W-:Y:S02]  /*9610*/  IADD3 R3, P4, PT, R78, R92.reuse, RZ ;  /* 0x0000005c4e037210 */ /* 0x081fe40007f9e0ff */
[----:B------:R-:W-:Y:S03]  /*9620*/  STL [R1+0x7a0], R54 ;  /* 0x0007a03601007387 */ /* 0x000fe60000100800 */
[----:B------:R-:W-:Y:S01]  /*9630*/  IMAD.X R78, R79, 0x1, R91, P4 ;  /* 0x000000014f4e7824 */ /* 0x000fe200020e065b */
[----:B------:R-:W-:Y:S01]  /*9640*/  STL [R1+0x7a4], R62 ;  /* 0x0007a43e01007387 */ /* 0x000fe20000100800 */
[----:B--2---:R-:W-:-:S05]  /*9650*/  IADD3 R2, P2, PT, R70, R92, RZ ;  /* 0x0000005c46027210 */ /* 0x004fca0007f5e0ff */
[----:B------:R0:W-:Y:S01]  /*9660*/  STL [R1+0x6b0], R2 ;  /* 0x0006b00201007387 */ /* 0x0001e20000100800 */
[----:B------:R-:W-:-:S03]  /*9670*/  IMAD.X R70, R71, 0x1, R91, P2 ;  /* 0x0000000147467824 */ /* 0x000fc600010e065b */
[----:B------:R2:W-:Y:S04]  /*9680*/  STL [R1+0x6b4], R4 ;  /* 0x0006b40401007387 */ /* 0x0005e80000100800 */
[----:B------:R3:W-:Y:S01]  /*9690*/  STL [R1+0x6b8], R3 ;  /* 0x0006b80301007387 */ /* 0x0007e20000100800 */
[-C--:B0-----:R-:W-:Y:S02]  /*96a0*/  IADD3 R2, P5, PT, R80, R92.reuse, RZ ;  /* 0x0000005c50027210 */ /* 0x081fe40007fbe0ff */
[----:B--2---:R-:W-:-:S03]  /*96b0*/  IADD3 R4, P3, PT, R10, R92, RZ ;  /* 0x0000005c0a047210 */ /* 0x004fc60007f7e0ff */
[----:B------:R0:W-:Y:S01]  /*96c0*/  STL [R1+0x6bc], R2 ;  /* 0x0006bc0201007387 */ /* 0x0001e20000100800 */
[--C-:B------:R-:W-:Y:S01]  /*96d0*/  IMAD.X R80, R81, 0x1, R91.reuse, P5 ;  /* 0x0000000151507824 */ /* 0x100fe200028e065b */
[----:B---3--:R-:W-:Y:S01]  /*96e0*/  IADD3 R3, P4, PT, R20, R92, RZ ;  /* 0x0000005c14037210 */ /* 0x008fe20007f9e0ff */
[----:B------:R-:W-:-:S04]  /*96f0*/  IMAD.X R10, R11, 0x1, R91, P3 ;  /* 0x000000010b0a7824 */ /* 0x000fc800018e065b */
[----:B------:R-:W-:Y:S01]  /*9700*/  IMAD.X R20, R21, 0x1, R91, P4 ;  /* 0x0000000115147824 */ /* 0x000fe200020e065b */
[----:B0-----:R-:W-:-:S05]  /*9710*/  IADD3 R2, P2, PT, R8, R92, RZ ;  /* 0x0000005c08027210 */ /* 0x001fca0007f5e0ff */
        /* <DEDUP_REMOVED lines=26> */
[----:B------:R-:W-:Y:S04]  /*98c0*/  STL [R1+0x6e4], R4 ;  /* 0x0006e40401007387 */ /* 0x000fe80000100800 */
[----:B------:R2:W-:Y:S01]  /*98d0*/  STL [R1+0x6e8], R3 ;  /* 0x0006e80301007387 */ /* 0x0005e20000100800 */
[----:B0-----:R-:W-:-:S05]  /*98e0*/  IADD3 R2, P5, PT, R68, R92, RZ ;  /* 0x0000005c44027210 */ /* 0x001fca0007fbe0ff */
[----:B------:R0:W-:Y:S01]  /*98f0*/  STL [R1+0x6ec], R2 ;  /* 0x0006ec0201007387 */ /* 0x0001e20000100800 */
[-C--:B------:R-:W-:Y:S01]  /*9900*/  IADD3 R5, P4, PT, R82, R92.reuse, RZ ;  /* 0x0000005c52057210 */ /* 0x080fe20007f9e0ff */
[----:B------:R-:W-:Y:S01]  /*9910*/  IMAD.X R68, R69, 0x1, R91, P5 ;  /* 0x0000000145447824 */ /* 0x000fe200028e065b */
[-C--:B--2---:R-:W-:Y:S01]  /*9920*/  IADD3 R3, P2, PT, R74, R92.reuse, RZ ;  /* 0x0000005c4a037210 */ /* 0x084fe20007f5e0ff */
[----:B------:R-:W2:Y:S01]  /*9930*/  LDL.LU.64 R30, [R1] ;  /* 0x00000000011e7983 */ /* 0x000ea20000300a00 */
[----:B0-----:R-:W-:-:S03]  /*9940*/  IADD3 R2, P3, PT, R76, R92, RZ ;  /* 0x0000005c4c027210 */ /* 0x001fc60007f7e0ff */
[----:B------:R-:W-:Y:S04]  /*9950*/  STL [R1+0x6f0], R3 ;  /* 0x0006f00301007387 */ /* 0x000fe80000100800 */
[----:B------:R-:W3:Y:S04]  /*9960*/  LDL.LU.64 R18, [R1+0x8] ;  /* 0x0000080001127983 */ /* 0x000ee80000300a00 */
[----:B------:R0:W-:Y:S04]  /*9970*/  STL [R1+0x6f4], R2 ;  /* 0x0006f40201007387 */ /* 0x0001e80000100800 */
[----:B0-----:R-:W4:Y:S01]  /*9980*/  LDL.LU.64 R2, [R1+0x10] ;  /* 0x0000100001027983 */ /* 0x001f220000300a00 */
[----:B------:R-:W-:Y:S01]  /*9990*/  IADD3 R4, P5, PT, R84, R92, RZ ;  /* 0x0000005c54047210 */ /* 0x000fe20007fbe0ff */
[----:B------:R-:W-:-:S02]  /*99a0*/  IMAD.X R74, R75, 0x1, R91, P2 ;  /* 0x000000014b4a7824 */ /* 0x000fc400010e065b */
[----:B------:R0:W-:Y:S01]  /*99b0*/  STL [R1+0x6f8], R5 ;  /* 0x0006f80501007387 */ /* 0x0001e20000100800 */
[----:B------:R-:W-:-:S03]  /*99c0*/  IMAD.X R76, R77, 0x1, R91, P3 ;  /* 0x000000014d4c7824 */ /* 0x000fc600018e065b */
[----:B------:R1:W-:Y:S01]  /*99d0*/  STL [R1+0x6fc], R4 ;  /* 0x0006fc0401007387 */ /* 0x0003e20000100800 */
[----:B------:R-:W-:Y:S01]  /*99e0*/  IMAD.X R82, R83, 0x1, R91, P4 ;  /* 0x0000000153527824 */ /* 0x000fe200020e065b */
[-C--:B0-----:R-:W-:Y:S02]  /*99f0*/  IADD3 R5, P2, PT, R12, R92.reuse, RZ ;  /* 0x0000005c0c057210 */ /* 0x081fe40007f5e0ff */
[----:B------:R-:W4:Y:S01]  /*9a00*/  LDL.LU.64 R28, [R1+0x18] ;  /* 0x00001800011c7983 */ /* 0x000f220000300a00 */
[----:B-1----:R-:W-:-:S03]  /*9a10*/  IADD3 R4, P3, PT, R14, R92, RZ ;  /* 0x0000005c0e047210 */ /* 0x002fc60007f7e0ff */
[----:B------:R-:W-:Y:S01]  /*9a20*/  STL [R1+0x700], R5 ;  /* 0x0007000501007387 */ /* 0x000fe20000100800 */
[-C--:B------:R-:W-:Y:S01]  /*9a30*/  IADD3 R9, P4, PT, R24, R92.reuse, RZ ;  /* 0x0000005c18097210 */ /* 0x080fe20007f9e0ff */
[--C-:B------:R-:W-:Y:S02]  /*9a40*/  IMAD.X R84, R85, 0x1, R91.reuse, P5 ;  /* 0x0000000155547824 */ /* 0x100fe400028e065b */
[----:B------:R-:W4:Y:S01]  /*9a50*/  LDL.LU.64 R16, [R1+0x20] ;  /* 0x0000200001107983 */ /* 0x000f220000300a00 */
[----:B------:R-:W-:Y:S01]  /*9a60*/  IADD3 R21, P5, PT, R26, R92, RZ ;  /* 0x0000005c1a157210 */ /* 0x000fe20007fbe0ff */
[--C-:B------:R-:W-:Y:S02]  /*9a70*/  IMAD.X R11, R13, 0x1, R91.reuse, P2 ;  /* 0x000000010d0b7824 */ /* 0x100fe400010e065b */
[----:B------:R0:W-:Y:S04]  /*9a80*/  STL [R1+0x704], R4 ;  /* 0x0007040401007387 */ /* 0x0001e80000100800 */
[----:B------:R-:W4:Y:S04]  /*9a90*/  LDL.LU.64 R6, [R1+0x28] ;  /* 0x0000280001067983 */ /* 0x000f280000300a00 */
[----:B0-----:R-:W4:Y:S04]  /*9aa0*/  LDL.LU.64 R4, [R1+0x30] ;  /* 0x0000300001047983 */ /* 0x001f280000300a00 */
[----:B------:R0:W-:Y:S01]  /*9ab0*/  STL [R1+0x708], R9 ;  /* 0x0007080901007387 */ /* 0x0001e20000100800 */
[----:B------:R-:W-:-:S03]  /*9ac0*/  IMAD.X R24, R25, 0x1, R91, P4 ;  /* 0x0000000119187824 */ /* 0x000fc600020e065b */
[----:B------:R-:W-:Y:S01]  /*9ad0*/  STL [R1+0x70c], R21 ;  /* 0x00070c1501007387 */ /* 0x000fe20000100800 */
[----:B0-----:R-:W-:-:S03]  /*9ae0*/  IMAD.X R9, R15, 0x1, R91, P3 ;  /* 0x000000010f097824 */ /* 0x001fc600018e065b */
[----:B------:R0:W-:Y:S01]  /*9af0*/  STL [R1+0x698], R11 ;  /* 0x0006980b01007387 */ /* 0x0001e20000100800 */
[----:B------:R-:W-:-:S03]  /*9b00*/  IADD3 R12, P3, PT, R38, R92, RZ ;  /* 0x0000005c260c7210 */ /* 0x000fc60007f7e0ff */
[----:B------:R1:W-:Y:S01]  /*9b10*/  STL [R1+0x69c], R9 ;  /* 0x00069c0901007387 */ /* 0x0003e20000100800 */
[-C--:B0-----:R-:W-:Y:S02]  /*9b20*/  IADD3 R11, P2, PT, R36, R92.reuse, RZ ;  /* 0x0000005c240b7210 */ /* 0x081fe40007f5e0ff */
[----:B-1----:R-:W-:-:S03]  /*9b30*/  IADD3 R9, P4, PT, R48, R92, RZ ;  /* 0x0000005c30097210 */ /* 0x002fc60007f9e0ff */
[----:B------:R0:W-:Y:S01]  /*9b40*/  STL [R1+0x688], R11 ;  /* 0x0006880b01007387 */ /* 0x0001e20000100800 */
[----:B------:R-:W-:-:S03]  /*9b50*/  IMAD.X R26, R27, 0x1, R91, P5 ;  /* 0x000000011b1a7824 */ /* 0x000fc600028e065b */
[----:B------:R-:W-:Y:S04]  /*9b60*/  STL [R1+0x68c], R12 ;  /* 0x00068c0c01007387 */ /* 0x000fe80000100800 */
[----:B------:R1:W-:Y:S01]  /*9b70*/  STL [R1+0x690], R9 ;  /* 0x0006900901007387 */ /* 0x0003e20000100800 */
[----:B0-----:R-:W-:Y:S01]  /*9b80*/  IADD3 R11, P5, PT, R50, R92, RZ ;  /* 0x0000005c320b7210 */ /* 0x001fe20007fbe0ff */
[--C-:B------:R-:W-:Y:S02]  /*9b90*/  IMAD.X R36, R37, 0x1, R91.reuse, P2 ;  /* 0x0000000125247824 */ /* 0x100fe400010e065b */
[--C-:B-1----:R-:W-:Y:S02]  /*9ba0*/  IMAD.X R9, R39, 0x1, R91.reuse, P3 ;  /* 0x0000000127097824 */ /* 0x102fe400018e065b */
[----:B------:R-:W-:Y:S04]  /*9bb0*/  STL [R1+0x694], R11 ;  /* 0x0006940b01007387 */ /* 0x000fe80000100800 */
[----:B------:R0:W-:Y:S01]  /*9bc0*/  STL [R1+0x674], R9 ;  /* 0x0006740901007387 */ /* 0x0001e20000100800 */
[----:B------:R-:W-:-:S02]  /*9bd0*/  IMAD.X R48, R49, 0x1, R91, P4 ;  /* 0x0000000131307824 */ /* 0x000fc400020e065b */
[----:B------:R-:W-:Y:S01]  /*9be0*/  IMAD.X R50, R51, 0x1, R91, P5 ;  /* 0x0000000133327824 */ /* 0x000fe200028e065b */
[----:B0-----:R-:W-:-:S05]  /*9bf0*/  IADD3 R9, P2, PT, R60, R92, RZ ;  /* 0x0000005c3c097210 */ /* 0x001fca0007f5e0ff */
[----:B------:R-:W-:Y:S01]  /*9c00*/  STL [R1+0x678], R9 ;  /* 0x0006780901007387 */ /* 0x000fe20000100800 */
[----:B--2---:R-:W-:-:S05]  /*9c10*/  IADD3 R12, P3, PT, R30, R92, RZ ;  /* 0x0000005c1e0c7210 */ /* 0x004fca0007f7e0ff */
[----:B------:R0:W-:Y:S01]  /*9c20*/  STL [R1+0x67c], R12 ;  /* 0x00067c0c01007387 */ /* 0x0001e20000100800 */
[----:B---3--:R-:W-:Y:S01]  /*9c30*/  IADD3 R11, P4, PT, R18, R92, RZ ;  /* 0x0000005c120b7210 */ /* 0x008fe20007f9e0ff */
[----:B0-----:R-:W-:-:S04]  /*9c40*/  IMAD.X R12, R61, 0x1, R91, P2 ;  /* 0x000000013d0c7824 */ /* 0x001fc800010e065b */
[----:B------:R0:W-:Y:S01]  /*9c50*/  STL [R1+0x680], R11 ;  /* 0x0006800b01007387 */ /* 0x0001e20000100800 */
[----:B----4-:R-:W-:Y:S01]  /*9c60*/  IADD3 R9, P5, PT, R2, R92, RZ ;  /* 0x0000005c02097210 */ /* 0x010fe20007fbe0ff */
[----:B0-----:R-:W-:-:S04]  /*9c70*/  IMAD.X R11, R31, 0x1, R91, P3 ;  /* 0x000000011f0b7824 */ /* 0x001fc800018e065b */
[----:B------:R0:W-:Y:S01]  /*9c80*/  STL [R1+0x684], R9 ;  /* 0x0006840901007387 */ /* 0x0001e20000100800 */
[----:B------:R-:W-:-:S03]  /*9c90*/  IMAD.X R2, R3, 0x1, R91, P5 ;  /* 0x0000000103027824 */ /* 0x000fc600028e065b */
[----:B------:R1:W-:Y:S01]  /*9ca0*/  STL [R1+0x66c], R12 ;  /* 0x00066c0c01007387 */ /* 0x0003e20000100800 */
[----:B0-----:R-:W-:-:S03]  /*9cb0*/  IMAD.X R9, R19, 0x1, R91, P4 ;  /* 0x0000000113097824 */ /* 0x001fc600020e065b */
[----:B------:R-:W2:Y:S04]  /*9cc0*/  LDL.LU.64 R18, [R1+0x38] ;  /* 0x0000380001127983 */ /* 0x000ea80000300a00 */
[----:B------:R-:W-:Y:S04]  /*9cd0*/  STL [R1+0x670], R11 ;  /* 0x0006700b01007387 */ /* 0x000fe80000100800 */
[----:B------:R-:W-:Y:S04]  /*9ce0*/  STL [R1+0x8], R9 ;  /* 0x0000080901007387 */ /* 0x000fe80000100800 */
[----:B------:R-:W3:Y:S04]  /*9cf0*/  LDL.LU.64 R14, [R1+0x40] ;  /* 0x00004000010e7983 */ /* 0x000ee80000300a00 */
[----:B-1----:R-:W4:Y:S04]  /*9d00*/  LDL.LU.64 R12, [R1+0x48] ;  /* 0x00004800010c7983 */ /* 0x002f280000300a00 */
[----:B------:R0:W-:Y:S04]  /*9d10*/  STL [R1+0x10], R2 ;  /* 0x0000100201007387 */ /* 0x0001e80000100800 */
[----:B0-----:R-:W4:Y:S01]  /*9d20*/  LDL.LU.64 R2, [R1+0x50] ;  /* 0x0000500001027983 */ /* 0x001f220000300a00 */
[----:B------:R-:W-:-:S02]  /*9d30*/  IADD3 R21, P2, PT, R28, R92, RZ ;  /* 0x0000005c1c157210 */ /* 0x000fc40007f5e0ff */
[-C--:B------:R-:W-:Y:S02]  /*9d40*/  IADD3 R11, P3, PT, R16, R92.reuse, RZ ;  /* 0x0000005c100b7210 */ /* 0x080fe40007f7e0ff */
[----:B------:R-:W-:Y:S01]  /*9d50*/  IADD3 R9, P4, PT, R6, R92, RZ ;  /* 0x0000005c06097210 */ /* 0x000fe20007f9e0ff */
[----:B------:R0:W-:Y:S04]  /*9d60*/  STL [R1+0x65c], R21 ;  /* 0x00065c1501007387 */ /* 0x0001e80000100800 */
[----:B------:R1:W-:Y:S01]  /*9d70*/  STL [R1+0x660], R11 ;  /* 0x0006600b01007387 */ /* 0x0003e20000100800 */
[----:B------:R-:W-:-:S03]  /*9d80*/  IMAD.X R6, R7, 0x1, R91, P4 ;  /* 0x0000000107067824 */ /* 0x000fc600020e065b */
[----:B------:R1:W-:Y:S01]  /*9d90*/  STL [R1+0x664], R9 ;  /* 0x0006640901007387 */ /* 0x0003e20000100800 */
[----:B0-----:R-:W-:Y:S01]  /*9da0*/  IADD3 R21, P5, PT, R4, R92, RZ ;  /* 0x0000005c04157210 */ /* 0x001fe20007fbe0ff */
[----:B-1----:R-:W-:-:S04]  /*9db0*/  IMAD.X R11, R29, 0x1, R91, P2 ;  /* 0x000000011d0b7824 */ /* 0x002fc800010e065b */
[----:B------:R-:W-:Y:S01]  /*9dc0*/  STL [R1+0x668], R21 ;  /* 0x0006681501007387 */ /* 0x000fe20000100800 */
[----:B------:R-:W-:-:S03]  /*9dd0*/  IMAD.X R9, R17, 0x1, R91, P3 ;  /* 0x0000000111097824 */ /* 0x000fc600018e065b */
[----:B------:R-:W-:Y:S01]  /*9de0*/  STL [R1+0x18], R11 ;  /* 0x0000180b01007387 */ /* 0x000fe20000100800 */
[----:B------:R-:W-:-:S03]  /*9df0*/  IMAD.X R4, R5, 0x1, R91, P5 ;  /* 0x0000000105047824 */ /* 0x000fc600028e065b */
[----:B------:R-:W4:Y:S04]  /*9e00*/  LDL.LU.64 R28, [R1+0x58] ;  /* 0x00005800011c7983 */ /* 0x000f280000300a00 */
[----:B------:R-:W-:Y:S04]  /*9e10*/  STL [R1+0x648], R9 ;  /* 0x0006480901007387 */ /* 0x000fe80000100800 */
[----:B------:R0:W-:Y:S04]  /*9e20*/  STL [R1+0x28], R6 ;  /* 0x0000280601007387 */ /* 0x0001e80000100800 */
[----:B------:R-:W4:Y:S04]  /*9e30*/  LDL.LU.64 R16, [R1+0x60] ;  /* 0x0000600001107983 */ /* 0x000f280000300a00 */
[----:B0-----:R-:W4:Y:S04]  /*9e40*/  LDL.LU.64 R6, [R1+0x68] ;  /* 0x0000680001067983 */ /* 0x001f280000300a00 */
[----:B------:R0:W-:Y:S04]  /*9e50*/  STL [R1+0x30], R4 ;  /* 0x0000300401007387 */ /* 0x0001e80000100800 */
[----:B0-----:R-:W4:Y:S01]  /*9e60*/  LDL.LU.64 R4, [R1+0x70] ;  /* 0x0000700001047983 */ /* 0x001f220000300a00 */
[----:B--2---:R-:W-:-:S05]  /*9e70*/  IADD3 R9, P2, PT, R18, R92, RZ ;  /* 0x0000005c12097210 */ /* 0x004fca0007f5e0ff */
[----:B------:R0:W-:Y:S01]  /*9e80*/  STL [R1+0x64c], R9 ;  /* 0x00064c0901007387 */ /* 0x0001e20000100800 */
[----:B------:R-:W-:Y:S01]  /*9e90*/  IMAD.X R18, R19, 0x1, R91, P2 ;  /* 0x0000000113127824 */ /* 0x000fe200010e065b */
[-C--:B---3--:R-:W-:Y:S02]  /*9ea0*/  IADD3 R21, P3, PT, R14, R92.reuse, RZ ;  /* 0x0000005c0e157210 */ /* 0x088fe40007f7e0ff */
[----:B----4-:R-:W-:-:S03]  /*9eb0*/  IADD3 R11, P4, PT, R12, R92, RZ ;  /* 0x0000005c0c0b7210 */ /* 0x010fc60007f9e0ff */
[----:B------:R-:W-:Y:S04]  /*9ec0*/  STL [R1+0x650], R21 ;  /* 0x0006501501007387 */ /* 0x000fe80000100800 */
[----:B------:R1:W-:Y:S01]  /*9ed0*/  STL [R1+0x654], R11 ;  /* 0x0006540b01007387 */ /* 0x0003e20000100800 */
[----:B0-----:R-:W-:Y:S01]  /*9ee0*/  IADD3 R9, P5, PT, R2, R92, RZ ;  /* 0x0000005c02097210 */ /* 0x001fe20007fbe0ff */
[----:B-1----:R-:W-:-:S04]  /*9ef0*/  IMAD.X R11, R15, 0x1, R91, P3 ;  /* 0x000000010f0b7824 */ /* 0x002fc800018e065b */
[----:B------:R0:W-:Y:S01]  /*9f00*/  STL [R1+0x658], R9 ;  /* 0x0006580901007387 */ /* 0x0001e20000100800 */
[----:B------:R-:W-:-:S03]  /*9f10*/  IMAD.X R2, R3, 0x1, R91, P5 ;  /* 0x0000000103027824 */ /* 0x000fc600028e065b */
[----:B------:R1:W-:Y:S01]  /*9f20*/  STL [R1+0x38], R18 ;  /* 0x0000381201007387 */ /* 0x0003e20000100800 */
[----:B0-----:R-:W-:-:S03]  /*9f30*/  IMAD.X R9, R13, 0x1, R91, P4 ;  /* 0x000000010d097824 */ /* 0x001fc600020e065b */
[----:B-1----:R-:W2:Y:S04]  /*9f40*/  LDL.LU.64 R18, [R1+0x78] ;  /* 0x0000780001127983 */ /* 0x002ea80000300a00 */
[----:B------:R-:W-:Y:S04]  /*9f50*/  STL [R1+0x40], R11 ;  /* 0x0000400b01007387 */ /* 0x000fe80000100800 */
[----:B------:R-:W-:Y:S04]  /*9f60*/  STL [R1+0x640], R9 ;  /* 0x0006400901007387 */ /* 0x000fe80000100800 */
[----:B------:R-:W3:Y:S04]  /*9f70*/  LDL.LU.64 R14, [R1+0x80] ;  /* 0x00008000010e7983 */ /* 0x000ee80000300a00 */
[----:B------:R-:W4:Y:S04]  /*9f80*/  LDL.LU.64 R12, [R1+0x88] ;  /* 0x00008800010c7983 */ /* 0x000f280000300a00 */
        /* <DEDUP_REMOVED lines=204> */
[-C--:B------:R-:W-:Y:S01]  /*ac50*/  IADD3 R9, P4, PT, R6, R92.reuse, RZ ;  /* 0x0000005c06097210 */ /* 0x080fe20007f9e0ff */
[----:B------:R0:W-:Y:S04]  /*ac60*/  STL [R1+0x16c], R21 ;  /* 0x00016c1501007387 */ /* 0x0001e80000100800 */
[----:B------:R1:W-:Y:S04]  /*ac70*/  STL [R1+0x170], R11 ;  /* 0x0001700b01007387 */ /* 0x0003e80000100800 */
        /* <DEDUP_REMOVED lines=8> */
[----:B------:R0:W-:Y:S04]  /*ad00*/  STL [R1+0x150], R9 ;  /* 0x0001500901007387 */ /* 0x0001e80000100800 */
[----:B------:R1:W-:Y:S01]  /*ad10*/  STL [R1+0xec], R6 ;  /* 0x0000ec0601007387 */ /* 0x0003e20000100800 */
[----:B0-----:R-:W-:-:S03]  /*ad20*/  IMAD.X R9, R5, 0x1, R91, P5 ;  /* 0x0000000105097824 */ /* 0x001fc600028e065b */
[----:B------:R-:W4:Y:S04]  /*ad30*/  LDL.LU.64 R4, [R1+0x1e0] ;  /* 0x0001e00001047983 */ /* 0x000f280000300a00 */
[----:B-1----:R-:W4:Y:S04]  /*ad40*/  LDL.LU.64 R6, [R1+0x1e8] ;  /* 0x0001e80001067983 */ /* 0x002f280000300a00 */
[----:B------:R2:W-:Y:S04]  /*ad50*/  STL [R1+0xf0], R9 ;  /* 0x0000f00901007387 */ /* 0x0005e80000100800 */
[----:B------:R-:W4:Y:S01]  /*ad60*/  LDL.LU.64 R30, [R1+0x1f0] ;  /* 0x0001f000011e7983 */ /* 0x000f220000300a00 */
        /* <DEDUP_REMOVED lines=11> */
[----:B------:R-:W-:Y:S04]  /*ae20*/  STL [R1+0xf4], R18 ;  /* 0x0000f41201007387 */ /* 0x000fe80000100800 */
[----:B------:R-:W-:Y:S01]  /*ae30*/  STL [R1+0xf8], R11 ;  /* 0x0000f80b01007387 */ /* 0x000fe20000100800 */
[----:B0-----:R-:W-:-:S03]  /*ae40*/  IMAD.X R9, R13, 0x1, R91, P4 ;  /* 0x000000010d097824 */ /* 0x001fc600020e065b */
[----:B------:R-:W2:Y:S04]  /*ae50*/  LDL.LU.64 R28, [R1+0x1f8] ;  /* 0x0001f800011c7983 */ /* 0x000ea80000300a00 */
[----:B------:R-:W-:Y:S04]  /*ae60*/  STL [R1+0xfc], R9 ;  /* 0x0000fc0901007387 */ /* 0x000fe80000100800 */
[----:B------:R-:W3:Y:S04]  /*ae70*/  LDL.LU.64 R14, [R1+0x200] ;  /* 0x00020000010e7983 */ /* 0x000ee80000300a00 */
[----:B------:R0:W-:Y:S04]  /*ae80*/  STL [R1+0x100], R2 ;  /* 0x0001000201007387 */ /* 0x0001e80000100800 */
[----:B------:R-:W4:Y:S04]  /*ae90*/  LDL.LU.64 R12, [R1+0x208] ;  /* 0x00020800010c7983 */ /* 0x000f280000300a00 */
[----:B0-----:R-:W4:Y:S01]  /*aea0*/  LDL.LU.64 R2, [R1+0x210] ;  /* 0x0002100001027983 */ /* 0x001f220000300a00 */
[----:B------:R-:W-:-:S02]  /*aeb0*/  IADD3 R11, P2, PT, R16, R92, RZ ;  /* 0x0000005c100b7210 */ /* 0x000fc40007f5e0ff */
[----:B------:R-:W-:-:S03]  /*aec0*/  IADD3 R9, P3, PT, R4, R92, RZ ;  /* 0x0000005c04097210 */ /* 0x000fc60007f7e0ff */
[----:B------:R0:W-:Y:S01]  /*aed0*/  STL [R1+0x11c], R11 ;  /* 0x00011c0b01007387 */ /* 0x0001e20000100800 */
[----:B------:R-:W-:-:S03]  /*aee0*/  IADD3 R18, P4, PT, R6, R92, RZ ;  /* 0x0000005c06127210 */ /* 0x000fc60007f9e0ff */
[----:B------:R1:W-:Y:S01]  /*aef0*/  STL [R1+0x120], R9 ;  /* 0x0001200901007387 */ /* 0x0003e20000100800 */
[--C-:B------:R-:W-:Y:S01]  /*af00*/  IMAD.X R4, R5, 0x1, R91.reuse, P3 ;  /* 0x0000000105047824 */ /* 0x100fe200018e065b */
[----:B0-----:R-:W-:Y:S02]  /*af10*/  IADD3 R11, P5, PT, R30, R92, RZ ;  /* 0x0000005c1e0b7210 */ /* 0x001fe40007fbe0ff */
[----:B------:R0:W-:Y:S01]  /*af20*/  STL [R1+0x124], R18 ;  /* 0x0001241201007387 */ /* 0x0001e20000100800 */
[----:B-1----:R-:W-:-:S03]  /*af30*/  IMAD.X R9, R17, 0x1, R91, P2 ;  /* 0x0000000111097824 */ /* 0x002fc600010e065b */
[----:B------:R-:W-:Y:S04]  /*af40*/  STL [R1+0x138], R11 ;  /* 0x0001380b01007387 */ /* 0x000fe80000100800 */
[----:B0-----:R-:W4:Y:S04]  /*af50*/  LDL.LU.64 R18, [R1+0x218] ;  /* 0x0002180001127983 */ /* 0x001f280000300a00 */
[----:B------:R-:W-:Y:S04]  /*af60*/  STL [R1+0x104], R9 ;  /* 0x0001040901007387 */ /* 0x000fe80000100800 */
[----:B------:R-:W4:Y:S01]  /*af70*/  LDL.LU.64 R16, [R1+0x220] ;  /* 0x0002200001107983 */ /* 0x000f220000300a00 */
[----:B------:R-:W-:-:S03]  /*af80*/  IMAD.X R39, R7, 0x1, R91, P4 ;  /* 0x0000000107277824 */ /* 0x000fc600020e065b */
[----:B------:R0:W-:Y:S01]  /*af90*/  STL [R1+0x108], R4 ;  /* 0x0001080401007387 */ /* 0x0001e20000100800 */
[----:B------:R-:W-:-:S03]  /*afa0*/  IMAD.X R40, R31, 0x1, R91, P5 ;  /* 0x000000011f287824 */ /* 0x000fc600028e065b */
[----:B0-----:R-:W4:Y:S04]  /*afb0*/  LDL.LU.64 R4, [R1+0x228] ;  /* 0x0002280001047983 */ /* 0x001f280000300a00 */
[----:B------:R-:W4:Y:S01]  /*afc0*/  LDL.LU.64 R6, [R1+0x230] ;  /* 0x0002300001067983 */ /* 0x000f220000300a00 */
[----:B--2---:R-:W-:-:S05]  /*afd0*/  IADD3 R9, P2, PT, R28, R92, RZ ;  /* 0x0000005c1c097210 */ /* 0x004fca0007f5e0ff */
[----:B------:R0:W-:Y:S01]  /*afe0*/  STL [R1+0xcc], R9 ;  /* 0x0000cc0901007387 */ /* 0x0001e20000100800 */
[-C--:B---3--:R-:W-:Y:S01]  /*aff0*/  IADD3 R21, P3, PT, R14, R92.reuse, RZ ;  /* 0x0000005c0e157210 */ /* 0x088fe20007f7e0ff */
[----:B------:R-:W-:Y:S01]  /*b000*/  IMAD.X R41, R29, 0x1, R91, P2 ;  /* 0x000000011d297824 */ /* 0x000fe200010e065b */
[----:B----4-:R-:W-:-:S03]  /*b010*/  IADD3 R11, P4, PT, R12, R92, RZ ;  /* 0x0000005c0c0b7210 */ /* 0x010fc60007f9e0ff */
[----:B------:R-:W-:Y:S01]  /*b020*/  STL [R1+0xd0], R21 ;  /* 0x0000d01501007387 */ /* 0x000fe20000100800 */
[----:B0-----:R-:W-:-:S03]  /*b030*/  IADD3 R9, P5, PT, R2, R92, RZ ;  /* 0x0000005c02097210 */ /* 0x001fc60007fbe0ff */
[----:B------:R0:W-:Y:S04]  /*b040*/  STL [R1+0xd4], R11 ;  /* 0x0000d40b01007387 */ /* 0x0001e80000100800 */
[----:B------:R1:W-:Y:S01]  /*b050*/  STL [R1+0xd8], R9 ;  /* 0x0000d80901007387 */ /* 0x0003e20000100800 */
[----:B------:R-:W-:-:S03]  /*b060*/  IMAD.X R43, R13, 0x1, R91, P4 ;  /* 0x000000010d2b7824 */ /* 0x000fc600020e065b */
[----:B------:R-:W2:Y:S01]  /*b070*/  LDL.LU.64 R28, [R1+0x238] ;  /* 0x00023800011c7983 */ /* 0x000ea20000300a00 */
[--C-:B------:R-:W-:Y:S02]  /*b080*/  IMAD.X R42, R15, 0x1, R91.reuse, P3 ;  /* 0x000000010f2a7824 */ /* 0x100fe400018e065b */
[----:B------:R-:W-:Y:S01]  /*b090*/  IMAD.X R60, R3, 0x1, R91, P5 ;  /* 0x00000001033c7824 */ /* 0x000fe200028e065b */
[----:B------:R-:W3:Y:S04]  /*b0a0*/  LDL.LU.64 R12, [R1+0x240] ;  /* 0x00024000010c7983 */ /* 0x000ee80000300a00 */
[----:B------:R-:W4:Y:S04]  /*b0b0*/  LDL.LU.64 R14, [R1+0x248] ;  /* 0x00024800010e7983 */ /* 0x000f280000300a00 */
[----:B------:R-:W4:Y:S01]  /*b0c0*/  LDL.LU.64 R2, [R1+0x250] ;  /* 0x0002500001027983 */ /* 0x000f220000300a00 */
[----:B0-----:R-:W-:-:S02]  /*b0d0*/  IADD3 R11, P2, PT, R18, R92, RZ ;  /* 0x0000005c120b7210 */ /* 0x001fc40007f5e0ff */
[----:B------:R-:W-:-:S03]  /*b0e0*/  IADD3 R21, P3, PT, R16, R92, RZ ;  /* 0x0000005c10157210 */ /* 0x000fc60007f7e0ff */
[----:B------:R0:W-:Y:S04]  /*b0f0*/  STL [R1+0xdc], R11 ;  /* 0x0000dc0b01007387 */ /* 0x0001e80000100800 */
[----:B------:R-:W-:Y:S01]  /*b100*/  STL [R1+0xe0], R21 ;  /* 0x0000e01501007387 */ /* 0x000fe20000100800 */
[-C--:B-1----:R-:W-:Y:S02]  /*b110*/  IADD3 R9, P4, PT, R4, R92.reuse, RZ ;  /* 0x0000005c04097210 */ /* 0x082fe40007f9e0ff */
[----:B0-----:R-:W-:-:S03]  /*b120*/  IADD3 R11, P5, PT, R6, R92, RZ ;  /* 0x0000005c060b7210 */ /* 0x001fc60007fbe0ff */
[----:B------:R0:W-:Y:S01]  /*b130*/  STL [R1+0xe4], R9 ;  /* 0x0000e40901007387 */ /* 0x0001e20000100800 */
[----:B------:R-:W-:-:S03]  /*b140*/  IMAD.X R61, R19, 0x1, R91, P2 ;  /* 0x00000001133d7824 */ /* 0x000fc600010e065b */
[----:B------:R-:W-:Y:S01]  /*b150*/  STL [R1+0xe8], R11 ;  /* 0x0000e80b01007387 */ /* 0x000fe20000100800 */
[--C-:B0-----:R-:W-:Y:S02]  /*b160*/  IMAD.X R9, R17, 0x1, R91.reuse, P3 ;  /* 0x0000000111097824 */ /* 0x101fe400018e065b */
[----:B------:R-:W-:-:S03]  /*b170*/  IMAD.X R6, R7, 0x1, R91, P5 ;  /* 0x0000000107067824 */ /* 0x000fc600028e065b */
[----:B------:R4:W-:Y:S01]  /*b180*/  STL [R1], R9 ;  /* 0x0000000901007387 */ /* 0x0009e20000100800 */
[----:B------:R-:W-:-:S03]  /*b190*/  IMAD.X R5, R5, 0x1, R91, P4 ;  /* 0x0000000105057824 */ /* 0x000fc600020e065b */
[----:B------:R-:W4:Y:S04]  /*b1a0*/  LDL.LU.64 R62, [R1+0x258] ;  /* 0x00025800013e7983 */ /* 0x000f280000300a00 */
[----:B------:R-:W4:Y:S04]  /*b1b0*/  LDL.LU.64 R16, [R1+0x260] ;  /* 0x0002600001107983 */ /* 0x000f280000300a00 */
[----:B------:R-:W4:Y:S04]  /*b1c0*/  LDL.LU.64 R54, [R1+0x268] ;  /* 0x0002680001367983 */ /* 0x000f280000300a00 */
[----:B------:R-:W4:Y:S01]  /*b1d0*/  LDL.LU.64 R18, [R1+0x270] ;  /* 0x0002700001127983 */ /* 0x000f220000300a00 */
[----:B--2---:R-:W-:-:S02]  /*b1e0*/  IADD3 R4, P2, PT, R28, R92, RZ ;  /* 0x0000005c1c047210 */ /* 0x004fc40007f5e0ff */
[----:B---3--:R-:W-:-:S03]  /*b1f0*/  IADD3 R7, P3, PT, R12, R92, RZ ;  /* 0x0000005c0c077210 */ /* 0x008fc60007f7e0ff */
[----:B------:R0:W-:Y:S01]  /*b200*/  STL [R1+0x4], R4 ;  /* 0x0000040401007387 */ /* 0x0001e20000100800 */
[----:B----4-:R-:W-:-:S03]  /*b210*/  IADD3 R9, P4, PT, R14, R92, RZ ;  /* 0x0000005c0e097210 */ /* 0x010fc60007f9e0ff */
[----:B------:R1:W-:Y:S01]  /*b220*/  STL [R1+0x20], R7 ;  /* 0x0000200701007387 */ /* 0x0003e20000100800 */
[----:B0-----:R-:W-:-:S03]  /*b230*/  IADD3 R4, P5, PT, R2, R92, RZ ;  /* 0x0000005c02047210 */ /* 0x001fc60007fbe0ff */
[----:B------:R-:W-:Y:S04]  /*b240*/  STL [R1+0x24], R9 ;  /* 0x0000240901007387 */ /* 0x000fe80000100800 */
[----:B------:R0:W-:Y:S01]  /*b250*/  STL [R1+0x48], R4 ;  /* 0x0000480401007387 */ /* 0x0001e20000100800 */
[----:B-1----:R-:W-:-:S03]  /*b260*/  IMAD.X R7, R29, 0x1, R91, P2 ;  /* 0x000000011d077824 */ /* 0x002fc600010e065b */
[----:B------:R-:W2:Y:S04]  /*b270*/  LDL.LU.64 R86, [R1+0x278] ;  /* 0x0002780001567983 */ /* 0x000ea80000300a00 */
[----:B------:R-:W3:Y:S04]  /*b280*/  LDL.LU.64 R28, [R1+0x280] ;  /* 0x00028000011c7983 */ /* 0x000ee80000300a00 */
[----:B------:R-:W4:Y:S04]  /*b290*/  LDL.LU.64 R88, [R1+0x288] ;  /* 0x0002880001587983 */ /* 0x000f280000300a00 */
[----:B------:R-:W4:Y:S01]  /*b2a0*/  LDL.LU.64 R30, [R1+0x290] ;  /* 0x00029000011e7983 */ /* 0x000f220000300a00 */
[----:B------:R-:W-:-:S02]  /*b2b0*/  IMAD.X R12, R13, 0x1, R91, P3 ;  /* 0x000000010d0c7824 */ /* 0x000fc400018e065b */
[--C-:B------:R-:W-:Y:S02]  /*b2c0*/  IMAD.X R14, R3, 0x1, R91.reuse, P5 ;  /* 0x00000001030e7824 */ /* 0x100fe400028e065b */
[----:B------:R-:W-:Y:S01]  /*b2d0*/  IMAD.X R13, R15, 0x1, R91, P4 ;  /* 0x000000010f0d7824 */ /* 0x000fe200020e065b */
[-C--:B0-----:R-:W-:Y:S02]  /*b2e0*/  IADD3 R4, P2, PT, R62, R92.reuse, RZ ;  /* 0x0000005c3e047210 */ /* 0x081fe40007f5e0ff */
[----:B------:R-:W-:-:S03]  /*b2f0*/  IADD3 R3, P3, PT, R16, R92, RZ ;  /* 0x0000005c10037210 */ /* 0x000fc60007f7e0ff */
[----:B------:R0:W-:Y:S01]  /*b300*/  STL [R1+0x4c], R4 ;  /* 0x00004c0401007387 */ /* 0x0001e20000100800 */
[----:B------:R-:W-:-:S03]  /*b310*/  IADD3 R2, P4, PT, R54, R92, RZ ;  /* 0x0000005c36027210 */ /* 0x000fc60007f9e0ff */
[----:B------:R-:W-:Y:S01]  /*b320*/  STL [R1+0x50], R3 ;  /* 0x0000500301007387 */ /* 0x000fe20000100800 */
[----:B------:R-:W-:-:S03]  /*b330*/  IMAD.X R15, R63, 0x1, R91, P2 ;  /* 0x000000013f0f7824 */ /* 0x000fc600010e065b */
[----:B------:R-:W4:Y:S01]  /*b340*/  LDL.LU.64 R52, [R1+0x298] ;  /* 0x0002980001347983 */ /* 0x000f220000300a00 */
[-C--:B0-----:R-:W-:Y:S01]  /*b350*/  IADD3 R4, P5, PT, R18, R92.reuse, RZ ;  /* 0x0000005c12047210 */ /* 0x081fe20007fbe0ff */
[--C-:B------:R-:W-:Y:S02]  /*b360*/  IMAD.X R16, R17, 0x1, R91.reuse, P3 ;  /* 0x0000000111107824 */ /* 0x100fe400018e065b */
[----:B------:R0:W-:Y:S01]  /*b370*/  STL [R1+0x54], R2 ;  /* 0x0000540201007387 */ /* 0x0001e20000100800 */
[--C-:B------:R-:W-:Y:S02]  /*b380*/  IMAD.X R17, R55, 0x1, R91.reuse, P4 ;  /* 0x0000000137117824 */ /* 0x100fe400020e065b */
[----:B------:R-:W-:Y:S01]  /*b390*/  IMAD.X R18, R19, 0x1, R91, P5 ;  /* 0x0000000113127824 */ /* 0x000fe200028e065b */
[----:B0-----:R-:W4:Y:S04]  /*b3a0*/  LDL.LU.64 R2, [R1+0x2a0] ;  /* 0x0002a00001027983 */ /* 0x001f280000300a00 */
[----:B------:R4:W-:Y:S04]  /*b3b0*/  STL [R1+0x70], R4 ;  /* 0x0000700401007387 */ /* 0x0009e80000100800 */
[----:B------:R0:W5:Y:S04]  /*b3c0*/  LDL.LU R62, [R1+0x7a4] ;  /* 0x0007a400013e7983 */ /* 0x0001680000300800 */
[----:B------:R0:W5:Y:S01]  /*b3d0*/  LDL.LU R54, [R1+0x7a0] ;  /* 0x0007a00001367983 */ /* 0x0001620000300800 */
[----:B--2---:R-:W-:-:S02]  /*b3e0*/  IADD3 R9, P2, PT, R86, R92, RZ ;  /* 0x0000005c56097210 */ /* 0x004fc40007f5e0ff */
[----:B---3--:R-:W-:-:S03]  /*b3f0*/  IADD3 R11, P3, PT, R28, R92, RZ ;  /* 0x0000005c1c0b7210 */ /* 0x008fc60007f7e0ff */
[----:B------:R1:W-:Y:S01]  /*b400*/  STL [R1+0x74], R9 ;  /* 0x0000740901007387 */ /* 0x0003e20000100800 */
[----:B----4-:R-:W-:-:S03]  /*b410*/  IADD3 R4, P4, PT, R88, R92, RZ ;  /* 0x0000005c58047210 */ /* 0x010fc60007f9e0ff */
[----:B------:R-:W-:Y:S01]  /*b420*/  STL [R1+0x88], R11 ;  /* 0x0000880b01007387 */ /* 0x000fe20000100800 */
[----:B------:R-:W-:-:S03]  /*b430*/  IMAD.X R19, R87, 0x1, R91, P2 ;  /* 0x0000000157137824 */ /* 0x000fc600010e065b */
[----:B------:R-:W2:Y:S01]  /*b440*/  LDL.LU R21, [R1+0x3c0] ;  /* 0x0003c00001157983 */ /* 0x000ea20000300800 */
[----:B-1----:R-:W-:-:S03]  /*b450*/  IADD3 R9, P5, PT, R30, R92, RZ ;  /* 0x0000005c1e097210 */ /* 0x002fc60007fbe0ff */
[----:B------:R1:W-:Y:S01]  /*b460*/  STL [R1+0x8c], R4 ;  /* 0x00008c0401007387 */ /* 0x0003e20000100800 */
[--C-:B------:R-:W-:Y:S02]  /*b470*/  IMAD.X R28, R29, 0x1, R91.reuse, P3 ;  /* 0x000000011d1c7824 */ /* 0x100fe400018e065b */
[--C-:B------:R-:W-:Y:S01]  /*b480*/  IMAD.X R29, R89, 0x1, R91.reuse, P4 ;  /* 0x00000001591d7824 */ /* 0x100fe200020e065b */
[----:B-1----:R-:W3:Y:S04]  /*b490*/  LDL.LU R4, [R1+0x4a8] ;  /* 0x0004a80001047983 */ /* 0x002ee80000300800 */
[----:B------:R1:W-:Y:S04]  /*b4a0*/  STL [R1+0x90], R9 ;  /* 0x0000900901007387 */ /* 0x0003e80000100800 */
[----:B------:R-:W4:Y:S04]  /*b4b0*/  LDL.LU.64 R86, [R1+0x798] ;  /* 0x0007980001567983 */ /* 0x000f280000300a00 */
[----:B------:R-:W2:Y:S01]  /*b4c0*/  LDL.LU.64 R88, [R1+0x790] ;  /* 0x0007900001587983 */ /* 0x000ea20000300a00 */
[----:B------:R-:W-:Y:S01]  /*b4d0*/  IMAD.X R30, R31, 0x1, R91, P5 ;  /* 0x000000011f1e7824 */ /* 0x000fe200028e065b */
[----:B-1----:R-:W-:-:S05]  /*b4e0*/  IADD3 R9, P2, PT, R52, R92, RZ ;  /* 0x0000005c34097210 */ /* 0x002fca0007f5e0ff */
[----:B------:R2:W-:Y:S01]  /*b4f0*/  STL [R1+0x94], R9 ;  /* 0x0000940901007387 */ /* 0x0005e20000100800 */
[----:B------:R-:W-:-:S05]  /*b500*/  IADD3 R23, P3, PT, R2, R92, RZ ;  /* 0x0000005c02177210 */ /* 0x000fca0007f7e0ff */
[----:B------:R-:W-:Y:S01]  /*b510*/  STL [R1+0xc0], R23 ;  /* 0x0000c01701007387 */ /* 0x000fe20000100800 */
[----:B------:R-:W-:Y:S01]  /*b520*/  IMAD.X R38, R3, 0x1, R91, P3 ;  /* 0x0000000103267824 */ /* 0x000fe200018e065b */
[-C--:B----4-:R-:W-:Y:S02]  /*b530*/  IADD3 R11, P4, PT, R86, R92.reuse, RZ ;  /* 0x0000005c560b7210 */ /* 0x090fe40007f9e0ff */
[----:B--2---:R-:W-:-:S03]  /*b540*/  IADD3 R9, P5, PT, R88, R92, RZ ;  /* 0x0000005c58097210 */ /* 0x004fc60007fbe0ff */
[----:B------:R1:W-:Y:S04]  /*b550*/  STL [R1+0xc4], R11 ;  /* 0x0000c40b01007387 */ /* 0x0003e80000100800 */
[----:B------:R0:W5:Y:S04]  /*b560*/  LDL.LU R52, [R1+0x788] ;  /* 0x0007880001347983 */ /* 0x0001680000300800 */
[----:B------:R2:W-:Y:S04]  /*b570*/  STL [R1+0xc8], R9 ;  /* 0x0000c80901007387 */ /* 0x0005e80000100800 */
[----:B------:R-:W4:Y:S04]  /*b580*/  LDL.LU.64 R2, [R1+0x780] ;  /* 0x0007800001027983 */ /* 0x000f280000300a00 */
[----:B-1----:R-:W4:Y:S04]  /*b590*/  LDL.LU R11, [R1+0x4a4] ;  /* 0x0004a400010b7983 */ /* 0x002f280000300800 */
[----:B--2---:R-:W2:Y:S01]  /*b5a0*/  LDL.LU R9, [R1+0x4a0] ;  /* 0x0004a00001097983 */ /* 0x004ea20000300800 */
[-C--:B------:R-:W-:Y:S01]  /*b5b0*/  IADD3 R21, P3, PT, R21, R90.reuse, RZ ;  /* 0x0000005a15157210 */ /* 0x080fe20007f7e0ff */
[--C-:B------:R-:W-:Y:S01]  /*b5c0*/  IMAD.X R86, R87, 0x1, R91.reuse, P4 ;  /* 0x0000000157567824 */ /* 0x100fe200020e065b */
[----:B---3--:R-:W-:Y:S01]  /*b5d0*/  IADD3 R4, P4, PT, R4, R90, RZ ;  /* 0x0000005a04047210 */ /* 0x008fe20007f9e0ff */
[----:B------:R-:W3:Y:S04]  /*b5e0*/  LDL.LU R83, [R1+0x49c] ;  /* 0x00049c0001537983 */ /* 0x000ee80000300800 */
[----:B------:R-:W3:Y:S04]  /*b5f0*/  LDL.LU R81, [R1+0x3ac] ;  /* 0x0003ac0001517983 */ /* 0x000ee80000300800 */
[----:B------:R-:W-:Y:S04]  /*b600*/  STL [R1+0x3c0], R21 ;  /* 0x0003c01501007387 */ /* 0x000fe80000100800 */
[----:B------:R-:W3:Y:S04]  /*b610*/  LDL.LU R79, [R1+0x498] ;  /* 0x00049800014f7983 */ /* 0x000ee80000300800 */
[----:B------:R1:W-:Y:S04]  /*b620*/  STL [R1+0x4a8], R4 ;  /* 0x0004a80401007387 */ /* 0x0003e80000100800 */
[----:B------:R-:W3:Y:S04]  /*b630*/  LDL.LU R77, [R1+0x3bc] ;  /* 0x0003bc00014d7983 */ /* 0x000ee80000300800 */
[----:B------:R-:W3:Y:S04]  /*b640*/  LDL.LU R75, [R1+0x490] ;  /* 0x00049000014b7983 */ /* 0x000ee80000300800 */
[----:B------:R-:W3:Y:S04]  /*b650*/  LDL.LU R73, [R1+0x3b8] ;  /* 0x0003b80001497983 */ /* 0x000ee80000300800 */
[----:B------:R-:W3:Y:S04]  /*b660*/  LDL.LU R71, [R1+0x488] ;  /* 0x0004880001477983 */ /* 0x000ee80000300800 */
[----:B------:R-:W3:Y:S04]  /*b670*/  LDL.LU R69, [R1+0x3b4] ;  /* 0x0003b40001457983 */ /* 0x000ee80000300800 */
[----:B------:R-:W3:Y:S04]  /*b680*/  LDL.LU R67, [R1+0x480] ;  /* 0x0004800001437983 */ /* 0x000ee80000300800 */
[----:B------:R-:W3:Y:S01]  /*b690*/  LDL.LU R65, [R1+0x3b0] ;  /* 0x0003b00001417983 */ /* 0x000ee20000300800 */
[----:B------:R-:W-:-:S03]  /*b6a0*/  IMAD.X R31, R53, 0x1, R91, P2 ;  /* 0x00000001351f7824 */ /* 0x000fc600010e065b */
[----:B------:R-:W3:Y:S04]  /*b6b0*/  LDL.LU R63, [R1+0x478] ;  /* 0x00047800013f7983 */ /* 0x000ee80000300800 */
        /* <DEDUP_REMOVED lines=12> */
[----:B-1----:R-:W3:Y:S04]  /*b780*/  LDL.LU R4, [R1+0x448] ;  /* 0x0004480001047983 */ /* 0x002ee80000300800 */
[----:B------:R-:W3:Y:S04]  /*b790*/  LDL.LU R27, [R1+0x464] ;  /* 0x00046400011b7983 */ /* 0x000ee80000300800 */
[----:B------:R-:W3:Y:S04]  /*b7a0*/  LDL.LU R25, [R1+0x440] ;  /* 0x0004400001197983 */ /* 0x000ee80000300800 */
[----:B------:R-:W3:Y:S01]  /*b7b0*/  LDL.LU R23, [R1+0x45c] ;  /* 0x00045c0001177983 */ /* 0x000ee20000300800 */
[----:B----4-:R-:W-:-:S02]  /*b7c0*/  IADD3 R11, P5, PT, R11, R90, RZ ;  /* 0x0000005a0b0b7210 */ /* 0x010fc40007fbe0ff */
[----:B--2---:R-:W-:-:S03]  /*b7d0*/  IADD3 R9, P6, PT, R9, R90, RZ ;  /* 0x0000005a09097210 */ /* 0x004fc60007fde0ff */
[----:B------:R1:W-:Y:S04]  /*b7e0*/  STL [R1+0x4a4], R11 ;  /* 0x0004a40b01007387 */ /* 0x0003e80000100800 */
[----:B------:R-:W2:Y:S04]  /*b7f0*/  LDL.LU R21, [R1+0x454] ;  /* 0x0004540001157983 */ /* 0x000ea80000300800 */
[----:B-1----:R-:W4:Y:S04]  /*b800*/  LDL.LU R11, [R1+0x438] ;  /* 0x00043800010b7983 */ /* 0x002f280000300800 */
[----:B------:R1:W-:Y:S04]  /*b810*/  STL [R1+0x4a0], R9 ;  /* 0x0004a00901007387 */ /* 0x0003e80000100800 */
[----:B-1----:R-:W4:Y:S01]  /*b820*/  LDL.LU R9, [R1+0x44c] ;  /* 0x00044c0001097983 */ /* 0x002f220000300800 */
[-C--:B---3--:R-:W-:Y:S01]  /*b830*/  IADD3 R83, P2, PT, R83, R90.reuse, RZ ;  /* 0x0000005a53537210 */ /* 0x088fe20007f5e0ff */
[--C-:B------:R-:W-:Y:S01]  /*b840*/  IMAD.X R81, R81, 0x1, R3.reuse, P3 ;  /* 0x0000000151517824 */ /* 0x100fe200018e0603 */
[-C--:B------:R-:W-:Y:S01]  /*b850*/  IADD3 R79, P3, PT, R79, R90.reuse, RZ ;  /* 0x0000005a4f4f7210 */ /* 0x080fe20007f7e0ff */
[--C-:B------:R-:W-:Y:S01]  /*b860*/  IMAD.X R77, R77, 0x1, R3.reuse, P4 ;  /* 0x000000014d4d7824 */ /* 0x100fe200020e0603 */
[----:B------:R-:W-:Y:S01]  /*b870*/  IADD3 R75, P4, PT, R75, R90, RZ ;  /* 0x0000005a4b4b7210 */ /* 0x000fe20007f9e0ff */
[----:B------:R1:W-:Y:S01]  /*b880*/  STL [R1+0x49c], R83 ;  /* 0x00049c5301007387 */ /* 0x0003e20000100800 */
[----:B------:R-:W-:-:S03]  /*b890*/  IMAD.X R73, R73, 0x1, R3, P5 ;  /* 0x0000000149497824 */ /* 0x000fc600028e0603 */
[----:B------:R3:W-:Y:S01]  /*b8a0*/  STL [R1+0x3ac], R81 ;  /* 0x0003ac5101007387 */ /* 0x0007e20000100800 */
[----:B------:R-:W-:-:S03]  /*b8b0*/  IADD3 R71, P5, PT, R71, R90, RZ ;  /* 0x0000005a47477210 */ /* 0x000fc60007fbe0ff */
        /* <DEDUP_REMOVED lines=27> */
[-C--:B------:R-:W-:Y:S01]  /*ba70*/  IADD3 R35, P2, PT, R35, R90.reuse, RZ ;  /* 0x0000005a23237210 */ /* 0x080fe20007f5e0ff */
[----:B------:R-:W-:Y:S02]  /*ba80*/  IMAD.X R33, R33, 0x1, R3, P3 ;  /* 0x0000000121217824 */ /* 0x000fe400018e0603 */
        /* <DEDUP_REMOVED lines=8> */
[----:B------:R-:W-:Y:S04]  /*bb10*/  STL [R1+0x448], R4 ;  /* 0x0004480401007387 */ /* 0x000fe80000100800 */
[----:B------:R0:W-:Y:S04]  /*bb20*/  STL [R1+0x450], R35 ;  /* 0x0004502301007387 */ /* 0x0001e80000100800 */
[----:B------:R0:W-:Y:S04]  /*bb30*/  STL [R1+0x46c], R33 ;  /* 0x00046c2101007387 */ /* 0x0001e80000100800 */
[----:B------:R0:W-:Y:S04]  /*bb40*/  STL [R1+0x464], R27 ;  /* 0x0004641b01007387 */ /* 0x0001e80000100800 */
[----:B------:R0:W-:Y:S04]  /*bb50*/  STL [R1+0x440], R25 ;  /* 0x0004401901007387 */ /* 0x0001e80000100800 */
[----:B------:R0:W-:Y:S04]  /*bb60*/  STL [R1+0x45c], R23 ;  /* 0x00045c1701007387 */ /* 0x0001e80000100800 */
[----:B------:R-:W3:Y:S01]  /*bb70*/  LDL.LU R89, [R1+0x430] ;  /* 0x0004300001597983 */ /* 0x000ee20000300800 */
[----:B--2---:R-:W-:Y:S01]  /*bb80*/  IMAD.X R21, R21, 0x1, R3, P6 ;  /* 0x0000000115157824 */ /* 0x004fe200030e0603 */
[----:B----4-:R-:W-:-:S04]  /*bb90*/  IADD3 R11, P6, PT, R11, R90, RZ ;  /* 0x0000005a0b0b7210 */ /* 0x010fc80007fde0ff */
[----:B------:R2:W-:Y:S04]  /*bba0*/  STL [R1+0x454], R21 ;  /* 0x0004541501007387 */ /* 0x0005e80000100800 */
[----:B------:R-:W4:Y:S04]  /*bbb0*/  LDL.LU R87, [R1+0x444] ;  /* 0x0004440001577983 */ /* 0x000f280000300800 */
[----:B------:R0:W-:Y:S04]  /*bbc0*/  STL [R1+0x438], R11 ;  /* 0x0004380b01007387 */ /* 0x0001e80000100800 */
[----:B------:R-:W4:Y:S01]  /*bbd0*/  LDL.LU R85, [R1+0x428] ;  /* 0x0004280001557983 */ /* 0x000f220000300800 */
[----:B------:R-:W-:-:S05]  /*bbe0*/  IMAD.X R9, R9, 0x1, R3, P2 ;  /* 0x0000000109097824 */ /* 0x000fca00010e0603 */
[----:B------:R0:W-:Y:S04]  /*bbf0*/  STL [R1+0x44c], R9 ;  /* 0x00044c0901007387 */ /* 0x0001e80000100800 */
[----:B-1----:R-:W4:Y:S04]  /*bc00*/  LDL.LU R83, [R1+0x43c] ;  /* 0x00043c0001537983 */ /* 0x002f280000300800 */
[----:B---3--:R-:W3:Y:S04]  /*bc10*/  LDL.LU R81, [R1+0x420] ;  /* 0x0004200001517983 */ /* 0x008ee80000300800 */
[----:B0-----:R-:W3:Y:S04]  /*bc20*/  LDL.LU R79, [R1+0x434] ;  /* 0x00043400014f7983 */ /* 0x001ee80000300800 */
        /* <DEDUP_REMOVED lines=22> */
[----:B--2---:R-:W2:Y:S04]  /*bd90*/  LDL.LU R21, [R1+0x3d4] ;  /* 0x0003d40001157983 */ /* 0x004ea80000300800 */
[----:B------:R-:W2:Y:S04]  /*bda0*/  LDL.LU R11, [R1+0x3cc] ;  /* 0x0003cc00010b7983 */ /* 0x000ea80000300800 */
[----:B------:R-:W2:Y:S01]  /*bdb0*/  LDL.LU R9, [R1+0x3c4] ;  /* 0x0003c40001097983 */ /* 0x000ea20000300800 */
[----:B------:R-:W-:Y:S01]  /*bdc0*/  IADD3 R89, P2, PT, R89, R90, RZ ;  /* 0x0000005a59597210 */ /* 0x000fe20007f5e0ff */
[----:B------:R-:W-:-:S04]  /*bdd0*/  USHF.L.U32 UR4, UR4, 0x1f, URZ ;  /* 0x0000001f04047899 */ /* 0x000fc800080006ff */
[----:B------:R0:W-:Y:S02]  /*bde0*/  STL [R1+0x430], R89 ;  /* 0x0004305901007387 */ /* 0x0001e40000100800 */
[----:B------:R-:W-:-:S04]  /*bdf0*/  IMAD.U32 R4, RZ, RZ, UR4 ;  /* 0x00000004ff047e24 */ /* 0x000fc8000f8e00ff */
[----:B------:R-:W1:Y:S01]  /*be00*/  SYNCS.PHASECHK.TRANS64.TRYWAIT P5, [UR9], R4 ;  /* 0x00000004ff0075a7 */ /* 0x000e6200080a1109 */
[----:B----4-:R-:W-:Y:S01]  /*be10*/  IMAD.X R87, R87, 0x1, R3, P3 ;  /* 0x0000000157577824 */ /* 0x010fe200018e0603 */
[----:B------:R-:W-:-:S04]  /*be20*/  IADD3 R85, P3, PT, R85, R90, RZ ;  /* 0x0000005a55557210 */ /* 0x000fc80007f7e0ff */
[----:B------:R0:W-:Y:S04]  /*be30*/  STL [R1+0x444], R87 ;  /* 0x0004445701007387 */ /* 0x0001e80000100800 */
[----:B------:R0:W-:Y:S01]  /*be40*/  STL [R1+0x428], R85 ;  /* 0x0004285501007387 */ /* 0x0001e20000100800 */
[----:B------:R-:W-:Y:S01]  /*be50*/  IMAD.X R83, R83, 0x1, R3, P4 ;  /* 0x0000000153537824 */ /* 0x000fe200020e0603 */
[----:B---3--:R-:W-:-:S04]  /*be60*/  IADD3 R81, P4, PT, R81, R90, RZ ;  /* 0x0000005a51517210 */ /* 0x008fc80007f9e0ff */
        /* <DEDUP_REMOVED lines=39> */
[--C-:B------:R-:W-:Y:S01]  /*c0e0*/  IMAD.X R27, R27, 0x1, R3.reuse, P3 ;  /* 0x000000011b1b7824 */ /* 0x100fe200018e0603 */
[----:B------:R-:W-:Y:S01]  /*c0f0*/  IADD3 R25, P3, PT, R25, R90, RZ ;  /* 0x0000005a19197210 */ /* 0x000fe20007f7e0ff */
[----:B------:R0:W-:Y:S01]  /*c100*/  STL [R1+0x3d8], R37 ;  /* 0x0003d82501007387 */ /* 0x0001e20000100800 */
[----:B------:R-:W-:-:S03]  /*c110*/  IMAD.X R23, R23, 0x1, R3, P4 ;  /* 0x0000000117177824 */ /* 0x000fc600020e0603 */
[----:B------:R0:W-:Y:S01]  /*c120*/  STL [R1+0x3ec], R35 ;  /* 0x0003ec2301007387 */ /* 0x0001e20000100800 */
[----:B--2---:R-:W-:-:S03]  /*c130*/  IMAD.X R21, R21, 0x1, R3, P6 ;  /* 0x0000000115157824 */ /* 0x004fc600030e0603 */
[----:B------:R0:W-:Y:S01]  /*c140*/  STL [R1+0x3d0], R33 ;  /* 0x0003d02101007387 */ /* 0x0001e20000100800 */
[----:B------:R-:W-:-:S03]  /*c150*/  IMAD.X R11, R11, 0x1, R3, P2 ;  /* 0x000000010b0b7824 */ /* 0x000fc600010e0603 */
[----:B------:R0:W-:Y:S01]  /*c160*/  STL [R1+0x3e4], R27 ;  /* 0x0003e41b01007387 */ /* 0x0001e20000100800 */
[----:B------:R-:W-:-:S03]  /*c170*/  IMAD.X R9, R9, 0x1, R3, P3 ;  /* 0x0000000109097824 */ /* 0x000fc600018e0603 */
[----:B------:R0:W-:Y:S04]  /*c180*/  STL [R1+0x3c8], R25 ;  /* 0x0003c81901007387 */ /* 0x0001e80000100800 */
[----:B------:R0:W-:Y:S04]  /*c190*/  STL [R1+0x3dc], R23 ;  /* 0x0003dc1701007387 */ /* 0x0001e80000100800 */
[----:B------:R0:W-:Y:S04]  /*c1a0*/  STL [R1+0x3c4], R9 ;  /* 0x0003c40901007387 */ /* 0x0001e80000100800 */
[----:B------:R0:W-:Y:S04]  /*c1b0*/  STL [R1+0x3d4], R21 ;  /* 0x0003d41501007387 */ /* 0x0001e80000100800 */
[----:B------:R0:W-:Y:S01]  /*c1c0*/  STL [R1+0x3cc], R11 ;  /* 0x0003cc0b01007387 */ /* 0x0001e20000100800 */
[----:B-1----:R-:W-:Y:S05]  /*c1d0*/  @!P5 BRA `(.L_x_14) ;  /* 0x000001040098d947 */ /* 0x002fea0003800000 */
.L_x_24:
[----:B------:R1:W-:Y:S04]  /*c1e0*/  STL [R1+0xb78], R47 ;  /* 0x000b782f01007387 */ /* 0x0003e80000100800 */
[----:B------:R2:W-:Y:S04]  /*c1f0*/  STL [R1+0xb74], R37 ;  /* 0x000b742501007387 */ /* 0x0005e80000100800 */
[----:B------:R3:W-:Y:S04]  /*c200*/  STL [R1+0xb70], R35 ;  /* 0x000b702301007387 */ /* 0x0007e80000100800 */
[----:B------:R4:W-:Y:S04]  /*c210*/  STL [R1+0xb6c], R33 ;  /* 0x000b6c2101007387 */ /* 0x0009e80000100800 */
[----:B------:R0:W-:Y:S04]  /*c220*/  STL [R1+0xb68], R27 ;  /* 0x000b681b01007387 */ /* 0x0001e80000100800 */
[----:B------:R-:W-:Y:S04]  /*c230*/  STL [R1+0xb64], R11 ;  /* 0x000b640b01007387 */ /* 0x000fe80000100800 */
[----:B------:R-:W-:Y:S04]  /*c240*/  STL [R1+0xb60], R9 ;  /* 0x000b600901007387 */ /* 0x000fe80000100800 */
[----:B-----5:R-:W-:Y:S04]  /*c250*/  STL [R1+0xb5c], R52 ;  /* 0x000b5c3401007387 */ /* 0x020fe80000100800 */
        /* <DEDUP_REMOVED lines=53> */
[----:B0-----:R-:W4:Y:S01]  /*c5b0*/  LDL.LU R21, [R1+0x2b0] ;  /* 0x0002b00001157983 */ /* 0x001f220000300800 */
[----:B-1----:R-:W-:-:S03]  /*c5c0*/  PRMT R47, RZ, 0x7610, R47 ;  /* 0x00007610ff2f7816 */ /* 0x002fc6000000002f */
[----:B------:R-:W-:Y:S04]  /*c5d0*/  STL [R1+0x8f8], R2 ;  /* 0x0008f80201007387 */ /* 0x000fe80000100800 */
[----:B------:R-:W-:Y:S04]  /*c5e0*/  STL [R1+0x800], R0 ;  /* 0x0008000001007387 */ /* 0x000fe80000100800 */
[----:B------:R-:W-:Y:S04]  /*c5f0*/  STL [R1+0x8fc], R0 ;  /* 0x0008fc0001007387 */ /* 0x000fe80000100800 */
[----:B------:R-:W-:Y:S04]  /*c600*/  STL [R1+0x790], R93 ;  /* 0x0007905d01007387 */ /* 0x000fe80000100800 */
[----:B------:R-:W-:Y:S04]  /*c610*/  STL [R1+0x8c4], R93 ;  /* 0x0008c45d01007387 */ /* 0x000fe80000100800 */
[----:B------:R-:W-:Y:S04]  /*c620*/  STL [R1+0x78c], R92 ;  /* 0x00078c5c01007387 */ /* 0x000fe80000100800 */
[----:B------:R-:W-:Y:S01]  /*c630*/  STL [R1+0x8c8], R92 ;  /* 0x0008c85c01007387 */ /* 0x000fe20000100800 */
[----:B--2---:R-:W-:-:S03]  /*c640*/  PRMT R37, RZ, 0x7610, R37 ;  /* 0x00007610ff257816 */ /* 0x004fc60000000025 */
[----:B------:R-:W-:Y:S04]  /*c650*/  STL [R1+0x788], R91 ;  /* 0x0007885b01007387 */ /* 0x000fe80000100800 */
[----:B------:R-:W-:Y:S04]  /*c660*/  STL [R1+0x8c0], R91 ;  /* 0x0008c05b01007387 */ /* 0x000fe80000100800 */
[----:B------:R-:W-:Y:S01]  /*c670*/  STL [R1+0x784], R90 ;  /* 0x0007845a01007387 */ /* 0x000fe20000100800 */
[----:B---3--:R-:W-:-:S03]  /*c680*/  PRMT R35, RZ, 0x7610, R35 ;  /* 0x00007610ff237816 */ /* 0x008fc60000000023 */
[----:B------:R-:W-:Y:S04]  /*c690*/  STL [R1+0x8e4], R90 ;  /* 0x0008e45a01007387 */ /* 0x000fe80000100800 */
[----:B------:R-:W-:Y:S01]  /*c6a0*/  STL [R1+0x780], R3 ;  /* 0x0007800301007387 */ /* 0x000fe20000100800 */
[----:B----4-:R-:W-:-:S03]  /*c6b0*/  PRMT R33, RZ, 0x7610, R33 ;  /* 0x00007610ff217816 */ /* 0x010fc60000000021 */
[----:B------:R-:W-:Y:S04]  /*c6c0*/  STL [R1+0x8cc], R3 ;  /* 0x0008cc0301007387 */ /* 0x000fe80000100800 */
[----:B------:R0:W-:Y:S01]  /*c6d0*/  STL.S16 [R1+0x2b4], R47 ;  /* 0x0002b42f01007387 */ /* 0x0001e20000100600 */
[----:B------:R-:W-:-:S03]  /*c6e0*/  PRMT R27, RZ, 0x7610, R27 ;  /* 0x00007610ff1b7816 */ /* 0x000fc6000000001b */
[----:B0-----:R-:W2:Y:S04]  /*c6f0*/  LDL.LU R47, [R1+0xb78] ;  /* 0x000b7800012f7983 */ /* 0x001ea80000300800 */
[----:B------:R0:W-:Y:S04]  /*c700*/  STL.S16 [R1+0x2b8], R37 ;  /* 0x0002b82501007387 */ /* 0x0001e80000100600 */
[----:B0-----:R-:W3:Y:S01]  /*c710*/  LDL.LU R37, [R1+0xb74] ;  /* 0x000b740001257983 */ /* 0x001ee20000300800 */
[----:B------:R-:W-:Y:S02]  /*c720*/  PRMT R11, RZ, 0x7610, R11 ;  /* 0x00007610ff0b7816 */ /* 0x000fe4000000000b */
[----:B------:R-:W-:-:S02]  /*c730*/  PRMT R9, RZ, 0x7610, R9 ;  /* 0x00007610ff097816 */ /* 0x000fc40000000009 */
[----:B------:R-:W-:Y:S02]  /*c740*/  PRMT R52, RZ, 0x7610, R52 ;  /* 0x00007610ff347816 */ /* 0x000fe40000000034 */
[----:B------:R-:W-:Y:S02]  /*c750*/  PRMT R54, RZ, 0x7610, R54 ;  /* 0x00007610ff367816 */ /* 0x000fe40000000036 */
[----:B------:R-:W-:Y:S02]  /*c760*/  PRMT R62, RZ, 0x7610, R62 ;  /* 0x00007610ff3e7816 */ /* 0x000fe4000000003e */
[----:B------:R-:W-:Y:S02]  /*c770*/  PRMT R64, RZ, 0x7610, R64 ;  /* 0x00007610ff407816 */ /* 0x000fe40000000040 */
        /* <DEDUP_REMOVED lines=12> */
[----:B------:R-:W-:Y:S01]  /*c840*/  PRMT R56, RZ, 0x7610, R56 ;  /* 0x00007610ff387816 */ /* 0x000fe20000000038 */
[----:B------:R-:W-:-:S05]  /*c850*/  VIADD R21, R21, 0x1 ;  /* 0x0000000115157836 */ /* 0x000fca0000000000 */
[----:B------:R-:W-:Y:S04]  /*c860*/  STL [R1+0x2b0], R21 ;  /* 0x0002b01501007387 */ /* 0x000fe80000100800 */
[----:B------:R0:W-:Y:S04]  /*c870*/  STL.S16 [R1+0x3a8], R35 ;  /* 0x0003a82301007387 */ /* 0x0001e80000100600 */
[----:B0-----:R-:W4:Y:S04]  /*c880*/  LDL.LU R35, [R1+0xb70] ;  /* 0x000b700001237983 */ /* 0x001f280000300800 */
[----:B------:R0:W-:Y:S04]  /*c890*/  STL.S16 [R1+0x4ac], R33 ;  /* 0x0004ac2101007387 */ /* 0x0001e80000100600 */
[----:B0-----:R-:W2:Y:S04]  /*c8a0*/  LDL.LU R33, [R1+0xb6c] ;  /* 0x000b6c0001217983 */ /* 0x001ea80000300800 */
        /* <DEDUP_REMOVED lines=26> */
[----:B------:R0:W-:Y:S01]  /*ca50*/  STL.S16 [R1+0x2c0], R20 ;  /* 0x0002c01401007387 */ /* 0x0001e20000100600 */
[----:B------:R-:W-:-:S03]  /*ca60*/  PRMT R58, RZ, 0x7610, R58 ;  /* 0x00007610ff3a7816 */ /* 0x000fc6000000003a */
        /* <DEDUP_REMOVED lines=46> */
[----:B------:R-:W-:Y:S04]  /*cd50*/  STL [R1+0x9b0], R93 ;  /* 0x0009b05d01007387 */ /* 0x000fe80000100800 */
        /* <DEDUP_REMOVED lines=19> */
[----:B------:R-:W-:Y:S02]  /*ce90*/  PRMT R92, RZ, 0x7610, R92 ;  /* 0x00007610ff5c7816 */ /* 0x000fe4000000005c */
[----:B------:R-:W-:Y:S01]  /*cea0*/  PRMT R93, RZ, 0x7610, R93 ;  /* 0x00007610ff5d7816 */ /* 0x000fe2000000005d */
[----:B0-----:R-:W2:Y:S04]  /*ceb0*/  LDL.LU R42, [R1+0xadc] ;  /* 0x000adc00012a7983 */ /* 0x001ea80000300800 */
[----:B------:R0:W-:Y:S01]  /*cec0*/  STL.S16 [R1+0x588], R43 ;  /* 0x0005882b01007387 */ /* 0x0001e20000100600 */
[----:B------:R-:W-:-:S02]  /*ced0*/  PRMT R7, RZ, 0x7610, R7 ;  /* 0x00007610ff077816 */ /* 0x000fc40000000007 */
[----:B------:R-:W-:Y:S01]  /*cee0*/  PRMT R12, RZ, 0x7610, R12 ;  /* 0x00007610ff0c7816 */ /* 0x000fe2000000000c */
        /* <DEDUP_REMOVED lines=13> */
[----:B------:R-:W-:Y:S04]  /*cfc0*/  STL.64 [R1+0x9d0], R92 ;  /* 0x0009d05c01007387 */ /* 0x000fe80000100a00 */
        /* <DEDUP_REMOVED lines=11> */
[----:B0-----:R-:W4:Y:S04]  /*d080*/  LDL.LU R14, [R1+0xab8] ;  /* 0x000ab800010e7983 */ /* 0x001f280000300800 */
        /* <DEDUP_REMOVED lines=19> */
[----:B------:R-:W-:Y:S02]  /*d1c0*/  PRMT R4, RZ, 0x7610, R4 ;  /* 0x00007610ff047816 */ /* 0x000fe40000000004 */
[----:B------:R-:W-:Y:S01]  /*d1d0*/  PRMT R93, RZ, 0x7610, R93 ;  /* 0x00007610ff5d7816 */ /* 0x000fe2000000005d */
[----:B0-----:R-:W4:Y:S04]  /*d1e0*/  LDL.LU R29, [R1+0xa9c] ;  /* 0x000a9c00011d7983 */ /* 0x001f280000300800 */
[----:B------:R0:W-:Y:S01]  /*d1f0*/  STL.S16 [R1+0x550], R30 ;  /* 0x0005501e01007387 */ /* 0x0001e20000100600 */
[----:B------:R-:W-:-:S02]  /*d200*/  PRMT R92, RZ, 0x7610, R92 ;  /* 0x00007610ff5c7816 */ /* 0x000fc4000000005c */
[----:B------:R-:W-:Y:S01]  /*d210*/  PRMT R89, RZ, 0x7610, R89 ;  /* 0x00007610ff597816 */ /* 0x000fe20000000059 */
        /* <DEDUP_REMOVED lines=17> */
[----:B------:R0:W-:Y:S04]  /*d330*/  STL.S16 [R1+0x4c8], R4 ;  /* 0x0004c80401007387 */ /* 0x0001e80000100600 */
[----:B------:R-:W-:Y:S04]  /*d340*/  STL.S16 [R1+0x4cc], R93 ;  /* 0x0004cc5d01007387 */ /* 0x000fe80000100600 */
[----:B------:R-:W-:Y:S01]  /*d350*/  STL.S16 [R1+0x544], R92 ;  /* 0x0005445c01007387 */ /* 0x000fe20000100600 */
[----:B------:R-:W-:Y:S01]  /*d360*/  PRMT R71, RZ, 0x7610, R71 ;  /* 0x00007610ff477816 */ /* 0x000fe20000000047 */
[----:B0-----:R-:W0:Y:S02]  /*d370*/  LDC R4, c[0x0][0x3a0] ;  /* 0x0000e800ff047b82 */ /* 0x001e240000000800 */
[----:B------:R-:W-:Y:S04]  /*d380*/  STL.S16 [R1+0x540], R89 ;  /* 0x0005405901007387 */ /* 0x000fe80000100600 */
[----:B------:R-:W-:Y:S01]  /*d390*/  STL.S16 [R1+0x53c], R87 ;  /* 0x00053c5701007387 */ /* 0x000fe20000100600 */
[----:B------:R-:W-:-:S03]  /*d3a0*/  PRMT R69, RZ, 0x7610, R69 ;  /* 0x00007610ff457816 */ /* 0x000fc60000000045 */
        /* <DEDUP_REMOVED lines=10> */
[----:B------:R-:W-:Y:S04]  /*d450*/  STL.S16 [R1+0x524], R75 ;  /* 0x0005244b01007387 */ /* 0x000fe80000100600 */
[----:B------:R-:W-:Y:S01]  /*d460*/  STL.S16 [R1+0x520], R73 ;  /* 0x0005204901007387 */ /* 0x000fe20000100600 */
[----:B------:R-:W-:-:S03]  /*d470*/  PRMT R57, RZ, 0x7610, R57 ;  /* 0x00007610ff397816 */ /* 0x000fc60000000039 */
[----:B------:R-:W-:Y:S01]  /*d480*/  STL.S16 [R1+0x51c], R71 ;  /* 0x00051c4701007387 */ /* 0x000fe20000100600 */
[----:B------:R-:W-:-:S03]  /*d490*/  PRMT R55, RZ, 0x7610, R55 ;  /* 0x00007610ff377816 */ /* 0x000fc60000000037 */
[----:B------:R-:W-:Y:S01]  /*d4a0*/  STL.S16 [R1+0x518], R69 ;  /* 0x0005184501007387 */ /* 0x000fe20000100600 */
[----:B------:R-:W-:-:S03]  /*d4b0*/  PRMT R25, RZ, 0x7610, R25 ;  /* 0x00007610ff197816 */ /* 0x000fc60000000019 */
[----:B------:R-:W-:Y:S04]  /*d4c0*/  STL.S16 [R1+0x2dc], R67 ;  /* 0x0002dc4301007387 */ /* 0x000fe80000100600 */
[----:B------:R-:W-:Y:S04]  /*d4d0*/  STL.S16 [R1+0x2e0], R65 ;  /* 0x0002e04101007387 */ /* 0x000fe80000100600 */
[----:B------:R-:W-:Y:S04]  /*d4e0*/  STL.S16 [R1+0x514], R63 ;  /* 0x0005143f01007387 */ /* 0x000fe80000100600 */
[----:B------:R-:W-:Y:S01]  /*d4f0*/  STL.S16 [R1+0x510], R59 ;  /* 0x0005103b01007387 */ /* 0x000fe20000100600 */
[----:B------:R-:W-:-:S03]  /*d500*/  PRMT R53, RZ, 0x7610, R53 ;  /* 0x00007610ff357816 */ /* 0x000fc60000000035 */
[----:B------:R1:W-:Y:S01]  /*d510*/  STL.S16 [R1+0x50c], R23 ;  /* 0x00050c1701007387 */ /* 0x0003e20000100600 */
[----:B------:R-:W-:-:S03]  /*d520*/  PRMT R45, RZ, 0x7610, R45 ;  /* 0x00007610ff2d7816 */ /* 0x000fc6000000002d */
[----:B-1----:R-:W4:Y:S04]  /*d530*/  LDL.LU R23, [R1+0x6a0] ;  /* 0x0006a00001177983 */ /* 0x002f280000300800 */
[----:B------:R-:W-:Y:S04]  /*d540*/  STL.S16 [R1+0x508], R57 ;  /* 0x0005083901007387 */ /* 0x000fe80000100600 */
[----:B------:R-:W-:Y:S04]  /*d550*/  STL.S16 [R1+0x504], R55 ;  /* 0x0005043701007387 */ /* 0x000fe80000100600 */
[----:B------:R1:W-:Y:S04]  /*d560*/  STL.S16 [R1+0x500], R25 ;  /* 0x0005001901007387 */ /* 0x0003e80000100600 */
[----:B-1----:R-:W4:Y:S04]  /*d570*/  LDL.LU R25, [R1+0x6a4] ;  /* 0x0006a40001197983 */ /* 0x002f280000300800 */
[----:B------:R-:W-:Y:S04]  /*d580*/  STL.S16 [R1+0x4fc], R53 ;  /* 0x0004fc3501007387 */ /* 0x000fe80000100600 */
[----:B------:R1:W-:Y:S01]  /*d590*/  STL.S16 [R1+0x4f8], R45 ;  /* 0x0004f82d01007387 */ /* 0x0003e20000100600 */
[----:B------:R-:W-:-:S03]  /*d5a0*/  PRMT R51, RZ, 0x7610, R51 ;  /* 0x00007610ff337816 */ /* 0x000fc60000000033 */
[----:B-1----:R-:W4:Y:S01]  /*d5b0*/  LDL.LU R45, [R1+0x6a8] ;  /* 0x0006a800012d7983 */ /* 0x002f220000300800 */
[----:B------:R-:W-:Y:S02]  /*d5c0*/  PRMT R49, RZ, 0x7610, R49 ;  /* 0x00007610ff317816 */ /* 0x000fe40000000031 */
[----:B--2---:R-:W-:Y:S01]  /*d5d0*/  PRMT R47, RZ, 0x7610, R47 ;  /* 0x00007610ff2f7816 */ /* 0x004fe2000000002f */
[----:B------:R-:W-:Y:S01]  /*d5e0*/  STL.S16 [R1+0x4f4], R51 ;  /* 0x0004f43301007387 */ /* 0x000fe20000100600 */
[----:B---3--:R-:W-:Y:S02]  /*d5f0*/  PRMT R37, RZ, 0x7610, R37 ;  /* 0x00007610ff257816 */ /* 0x008fe40000000025 */
[----:B----4-:R-:W-:Y:S01]  /*d600*/  PRMT R35, RZ, 0x7610, R35 ;  /* 0x00007610ff237816 */ /* 0x010fe20000000023 */
[----:B------:R1:W-:Y:S01]  /*d610*/  STL.S16 [R1+0x4f0], R49 ;  /* 0x0004f03101007387 */ /* 0x0003e20000100600 */
[----:B------:R-:W-:Y:S02]  /*d620*/  PRMT R33, RZ, 0x7610, R33 ;  /* 0x00007610ff217816 */ /* 0x000fe40000000021 */
[----:B------:R-:W-:-:S02]  /*d630*/  PRMT R91, RZ, 0x7610, R91 ;  /* 0x00007610ff5b7816 */ /* 0x000fc4000000005b */
[----:B------:R-:W-:Y:S01]  /*d640*/  PRMT R90, RZ, 0x7610, R90 ;  /* 0x00007610ff5a7816 */ /* 0x000fe2000000005a */
[----:B-1----:R-:W2:Y:S04]  /*d650*/  LDL.LU R49, [R1+0x6ac] ;  /* 0x0006ac0001317983 */ /* 0x002ea80000300800 */
[----:B------:R1:W-:Y:S04]  /*d660*/  STL.S16 [R1+0x4ec], R47 ;  /* 0x0004ec2f01007387 */ /* 0x0003e80000100600 */
[----:B------:R3:W-:Y:S01]  /*d670*/  STL.S16 [R1+0x4e8], R37 ;  /* 0x0004e82501007387 */ /* 0x0007e20000100600 */
[----:B------:R-:W-:-:S03]  /*d680*/  PRMT R27, RZ, 0x7610, R27 ;  /* 0x00007610ff1b7816 */ /* 0x000fc6000000001b */
[----:B-1----:R-:W4:Y:S04]  /*d690*/  LDL.LU R47, [R1+0x6b0] ;  /* 0x0006b000012f7983 */ /* 0x002f280000300800 */
[----:B------:R1:W-:Y:S04]  /*d6a0*/  STL.S16 [R1+0x4e4], R35 ;  /* 0x0004e42301007387 */ /* 0x0003e80000100600 */
[----:B---3--:R-:W3:Y:S04]  /*d6b0*/  LDL.LU R37, [R1+0x6b4] ;  /* 0x0006b40001257983 */ /* 0x008ee80000300800 */
[----:B------:R-:W-:Y:S04]  /*d6c0*/  STL.S16 [R1+0x4e0], R33 ;  /* 0x0004e02101007387 */ /* 0x000fe80000100600 */
[----:B------:R-:W-:Y:S04]  /*d6d0*/  STL.64 [R1+0x980], R90 ;  /* 0x0009805a01007387 */ /* 0x000fe80000100a00 */
[----:B-1----:R-:W3:Y:S04]  /*d6e0*/  LDL.LU R35, [R1+0x6b8] ;  /* 0x0006b80001237983 */ /* 0x002ee80000300800 */
[----:B------:R1:W-:Y:S04]  /*d6f0*/  STL.S16 [R1+0x39c], R27 ;  /* 0x00039c1b01007387 */ /* 0x0003e80000100600 */
[----:B-1----:R-:W3:Y:S01]  /*d700*/  LDL.LU R27, [R1+0x6bc] ;  /* 0x0006bc00011b7983 */ /* 0x002ee20000300800 */
[----:B------:R-:W-:-:S02]  /*d710*/  PRMT R11, RZ, 0x7610, R11 ;  /* 0x00007610ff0b7816 */ /* 0x000fc4000000000b */
[----:B------:R-:W-:Y:S02]  /*d720*/  PRMT R9, RZ, 0x7610, R9 ;  /* 0x00007610ff097816 */ /* 0x000fe40000000009 */
[----:B------:R-:W-:Y:S02]  /*d730*/  PRMT R3, RZ, 0x7610, R3 ;  /* 0x00007610ff037816 */ /* 0x000fe40000000003 */
[----:B------:R-:W-:Y:S01]  /*d740*/  PRMT R2, RZ, 0x7610, R2 ;  /* 0x00007610ff027816 */ /* 0x000fe20000000002 */
[----:B------:R-:W-:Y:S04]  /*d750*/  STL.S16 [R1+0x4dc], R11 ;  /* 0x0004dc0b01007387 */ /* 0x000fe80000100600 */
[----:B------:R1:W-:Y:S04]  /*d760*/  STL.S16 [R1+0x4d8], R9 ;  /* 0x0004d80901007387 */ /* 0x0003e80000100600 */
[----:B------:R1:W-:Y:S01]  /*d770*/  STL.64 [R1+0xa28], R2 ;  /* 0x000a280201007387 */ /* 0x0003e20000100a00 */
[----:B0-----:R-:W-:-:S02]  /*d780*/  IMAD R4, R21, -0x40, R4 ;  /* 0xffffffc015047824 */ /* 0x001fc400078e0204 */
[----:B------:R-:W-:Y:S01]  /*d790*/  IMAD.MOV.U32 R53, RZ, RZ, R52 ;  /* 0x000000ffff357224 */ /* 0x000fe200078e0034 */
[----:B-1----:R-:W3:Y:S01]  /*d7a0*/  LDL.LU R9, [R1+0x6c0] ;  /* 0x0006c00001097983 */ /* 0x002ee20000300800 */
[----:B------:R-:W-:Y:S02]  /*d7b0*/  PRMT R3, RZ, 0x7610, R3 ;  /* 0x00007610ff037816 */ /* 0x000fe40000000003 */
[----:B------:R-:W-:-:S03]  /*d7c0*/  PRMT R2, RZ, 0x7610, R2 ;  /* 0x00007610ff027816 */ /* 0x000fc60000000002 */
[----:B------:R0:W-:Y:S01]  /*d7d0*/  STL.S16 [R1+0x3a0], R3 ;  /* 0x0003a00301007387 */ /* 0x0001e20000100600 */
[----:B------:R-:W-:-:S03]  /*d7e0*/  IMAD.MOV.U32 R55, RZ, RZ, R54 ;  /* 0x000000ffff377224 */ /* 0x000fc600078e0036 */
[----:B------:R-:W3:Y:S04]  /*d7f0*/  LDL.LU R11, [R1+0x6c4] ;  /* 0x0006c400010b7983 */ /* 0x000ee80000300800 */
[----:B------:R1:W-:Y:S04]  /*d800*/  STL.S16 [R1+0x3a4], R2 ;  /* 0x0003a40201007387 */ /* 0x0003e80000100600 */
[----:B------:R-:W3:Y:S01]  /*d810*/  LDL.LU R21, [R1+0x6c8] ;  /* 0x0006c80001157983 */ /* 0x000ee20000300800 */
[----:B------:R-:W-:Y:S02]  /*d820*/  IMAD.MOV.U32 R63, RZ, RZ, R62 ;  /* 0x000000ffff3f7224 */ /* 0x000fe400078e003e */
[----:B------:R-:W-:-:S02]  /*d830*/  IMAD.MOV.U32 R65, RZ, RZ, R64 ;  /* 0x000000ffff417224 */ /* 0x000fc400078e0040 */
[----:B------:R-:W-:Y:S02]  /*d840*/  IMAD.MOV.U32 R71, RZ, RZ, R70 ;  /* 0x000000ffff477224 */ /* 0x000fe400078e0046 */
[----:B------:R-:W-:Y:S02]  /*d850*/  IMAD.MOV.U32 R73, RZ, RZ, R72 ;  /* 0x000000ffff497224 */ /* 0x000fe400078e0048 */
[----:B------:R-:W-:Y:S02]  /*d860*/  IMAD.MOV.U32 R79, RZ, RZ, R78 ;  /* 0x000000ffff4f7224 */ /* 0x000fe400078e004e */
[----:B------:R-:W-:Y:S02]  /*d870*/  IMAD.MOV.U32 R81, RZ, RZ, R80 ;  /* 0x000000ffff517224 */ /* 0x000fe400078e0050 */
[----:B------:R-:W-:Y:S02]  /*d880*/  IMAD.MOV.U32 R52, RZ, RZ, R23 ;  /* 0x000000ffff347224 */ /* 0x000fe400078e0017 */
[----:B------:R-:W3:Y:S04]  /*d890*/  LDL.LU R23, [R1+0x6cc] ;  /* 0x0006cc0001177983 */ /* 0x000ee80000300800 */
[----:B------:R-:W3:Y:S04]  /*d8a0*/  LDL.LU R33, [R1+0x6d0] ;  /* 0x0006d00001217983 */ /* 0x000ee80000300800 */
[----:B------:R-:W-:Y:S01]  /*d8b0*/  STL.64 [R1+0x900], R52 ;  /* 0x0009003401007387 */ /* 0x000fe20000100a00 */
[----:B------:R-:W-:-:S03]  /*d8c0*/  IMAD.MOV.U32 R54, RZ, RZ, R25 ;  /* 0x000000ffff367224 */ /* 0x000fc600078e0019 */
[----:B------:R-:W3:Y:S04]  /*d8d0*/  LDL.LU R25, [R1+0x6d4] ;  /* 0x0006d40001197983 */ /* 0x000ee80000300800 */
[----:B------:R-:W-:Y:S01]  /*d8e0*/  STL.64 [R1+0x908], R54 ;  /* 0x0009083601007387 */ /* 0x000fe20000100a00 */
[----:B------:R-:W-:-:S03]  /*d8f0*/  IMAD.MOV.U32 R62, RZ, RZ, R45 ;  /* 0x000000ffff3e7224 */ /* 0x000fc600078e002d */
[----:B------:R-:W3:Y:S04]  /*d900*/  LDL.LU R45, [R1+0x6d8] ;  /* 0x0006d800012d7983 */ /* 0x000ee80000300800 */
[----:B------:R-:W-:Y:S01]  /*d910*/  STL.64 [R1+0x910], R62 ;  /* 0x0009103e01007387 */ /* 0x000fe20000100a00 */
[----:B--2---:R-:W-:-:S05]  /*d920*/  IMAD.MOV.U32 R64, RZ, RZ, R49 ;  /* 0x000000ffff407224 */ /* 0x004fca00078e0031 */
[----:B------:R-:W-:Y:S04]  /*d930*/  STL.64 [R1+0x918], R64 ;  /* 0x0009184001007387 */ /* 0x000fe80000100a00 */
[----:B0-----:R-:W2:Y:S01]  /*d940*/  LDL.LU R3, [R1+0x6dc] ;  /* 0x0006dc0001037983 */ /* 0x001ea20000300800 */
[----:B----4-:R-:W-:-:S05]  /*d950*/  IMAD.MOV.U32 R70, RZ, RZ, R47 ;  /* 0x000000ffff467224 */ /* 0x010fca00078e002f */
[----:B------:R-:W-:Y:S01]  /*d960*/  STL.64 [R1+0x920], R70 ;  /* 0x0009204601007387 */ /* 0x000fe20000100a00 */
[----:B---3--:R-:W-:-:S03]  /*d970*/  IMAD.MOV.U32 R72, RZ, RZ, R37 ;  /* 0x000000ffff487224 */ /* 0x008fc600078e0025 */
[----:B------:R-:W3:Y:S04]  /*d980*/  LDL.LU R51, [R1+0x6e0] ;  /* 0x0006e00001337983 */ /* 0x000ee80000300800 */
[----:B------:R-:W-:Y:S04]  /*d990*/  STL.64 [R1+0x928], R72 ;  /* 0x0009284801007387 */ /* 0x000fe80000100a00 */
[----:B------:R-:W4:Y:S01]  /*d9a0*/  LDL.LU R49, [R1+0x6e4] ;  /* 0x0006e40001317983 */ /* 0x000f220000300800 */
[----:B------:R-:W-:-:S03]  /*d9b0*/  IMAD.MOV.U32 R78, RZ, RZ, R35 ;  /* 0x000000ffff4e7224 */ /* 0x000fc600078e0023 */
[----:B------:R-:W4:Y:S04]  /*d9c0*/  LDL.LU R37, [R1+0x6e8] ;  /* 0x0006e80001257983 */ /* 0x000f280000300800 */
[----:B------:R-:W-:Y:S01]  /*d9d0*/  STL.64 [R1+0x988], R78 ;  /* 0x0009884e01007387 */ /* 0x000fe20000100a00 */
[----:B------:R-:W-:-:S03]  /*d9e0*/  IMAD.MOV.U32 R80, RZ, RZ, R27 ;  /* 0x000000ffff507224 */ /* 0x000fc600078e001b */
[----:B------:R-:W4:Y:S04]  /*d9f0*/  LDL.LU R27, [R1+0x6ec] ;  /* 0x0006ec00011b7983 */ /* 0x000f280000300800 */
[----:B-1----:R-:W4:Y:S01]  /*da00*/  LDL.LU R2, [R1+0x6f0] ;  /* 0x0006f00001027983 */ /* 0x002f220000300800 */
[----:B------:R-:W-:-:S03]  /*da10*/  IMAD.MOV.U32 R35, RZ, RZ, R34 ;  /* 0x000000ffff237224 */ /* 0x000fc600078e0022 */
[----:B------:R-:W-:Y:S01]  /*da20*/  STL.64 [R1+0x990], R80 ;  /* 0x0009905001007387 */ /* 0x000fe20000100a00 */
[----:B------:R-:W-:-:S04]  /*da30*/  LOP3.LUT R9, R9, R8, RZ, 0x3c, !PT ;  /* 0x0000000809097212 */ /* 0x000fc800078e3cff */
[----:B------:R-:W-:-:S04]  /*da40*/  LOP3.LUT R8, R9, R8, RZ, 0x3c, !PT ;  /* 0x0000000809087212 */ /* 0x000fc800078e3cff */
[----:B------:R-:W-:Y:S02]  /*da50*/  LOP3.LUT R9, R9, R8, RZ, 0x3c, !PT ;  /* 0x0000000809097212 */ /* 0x000fe400078e3cff */
[----:B------:R-:W-:-:S04]  /*da60*/  LOP3.LUT R11, R11, R10, RZ, 0x3c, !PT ;  /* 0x0000000a0b0b7212 */ /* 0x000fc800078e3cff */
[----:B------:R-:W-:Y:S02]  /*da70*/  LOP3.LUT R10, R11, R10, RZ, 0x3c, !PT ;  /* 0x0000000a0b0a7212 */ /* 0x000fe400078e3cff */
[----:B------:R-:W-:-:S04]  /*da80*/  LOP3.LUT R21, R21, R20, RZ, 0x3c, !PT ;  /* 0x0000001415157212 */ /* 0x000fc800078e3cff */
[----:B------:R-:W-:Y:S02]  /*da90*/  LOP3.LUT R20, R21, R20, RZ, 0x3c, !PT ;  /* 0x0000001415147212 */ /* 0x000fe400078e3cff */
[----:B------:R-:W-:Y:S02]  /*daa0*/  LOP3.LUT R11, R11, R10, RZ, 0x3c, !PT ;  /* 0x0000000a0b0b7212 */ /* 0x000fe400078e3cff */
[----:B------:R-:W-:Y:S01]  /*dab0*/  LOP3.LUT R21, R21, R20, RZ, 0x3c, !PT ;  /* 0x0000001415157212 */ /* 0x000fe200078e3cff */
[----:B------:R-:W-:Y:S04]  /*dac0*/  STL.64 [R1+0x930], R8 ;  /* 0x0009300801007387 */ /* 0x000fe80000100a00 */
[----:B------:R-:W-:Y:S04]  /*dad0*/  STL.64 [R1+0x938], R10 ;  /* 0x0009380a01007387 */ /* 0x000fe80000100a00 */
[----:B------:R0:W-:Y:S01]  /*dae0*/  STL.64 [R1+0x940], R20 ;  /* 0x0009401401007387 */ /* 0x0001e20000100a00 */
[----:B------:R-:W-:-:S02]  /*daf0*/  IMAD.MOV.U32 R47, RZ, RZ, R46 ;  /* 0x000000ffff2f7224 */ /* 0x000fc400078e002e */
[----:B------:R-:W-:Y:S02]  /*db00*/  IMAD.MOV.U32 R57, RZ, RZ, R56 ;  /* 0x000000ffff397224 */ /* 0x000fe400078e0038 */
[----:B------:R-:W-:Y:S02]  /*db10*/  IMAD.MOV.U32 R59, RZ, RZ, R58 ;  /* 0x000000ffff3b7224 */ /* 0x000fe400078e003a */
[----:B------:R-:W-:Y:S02]  /*db20*/  IMAD.MOV.U32 R67, RZ, RZ, R66 ;  /* 0x000000ffff437224 */ /* 0x000fe400078e0042 */
[----:B------:R-:W-:Y:S02]  /*db30*/  IMAD.MOV.U32 R69, RZ, RZ, R68 ;  /* 0x000000ffff457224 */ /* 0x000fe400078e0044 */
[----:B------:R-:W-:Y:S01]  /*db40*/  IMAD.MOV.U32 R75, RZ, RZ, R74 ;  /* 0x000000ffff4b7224 */ /* 0x000fe200078e004a */
[----:B------:R-:W-:Y:S02]  /*db50*/  LOP3.LUT R23, R23, R22, RZ, 0x3c, !PT ;  /* 0x0000001617177212 */ /* 0x000fe400078e3cff */
[----:B------:R-:W-:-:S02]  /*db60*/  LOP3.LUT R33, R33, R32, RZ, 0x3c, !PT ;  /* 0x0000002021217212 */ /* 0x000fc400078e3cff */
[----:B------:R-:W-:Y:S02]  /*db70*/  LOP3.LUT R22, R23, R22, RZ, 0x3c, !PT ;  /* 0x0000001617167212 */ /* 0x000fe400078e3cff */
[----:B------:R-:W-:Y:S02]  /*db80*/  LOP3.LUT R32, R33, R32, RZ, 0x3c, !PT ;  /* 0x0000002021207212 */ /* 0x000fe400078e3cff */
[----:B------:R-:W-:Y:S02]  /*db90*/  LOP3.LUT R23, R23, R22, RZ, 0x3c, !PT ;  /* 0x0000001617177212 */ /* 0x000fe400078e3cff */
[----:B------:R-:W-:-:S03]  /*dba0*/  LOP3.LUT R33, R33, R32, RZ, 0x3c, !PT ;  /* 0x0000002021217212 */ /* 0x000fc600078e3cff */
[----:B------:R-:W-:Y:S04]  /*dbb0*/  STL.64 [R1+0x948], R22 ;  /* 0x0009481601007387 */ /* 0x000fe80000100a00 */
[----:B------:R-:W-:Y:S01]  /*dbc0*/  STL.64 [R1+0x950], R32 ;  /* 0x0009502001007387 */ /* 0x000fe20000100a00 */
[----:B------:R-:W-:-:S03]  /*dbd0*/  IMAD.MOV.U32 R34, RZ, RZ, R25 ;  /* 0x000000ffff227224 */ /* 0x000fc600078e0019 */
[----:B------:R-:W4:Y:S04]  /*dbe0*/  LDL.LU R25, [R1+0x6f4] ;  /* 0x0006f40001197983 */ /* 0x000f280000300800 */
[----:B0-----:R-:W4:Y:S01]  /*dbf0*/  LDL.LU R21, [R1+0x6f8] ;  /* 0x0006f80001157983 */ /* 0x001f220000300800 */
[----:B------:R-:W-:-:S04]  /*dc00*/  LOP3.LUT R45, R45, R44, RZ, 0x3c, !PT ;  /* 0x0000002c2d2d7212 */ /* 0x000fc800078e3cff */
[C---:B------:R-:W-:Y:S01]  /*dc10*/  LOP3.LUT R44, R45.reuse, R44, RZ, 0x3c, !PT ;  /* 0x0000002c2d2c7212 */ /* 0x040fe200078e3cff */
[----:B------:R-:W-:Y:S03]  /*dc20*/  STL.64 [R1+0x958], R34 ;  /* 0x0009582201007387 */ /* 0x000fe60000100a00 */
[----:B------:R-:W-:Y:S01]  /*dc30*/  LOP3.LUT R45, R45, R44, RZ, 0x3c, !PT ;  /* 0x0000002c2d2d7212 */ /* 0x000fe200078e3cff */
[----:B------:R-:W4:Y:S04]  /*dc40*/  LDL.LU R20, [R1+0x6fc] ;  /* 0x0006fc0001147983 */ /* 0x000f280000300800 */
[----:B------:R-:W4:Y:S04]  /*dc50*/  LDL.LU R9, [R1+0x708] ;  /* 0x0007080001097983 */ /* 0x000f280000300800 */
[----:B------:R-:W-:Y:S04]  /*dc60*/  STL.64 [R1+0x960], R44 ;  /* 0x0009602c01007387 */ /* 0x000fe80000100a00 */
[----:B------:R-:W4:Y:S01]  /*dc70*/  LDL.LU R8, [R1+0x70c] ;  /* 0x00070c0001087983 */ /* 0x000f220000300800 */
[----:B--2---:R-:W-:-:S03]  /*dc80*/  IMAD.MOV.U32 R46, RZ, RZ, R3 ;  /* 0x000000ffff2e7224 */ /* 0x004fc600078e0003 */
[----:B------:R-:W2:Y:S04]  /*dc90*/  LDL.LU R3, [R1+0x688] ;  /* 0x0006880001037983 */ /* 0x000ea80000300800 */
[----:B------:R0:W-:Y:S01]  /*dca0*/  STL.64 [R1+0x968], R46 ;  /* 0x0009682e01007387 */ /* 0x0001e20000100a00 */
[----:B---3--:R-:W-:Y:S02]  /*dcb0*/  IMAD.MOV.U32 R56, RZ, RZ, R51 ;  /* 0x000000ffff387224 */ /* 0x008fe400078e0033 */
[----:B----4-:R-:W-:-:S03]  /*dcc0*/  IMAD.MOV.U32 R58, RZ, RZ, R49 ;  /* 0x000000ffff3a7224 */ /* 0x010fc600078e0031 */
[----:B------:R-:W-:Y:S01]  /*dcd0*/  STL.64 [R1+0x970], R56 ;  /* 0x0009703801007387 */ /* 0x000fe20000100a00 */
[----:B------:R-:W-:-:S03]  /*dce0*/  IMAD.MOV.U32 R66, RZ, RZ, R37 ;  /* 0x000000ffff427224 */ /* 0x000fc600078e0025 */
[----:B------:R-:W-:Y:S04]  /*dcf0*/  STL.64 [R1+0x978], R58 ;  /* 0x0009783a01007387 */ /* 0x000fe80000100a00 */
[----:B------:R-:W-:Y:S01]  /*dd00*/  STL.64 [R1+0x998], R66 ;  /* 0x0009984201007387 */ /* 0x000fe20000100a00 */
[----:B------:R-:W-:-:S05]  /*dd10*/  IMAD.MOV.U32 R68, RZ, RZ, R27 ;  /* 0x000000ffff447224 */ /* 0x000fca00078e001b */
[----:B------:R-:W-:Y:S04]  /*dd20*/  STL.64 [R1+0x9a0], R68 ;  /* 0x0009a04401007387 */ /* 0x000fe80000100a00 */
[----:B0-----:R-:W3:Y:S04]  /*dd30*/  LDL.LU R46, [R1+0x690] ;  /* 0x00069000012e7983 */ /* 0x001ee80000300800 */
[----:B------:R-:W4:Y:S04]  /*dd40*/  LDL.LU R45, [R1+0x694] ;  /* 0x00069400012d7983 */ /* 0x000f280000300800 */
[----:B------:R-:W4:Y:S04]  /*dd50*/  LDL.LU R44, [R1+0x8] ;  /* 0x00000800012c7983 */ /* 0x000f280000300800 */
[----:B------:R-:W4:Y:S04]  /*dd60*/  LDL.LU R33, [R1+0x680] ;  /* 0x0006800001217983 */ /* 0x000f280000300800 */
[----:B------:R-:W4:Y:S04]  /*dd70*/  LDL.LU R32, [R1+0x10] ;  /* 0x0000100001207983 */ /* 0x000f280000300800 */
[----:B------:R-:W4:Y:S04]  /*dd80*/  LDL.LU R23, [R1+0x684] ;  /* 0x0006840001177983 */ /* 0x000f280000300800 */
[----:B------:R-:W4:Y:S04]  /*dd90*/  LDL.LU R22, [R1+0x18] ;  /* 0x0000180001167983 */ /* 0x000f280000300800 */
[----:B------:R-:W4:Y:S04]  /*dda0*/  LDL.LU R11, [R1+0x65c] ;  /* 0x00065c00010b7983 */ /* 0x000f280000300800 */
[----:B------:R-:W4:Y:S01]  /*ddb0*/  LDL.LU R10, [R1+0x28] ;  /* 0x00002800010a7983 */ /* 0x000f220000300800 */
[----:B------:R-:W-:-:S03]  /*ddc0*/  IMAD.MOV.U32 R74, RZ, RZ, R2 ;  /* 0x000000ffff4a7224 */ /* 0x000fc600078e0002 */
[----:B------:R-:W4:Y:S01]  /*ddd0*/  LDL.LU R2, [R1+0x664] ;  /* 0x0006640001027983 */ /* 0x000f220000300800 */
[----:B------:R-:W-:Y:S02]  /*dde0*/  IMAD.MOV.U32 R77, RZ, RZ, R76 ;  /* 0x000000ffff4d7224 */ /* 0x000fe400078e004c */
[----:B------:R-:W-:Y:S02]  /*ddf0*/  IMAD.MOV.U32 R83, RZ, RZ, R82 ;  /* 0x000000ffff537224 */ /* 0x000fe400078e0052 */
[----:B------:R-:W-:Y:S01]  /*de00*/  IMAD.MOV.U32 R85, RZ, RZ, R84 ;  /* 0x000000ffff557224 */ /* 0x000fe200078e0054 */
[----:B------:R-:W-:Y:S01]  /*de10*/  STL.64 [R1+0x9a8], R74 ;  /* 0x0009a84a01007387 */ /* 0x000fe20000100a00 */
[----:B------:R-:W-:Y:S02]  /*de20*/  IMAD.MOV.U32 R27, RZ, RZ, R26 ;  /* 0x000000ffff1b7224 */ /* 0x000fe400078e001a */
[----:B------:R-:W-:Y:S02]  /*de30*/  IMAD.MOV.U32 R37, RZ, RZ, R36 ;  /* 0x000000ffff257224 */ /* 0x000fe400078e0024 */
[----:B------:R-:W-:-:S02]  /*de40*/  IMAD.MOV.U32 R49, RZ, RZ, R48 ;  /* 0x000000ffff317224 */ /* 0x000fc400078e0030 */
[----:B------:R-:W-:Y:S02]  /*de50*/  IMAD.MOV.U32 R51, RZ, RZ, R50 ;  /* 0x000000ffff337224 */ /* 0x000fe400078e0032 */
[----:B------:R-:W-:Y:S02]  /*de60*/  IMAD.MOV.U32 R76, RZ, RZ, R25 ;  /* 0x000000ffff4c7224 */ /* 0x000fe400078e0019 */
[----:B------:R-:W-:Y:S02]  /*de70*/  IMAD.MOV.U32 R25, RZ, RZ, R24 ;  /* 0x000000ffff197224 */ /* 0x000fe400078e0018 */
[----:B------:R-:W-:Y:S01]  /*de80*/  IMAD.MOV.U32 R82, RZ, RZ, R21 ;  /* 0x000000ffff527224 */ /* 0x000fe200078e0015 */
[----:B------:R-:W-:Y:S04]  /*de90*/  STL.64 [R1+0x9b8], R76 ;  /* 0x0009b84c01007387 */ /* 0x000fe80000100a00 */
[----:B------:R-:W-:Y:S01]  /*dea0*/  STL.64 [R1+0x9c0], R82 ;  /* 0x0009c05201007387 */ /* 0x000fe20000100a00 */
[----:B------:R-:W-:-:S02]  /*deb0*/  IMAD.MOV.U32 R84, RZ, RZ, R20 ;  /* 0x000000ffff547224 */ /* 0x000fc400078e0014 */
[----:B------:R-:W-:-:S03]  /*dec0*/  IMAD.MOV.U32 R24, RZ, RZ, R9 ;  /* 0x000000ffff187224 */ /* 0x000fc600078e0009 */
[----:B------:R-:W-:Y:S01]  /*ded0*/  STL.64 [R1+0x9c8], R84 ;  /* 0x0009c85401007387 */ /* 0x000fe20000100a00 */
[----:B------:R-:W-:-:S03]  /*dee0*/  IMAD.MOV.U32 R26, RZ, RZ, R8 ;  /* 0x000000ffff1a7224 */ /* 0x000fc600078e0008 */
[----:B------:R-:W-:Y:S04]  /*def0*/  STL.64 [R1+0x9d8], R24 ;  /* 0x0009d81801007387 */ /* 0x000fe80000100a00 */
[----:B------:R0:W-:Y:S04]  /*df00*/  STL.64 [R1+0x9e0], R26 ;  /* 0x0009e01a01007387 */ /* 0x0001e80000100a00 */
[----:B------:R-:W4:Y:S04]  /*df10*/  LDL.LU R35, [R1+0x30] ;  /* 0x0000300001237983 */ /* 0x000f280000300800 */
[----:B------:R-:W4:Y:S04]  /*df20*/  LDL.LU R34, [R1+0x668] ;  /* 0x0006680001227983 */ /* 0x000f280000300800 */
[----:B0-----:R-:W4:Y:S04]  /*df30*/  LDL.LU R26, [R1+0x38] ;  /* 0x00003800011a7983 */ /* 0x001f280000300800 */
[----:B------:R-:W4:Y:S01]  /*df40*/  LDL.LU R25, [R1+0x64c] ;  /* 0x00064c0001197983 */ /* 0x000f220000300800 */
[----:B--2---:R-:W-:-:S03]  /*df50*/  IMAD.MOV.U32 R36, RZ, RZ, R3 ;  /* 0x000000ffff247224 */ /* 0x004fc600078e0003 */
[----:B------:R-:W2:Y:S04]  /*df60*/  LDL.LU R24, [R1+0x40] ;  /* 0x0000400001187983 */ /* 0x000ea80000300800 */
[----:B------:R-:W2:Y:S04]  /*df70*/  LDL.LU R21, [R1+0x650] ;  /* 0x0006500001157983 */ /* 0x000ea80000300800 */
[----:B------:R-:W2:Y:S04]  /*df80*/  LDL.LU R20, [R1+0x58] ;  /* 0x0000580001147983 */ /* 0x000ea80000300800 */
[----:B------:R-:W2:Y:S04]  /*df90*/  LDL.LU R9, [R1+0x630] ;  /* 0x0006300001097983 */ /* 0x000ea80000300800 */
[----:B------:R-:W2:Y:S04]  /*dfa0*/  LDL.LU R8, [R1+0x60] ;  /* 0x0000600001087983 */ /* 0x000ea80000300800 */
[----:B------:R-:W2:Y:S04]  /*dfb0*/  LDL.LU R3, [R1+0x634] ;  /* 0x0006340001037983 */ /* 0x000ea80000300800 */
[----:B------:R-:W-:Y:S01]  /*dfc0*/  STL.64 [R1+0x9e8], R36 ;  /* 0x0009e82401007387 */ /* 0x000fe20000100a00 */
[----:B---3--:R-:W-:-:S02]  /*dfd0*/  IMAD.MOV.U32 R48, RZ, RZ, R46 ;  /* 0x000000ffff307224 */ /* 0x008fc400078e002e */
[----:B----4-:R-:W-:-:S03]  /*dfe0*/  IMAD.MOV.U32 R50, RZ, RZ, R45 ;  /* 0x000000ffff327224 */ /* 0x010fc600078e002d */
[----:B------:R-:W-:Y:S04]  /*dff0*/  STL.64 [R1+0x9f0], R48 ;  /* 0x0009f03001007387 */ /* 0x000fe80000100a00 */
[----:B------:R0:W-:Y:S01]  /*e000*/  STL.64 [R1+0x9f8], R50 ;  /* 0x0009f83201007387 */ /* 0x0001e20000100a00 */
[----:B------:R-:W-:Y:S02]  /*e010*/  IMAD.MOV.U32 R52, RZ, RZ, R33 ;  /* 0x000000ffff347224 */ /* 0x000fe400078e0021 */
[----:B------:R-:W-:Y:S02]  /*e020*/  IMAD.MOV.U32 R55, RZ, RZ, R32 ;  /* 0x000000ffff377224 */ /* 0x000fe400078e0020 */
[----:B------:R-:W-:Y:S02]  /*e030*/  IMAD.MOV.U32 R54, RZ, RZ, R23 ;  /* 0x000000ffff367224 */ /* 0x000fe400078e0017 */
[----:B------:R-:W-:-:S02]  /*e040*/  IMAD.MOV.U32 R63, RZ, RZ, R22 ;  /* 0x000000ffff3f7224 */ /* 0x000fc400078e0016 */
[----:B------:R-:W-:Y:S02]  /*e050*/  IMAD.MOV.U32 R62, RZ, RZ, R11 ;  /* 0x000000ffff3e7224 */ /* 0x000fe400078e000b */
[----:B------:R-:W3:Y:S01]  /*e060*/  LDL.LU R11, [R1+0x68] ;  /* 0x00006800010b7983 */ /* 0x000ee20000300800 */
[----:B------:R-:W-:-:S03]  /*e070*/  IMAD.MOV.U32 R59, RZ, RZ, R10 ;  /* 0x000000ffff3b7224 */ /* 0x000fc600078e000a */
[----:B------:R-:W3:Y:S04]  /*e080*/  LDL.LU R10, [R1+0x638] ;  /* 0x00063800010a7983 */ /* 0x000ee80000300800 */
[----:B------:R-:W4:Y:S01]  /*e090*/  LDL.LU R23, [R1+0x78] ;  /* 0x0000780001177983 */ /* 0x000f220000300800 */
[----:B------:R-:W-:-:S03]  /*e0a0*/  IMAD.MOV.U32 R58, RZ, RZ, R2 ;  /* 0x000000ffff3a7224 */ /* 0x000fc600078e0002 */
[----:B------:R-:W4:Y:S04]  /*e0b0*/  LDL.LU R22, [R1+0x620] ;  /* 0x0006200001167983 */ /* 0x000f280000300800 */
[----:B------:R-:W3:Y:S04]  /*e0c0*/  LDL.LU R33, [R1+0x80] ;  /* 0x0000800001217983 */ /* 0x000ee80000300800 */
[----:B------:R-:W3:Y:S04]  /*e0d0*/  LDL.LU R32, [R1+0x624] ;  /* 0x0006240001207983 */ /* 0x000ee80000300800 */
[----:B------:R-:W3:Y:S04]  /*e0e0*/  LDL.LU R27, [R1+0x98] ;  /* 0x00009800011b7983 */ /* 0x000ee80000300800 */
[----:B------:R-:W3:Y:S01]  /*e0f0*/  LDL.LU R2, [R1+0x388] ;  /* 0x0003880001027983 */ /* 0x000ee20000300800 */
[----:B------:R-:W-:-:S05]  /*e100*/  IMAD.MOV.U32 R53, RZ, RZ, R44 ;  /* 0x000000ffff357224 */ /* 0x000fca00078e002c */
[----:B------:R-:W-:Y:S04]  /*e110*/  STL.64 [R1+0x8], R52 ;  /* 0x0000083401007387 */ /* 0x000fe80000100a00 */
[----:B------:R-:W-:Y:S04]  /*e120*/  STL.64 [R1+0xa00], R52 ;  /* 0x000a003401007387 */ /* 0x000fe80000100a00 */
[----:B------:R-:W-:Y:S04]  /*e130*/  STL.64 [R1+0x10], R54 ;  /* 0x0000103601007387 */ /* 0x000fe80000100a00 */
[----:B------:R-:W-:Y:S04]  /*e140*/  STL.64 [R1+0xa08], R54 ;  /* 0x000a083601007387 */ /* 0x000fe80000100a00 */
[----:B------:R-:W-:Y:S04]  /*e150*/  STL.64 [R1+0x18], R62 ;  /* 0x0000183e01007387 */ /* 0x000fe80000100a00 */
[----:B------:R-:W-:Y:S04]  /*e160*/  STL.64 [R1+0xa10], R62 ;  /* 0x000a103e01007387 */ /* 0x000fe80000100a00 */
[----:B------:R-:W-:Y:S04]  /*e170*/  STL.64 [R1+0x28], R58 ;  /* 0x0000283a01007387 */ /* 0x000fe80000100a00 */
[----:B------:R-:W-:Y:S01]  /*e180*/  STL.64 [R1+0xa18], R58 ;  /* 0x000a183a01007387 */ /* 0x000fe20000100a00 */
[----:B------:R-:W-:-:S02]  /*e190*/  IMAD.MOV.U32 R91, RZ, RZ, R35 ;  /* 0x000000ffff5b7224 */ /* 0x000fc400078e0023 */
[----:B------:R-:W-:Y:S02]  /*e1a0*/  IMAD.MOV.U32 R90, RZ, RZ, R34 ;  /* 0x000000ffff5a7224 */ /* 0x000fe400078e0022 */
[----:B------:R-:W-:-:S03]  /*e1b0*/  IMAD.MOV.U32 R65, RZ, RZ, R26 ;  /* 0x000000ffff417224 */ /* 0x000fc600078e001a */
[----:B------:R-:W-:Y:S01]  /*e1c0*/  STL.64 [R1+0x30], R90 ;  /* 0x0000305a01007387 */ /* 0x000fe20000100a00 */
[----:B------:R-:W-:-:S03]  /*e1d0*/  IMAD.MOV.U32 R64, RZ, RZ, R25 ;  /* 0x000000ffff407224 */ /* 0x000fc600078e0019 */
[----:B------:R-:W-:Y:S04]  /*e1e0*/  STL.64 [R1+0xa20], R90 ;  /* 0x000a205a01007387 */ /* 0x000fe80000100a00 */
[----:B------:R-:W4:Y:S01]  /*e1f0*/  LDL.LU R26, [R1+0xa0] ;  /* 0x0000a000011a7983 */ /* 0x000f220000300800 */
[----:B--2---:R-:W-:-:S03]  /*e200*/  IMAD.MOV.U32 R71, RZ, RZ, R24 ;  /* 0x000000ffff477224 */ /* 0x004fc600078e0018 */
[----:B------:R-:W2:Y:S01]  /*e210*/  LDL.LU R25, [R1+0x38c] ;  /* 0x00038c0001197983 */ /* 0x000ea20000300800 */
[----:B------:R-:W-:-:S03]  /*e220*/  IMAD.MOV.U32 R70, RZ, RZ, R21 ;  /* 0x000000ffff467224 */ /* 0x000fc600078e0015 */
[----:B------:R-:W2:Y:S01]  /*e230*/  LDL.LU R47, [R1+0xa8] ;  /* 0x0000a800012f7983 */ /* 0x000ea20000300800 */
[----:B------:R-:W-:-:S03]  /*e240*/  IMAD.MOV.U32 R73, RZ, RZ, R20 ;  /* 0x000000ffff497224 */ /* 0x000fc600078e0014 */
[----:B------:R-:W2:Y:S01]  /*e250*/  LDL.LU R46, [R1+0x390] ;  /* 0x00039000012e7983 */ /* 0x000ea20000300800 */
[----:B------:R-:W-:-:S03]  /*e260*/  IMAD.MOV.U32 R72, RZ, RZ, R9 ;  /* 0x000000ffff487224 */ /* 0x000fc600078e0009 */
[----:B------:R-:W2:Y:S01]  /*e270*/  LDL.LU R24, [R1+0xb0] ;  /* 0x0000b00001187983 */ /* 0x000ea20000300800 */
[----:B------:R-:W-:Y:S02]  /*e280*/  IMAD.MOV.U32 R9, RZ, RZ, R8 ;  /* 0x000000ffff097224 */ /* 0x000fe400078e0008 */
[----:B------:R-:W-:Y:S01]  /*e290*/  IMAD.MOV.U32 R8, RZ, RZ, R3 ;  /* 0x000000ffff087224 */ /* 0x000fe200078e0003 */
[----:B------:R-:W2:Y:S04]  /*e2a0*/  LDL.LU R21, [R1+0x394] ;  /* 0x0003940001157983 */ /* 0x000ea80000300800 */
[----:B------:R-:W2:Y:S04]  /*e2b0*/  LDL.LU R20, [R1+0xb8] ;  /* 0x0000b80001147983 */ /* 0x000ea80000300800 */
[----:B------:R-:W2:Y:S04]  /*e2c0*/  LDL.LU R3, [R1+0x398] ;  /* 0x0003980001037983 */ /* 0x000ea80000300800 */
[----:B------:R-:W-:Y:S04]  /*e2d0*/  STL.64 [R1+0x38], R64 ;  /* 0x0000384001007387 */ /* 0x000fe80000100a00 */
[----:B------:R-:W-:Y:S04]  /*e2e0*/  STL.64 [R1+0xa30], R64 ;  /* 0x000a304001007387 */ /* 0x000fe80000100a00 */
[----:B------:R-:W-:Y:S04]  /*e2f0*/  STL.64 [R1+0x40], R70 ;  /* 0x0000404601007387 */ /* 0x000fe80000100a00 */
[----:B------:R-:W-:Y:S04]  /*e300*/  STL.64 [R1+0xa38], R70 ;  /* 0x000a384601007387 */ /* 0x000fe80000100a00 */
[----:B------:R-:W-:Y:S04]  /*e310*/  STL.64 [R1+0x58], R72 ;  /* 0x0000584801007387 */ /* 0x000fe80000100a00 */
[----:B------:R-:W-:Y:S04]  /*e320*/  STL.64 [R1+0xa40], R72 ;  /* 0x000a404801007387 */ /* 0x000fe80000100a00 */
[----:B------:R-:W-:Y:S04]  /*e330*/  STL.64 [R1+0x60], R8 ;  /* 0x0000600801007387 */ /* 0x000fe80000100a00 */
[----:B------:R1:W-:Y:S04]  /*e340*/  STL.64 [R1+0xa48], R8 ;  /* 0x000a480801007387 */ /* 0x0003e80000100a00 */
[----:B0-----:R-:W2:Y:S04]  /*e350*/  LDL.LU R51, [R1+0x128] ;  /* 0x0001280001337983 */ /* 0x001ea80000300800 */
[----:B------:R-:W2:Y:S04]  /*e360*/  LDL.LU R50, [R1+0x314] ;  /* 0x0003140001327983 */ /* 0x000ea80000300800 */
[----:B-1----:R-:W2:Y:S01]  /*e370*/  LDL.LU R9, [R1+0x130] ;  /* 0x0001300001097983 */ /* 0x002ea20000300800 */
[----:B---3--:R-:W-:-:S03]  /*e380*/  IMAD.MOV.U32 R34, RZ, RZ, R2 ;  /* 0x000000ffff227224 */ /* 0x008fc600078e0002 */
[----:B------:R-:W3:Y:S04]  /*e390*/  LDL.LU R2, [R1+0x318] ;  /* 0x0003180001027983 */ /* 0x000ee80000300800 */
[----:B------:R-:W3:Y:S01]  /*e3a0*/  LDL.LU R49, [R1+0x13c] ;  /* 0x00013c0001317983 */ /* 0x000ee20000300800 */
[----:B------:R-:W-:-:S03]  /*e3b0*/  IMAD.MOV.U32 R35, RZ, RZ, R27 ;  /* 0x000000ffff237224 */ /* 0x000fc600078e001b */
[----:B------:R-:W3:Y:S04]  /*e3c0*/  LDL.LU R48, [R1+0x15c] ;  /* 0x00015c0001307983 */ /* 0x000ee80000300800 */
[----:B------:R-:W3:Y:S04]  /*e3d0*/  LDL.LU R37, [R1+0x140] ;  /* 0x0001400001257983 */ /* 0x000ee80000300800 */
[----:B------:R-:W3:Y:S04]  /*e3e0*/  LDL.LU R8, [R1+0x160] ;  /* 0x0001600001087983 */ /* 0x000ee80000300800 */
[----:B------:R-:W3:Y:S04]  /*e3f0*/  LDL.LU R36, [R1+0x144] ;  /* 0x0001440001247983 */ /* 0x000ee80000300800 */
[----:B------:R-:W3:Y:S04]  /*e400*/  LDL.LU R27, [R1+0x164] ;  /* 0x00016400011b7983 */ /* 0x000ee80000300800 */
[----:B------:R-:W-:Y:S04]  /*e410*/  STL.64 [R1+0x68], R10 ;  /* 0x0000680a01007387 */ /* 0x000fe80000100a00 */
[----:B------:R-:W-:Y:S04]  /*e420*/  STL.64 [R1+0xa50], R10 ;  /* 0x000a500a01007387 */ /* 0x000fe80000100a00 */
[----:B----4-:R-:W-:Y:S04]  /*e430*/  STL.64 [R1+0x78], R22 ;  /* 0x0000781601007387 */ /* 0x010fe80000100a00 */
[----:B------:R0:W-:Y:S04]  /*e440*/  STL.64 [R1+0xa58], R22 ;  /* 0x000a581601007387 */ /* 0x0001e80000100a00 */
[----:B------:R-:W-:Y:S04]  /*e450*/  STL.64 [R1+0x80], R32 ;  /* 0x0000802001007387 */ /* 0x000fe80000100a00 */
[----:B------:R-:W-:Y:S04]  /*e460*/  STL.64 [R1+0xa60], R32 ;  /* 0x000a602001007387 */ /* 0x000fe80000100a00 */
[----:B------:R-:W-:Y:S04]  /*e470*/  STL.64 [R1+0x98], R34 ;  /* 0x0000982201007387 */ /* 0x000fe80000100a00 */
[----:B------:R1:W-:Y:S01]  /*e480*/  STL.64 [R1+0xa68], R34 ;  /* 0x000a682201007387 */ /* 0x0003e20000100a00 */
[----:B------:R-:W-:-:S03]  /*e490*/  IMAD.MOV.U32 R45, RZ, RZ, R26 ;  /* 0x000000ffff2d7224 */ /* 0x000fc600078e001a */
[----:B------:R-:W4:Y:S01]  /*e4a0*/  LDL.LU R26, [R1+0xec] ;  /* 0x0000ec00011a7983 */ /* 0x000f220000300800 */
[----:B--2---:R-:W-:-:S03]  /*e4b0*/  IMAD.MOV.U32 R44, RZ, RZ, R25 ;  /* 0x000000ffff2c7224 */ /* 0x004fc600078e0019 */
[----:B------:R-:W2:Y:S01]  /*e4c0*/  LDL.LU R25, [R1+0x154] ;  /* 0x0001540001197983 */ /* 0x000ea20000300800 */
[----:B------:R-:W-:Y:S02]  /*e4d0*/  IMAD.MOV.U32 R79, RZ, RZ, R47 ;  /* 0x000000ffff4f7224 */ /* 0x000fe400078e002f */
[----:B------:R-:W-:Y:S02]  /*e4e0*/  IMAD.MOV.U32 R57, RZ, RZ, R24 ;  /* 0x000000ffff397224 */ /* 0x000fe400078e0018 */
[----:B------:R-:W2:Y:S01]  /*e4f0*/  LDL.LU R24, [R1+0xf0] ;  /* 0x0000f00001187983 */ /* 0x000ea20000300800 */
[----:B------:R-:W-:-:S03]  /*e500*/  IMAD.MOV.U32 R56, RZ, RZ, R21 ;  /* 0x000000ffff387224 */ /* 0x000fc600078e0015 */
[----:B0-----:R-:W2:Y:S01]  /*e510*/  LDL.LU R22, [R1+0x158] ;  /* 0x0001580001167983 */ /* 0x001ea20000300800 */
[----:B------:R-:W-:-:S03]  /*e520*/  IMAD.MOV.U32 R47, RZ, RZ, R20 ;  /* 0x000000ffff2f7224 */ /* 0x000fc600078e0014 */
[----:B------:R-:W2:Y:S01]  /*e530*/  LDL.LU R23, [R1+0xf4] ;  /* 0x0000f40001177983 */ /* 0x000ea20000300800 */
[----:B------:R-:W-:-:S03]  /*e540*/  IMAD.MOV.U32 R78, RZ, RZ, R46 ;  /* 0x000000ffff4e7224 */ /* 0x000fc600078e002e */
[----:B------:R-:W2:Y:S01]  /*e550*/  LDL.LU R21, [R1+0x10c] ;  /* 0x00010c0001157983 */ /* 0x000ea20000300800 */
[----:B------:R-:W-:-:S03]  /*e560*/  IMAD.MOV.U32 R46, RZ, RZ, R3 ;  /* 0x000000ffff2e7224 */ /* 0x000fc600078e0003 */
[----:B------:R-:W2:Y:S04]  /*e570*/  LDL.LU R20, [R1+0xf8] ;  /* 0x0000f80001147983 */ /* 0x000ea80000300800 */
[----:B------:R-:W2:Y:S04]  /*e580*/  LDL.LU R11, [R1+0x110] ;  /* 0x00011000010b7983 */ /* 0x000ea80000300800 */
[----:B------:R-:W2:Y:S04]  /*e590*/  LDL.LU R10, [R1+0xfc] ;  /* 0x0000fc00010a7983 */ /* 0x000ea80000300800 */
[----:B------:R-:W2:Y:S04]  /*e5a0*/  LDL.LU R3, [R1+0x114] ;  /* 0x0001140001037983 */ /* 0x000ea80000300800 */
[----:B------:R-:W-:Y:S04]  /*e5b0*/  STL.64 [R1+0xa0], R44 ;  /* 0x0000a02c01007387 */ /* 0x000fe80000100a00 */
[----:B------:R0:W-:Y:S04]  /*e5c0*/  STL.64 [R1+0xa70], R44 ;  /* 0x000a702c01007387 */ /* 0x0001e80000100a00 */
[----:B------:R-:W-:Y:S04]  /*e5d0*/  STL.64 [R1+0xa8], R78 ;  /* 0x0000a84e01007387 */ /* 0x000fe80000100a00 */
[----:B------:R0:W-:Y:S04]  /*e5e0*/  STL.64 [R1+0xa78], R78 ;  /* 0x000a784e01007387 */ /* 0x0001e80000100a00 */
[----:B------:R-:W-:Y:S04]  /*e5f0*/  STL.64 [R1+0xb0], R56 ;  /* 0x0000b03801007387 */ /* 0x000fe80000100a00 */
[----:B------:R0:W-:Y:S01]  /*e600*/  STL.64 [R1+0xa80], R56 ;  /* 0x000a803801007387 */ /* 0x0001e20000100a00 */
[----:B------:R-:W-:-:S03]  /*e610*/  IMAD.MOV.U32 R77, RZ, RZ, R9 ;  /* 0x000000ffff4d7224 */ /* 0x000fc600078e0009 */
[----:B------:R-:W2:Y:S01]  /*e620*/  LDL.LU R9, [R1+0x100] ;  /* 0x0001000001097983 */ /* 0x000ea20000300800 */
[----:B---3--:R-:W-:-:S03]  /*e630*/  IMAD.MOV.U32 R76, RZ, RZ, R2 ;  /* 0x000000ffff4c7224 */ /* 0x008fc600078e0002 */
[----:B------:R-:W3:Y:S01]  /*e640*/  LDL.LU R2, [R1+0x118] ;  /* 0x0001180001027983 */ /* 0x000ee20000300800 */
[----:B------:R-:W-:Y:S02]  /*e650*/  IMAD.MOV.U32 R74, RZ, RZ, R50 ;  /* 0x000000ffff4a7224 */ /* 0x000fe400078e0032 */
[----:B------:R-:W-:Y:S01]  /*e660*/  IMAD.MOV.U32 R75, RZ, RZ, R51 ;  /* 0x000000ffff4b7224 */ /* 0x000fe200078e0033 */
[----:B------:R-:W-:Y:S01]  /*e670*/  STL.64 [R1+0xb8], R46 ;  /* 0x0000b82e01007387 */ /* 0x000fe20000100a00 */
[----:B------:R-:W-:Y:S02]  /*e680*/  IMAD.MOV.U32 R81, RZ, RZ, R49 ;  /* 0x000000ffff517224 */ /* 0x000fe400078e0031 */
[----:B------:R-:W-:Y:S01]  /*e690*/  IMAD.MOV.U32 R80, RZ, RZ, R48 ;  /* 0x000000ffff507224 */ /* 0x000fe200078e0030 */
[----:B------:R-:W-:Y:S01]  /*e6a0*/  STL.64 [R1+0x128], R74 ;  /* 0x0001284a01007387 */ /* 0x000fe20000100a00 */
[----:B------:R-:W-:-:S03]  /*e6b0*/  IMAD.MOV.U32 R67, RZ, RZ, R37 ;  /* 0x000000ffff437224 */ /* 0x000fc600078e0025 */
[----:B------:R-:W-:Y:S01]  /*e6c0*/  STL.64 [R1+0x130], R76 ;  /* 0x0001304c01007387 */ /* 0x000fe20000100a00 */
[----:B------:R-:W-:-:S03]  /*e6d0*/  IMAD.MOV.U32 R66, RZ, RZ, R8 ;  /* 0x000000ffff427224 */ /* 0x000fc600078e0008 */
[----:B------:R-:W3:Y:S01]  /*e6e0*/  LDL.LU R8, [R1+0x124] ;  /* 0x0001240001087983 */ /* 0x000ee20000300800 */
[----:B------:R-:W-:-:S03]  /*e6f0*/  IMAD.MOV.U32 R69, RZ, RZ, R36 ;  /* 0x000000ffff457224 */ /* 0x000fc600078e0024 */
[----:B-1----:R-:W3:Y:S01]  /*e700*/  LDL.LU R35, [R1+0x138] ;  /* 0x0001380001237983 */ /* 0x002ee20000300800 */
[----:B------:R-:W-:-:S03]  /*e710*/  IMAD.MOV.U32 R68, RZ, RZ, R27 ;  /* 0x000000ffff447224 */ /* 0x000fc600078e001b */
[----:B------:R-:W3:Y:S04]  /*e720*/  LDL.LU R34, [R1+0xcc] ;  /* 0x0000cc0001227983 */ /* 0x000ee80000300800 */
[----:B------:R-:W-:Y:S04]  /*e730*/  STL.64 [R1+0x178], R80 ;  /* 0x0001785001007387 */ /* 0x000fe80000100a00 */
[----:B------:R-:W-:Y:S04]  /*e740*/  STL.64 [R1+0x180], R66 ;  /* 0x0001804201007387 */ /* 0x000fe80000100a00 */
[----:B------:R-:W-:Y:S01]  /*e750*/  STL.64 [R1+0x188], R68 ;  /* 0x0001884401007387 */ /* 0x000fe20000100a00 */
[----:B----4-:R-:W-:-:S02]  /*e760*/  IMAD.MOV.U32 R27, RZ, RZ, R26 ;  /* 0x000000ffff1b7224 */ /* 0x010fc400078e001a */
[----:B--2---:R-:W-:-:S05]  /*e770*/  IMAD.MOV.U32 R26, RZ, RZ, R25 ;  /* 0x000000ffff1a7224 */ /* 0x004fca00078e0019 */
[----:B------:R-:W-:Y:S01]  /*e780*/  STL.64 [R1+0x1a8], R26 ;  /* 0x0001a81a01007387 */ /* 0x000fe20000100a00 */
[----:B------:R-:W-:-:S03]  /*e790*/  IMAD.MOV.U32 R36, RZ, RZ, R22 ;  /* 0x000000ffff247224 */ /* 0x000fc600078e0016 */
[----:B------:R-:W2:Y:S01]  /*e7a0*/  LDL.LU R22, [R1+0xd0] ;  /* 0x0000d00001167983 */ /* 0x000ea20000300800 */
[----:B------:R-:W-:-:S03]  /*e7b0*/  IMAD.MOV.U32 R83, RZ, RZ, R23 ;  /* 0x000000ffff537224 */ /* 0x000fc600078e0017 */
[----:B------:R-:W4:Y:S04]  /*e7c0*/  LDL.LU R33, [R1+0xd4] ;  /* 0x0000d40001217983 */ /* 0x000f280000300800 */
[----:B------:R-:W4:Y:S04]  /*e7d0*/  LDL.LU R32, [R1+0xd8] ;  /* 0x0000d80001207983 */ /* 0x000f280000300800 */
[----:B------:R-:W4:Y:S01]  /*e7e0*/  LDL.LU R23, [R1+0xdc] ;  /* 0x0000dc0001177983 */ /* 0x000f220000300800 */
[----:B------:R-:W-:Y:S02]  /*e7f0*/  IMAD.MOV.U32 R37, RZ, RZ, R24 ;  /* 0x000000ffff257224 */ /* 0x000fe400078e0018 */
[----:B------:R-:W-:-:S02]  /*e800*/  IMAD.MOV.U32 R92, RZ, RZ, R3 ;  /* 0x000000ffff5c7224 */ /* 0x000fc400078e0003 */
[----:B------:R-:W4:Y:S01]  /*e810*/  LDL.LU R3, [R1+0xe4] ;  /* 0x0000e40001037983 */ /* 0x000f220000300800 */
[----:B------:R-:W-:-:S03]  /*e820*/  IMAD.MOV.U32 R82, RZ, RZ, R21 ;  /* 0x000000ffff527224 */ /* 0x000fc600078e0015 */
[----:B------:R-:W-:Y:S01]  /*e830*/  STL.64 [R1+0x1b0], R36 ;  /* 0x0001b02401007387 */ /* 0x000fe20000100a00 */
[----:B------:R-:W-:Y:S02]  /*e840*/  IMAD.MOV.U32 R85, RZ, RZ, R20 ;  /* 0x000000ffff557224 */ /* 0x000fe400078e0014 */
[----:B------:R-:W-:Y:S02]  /*e850*/  IMAD.MOV.U32 R84, RZ, RZ, R11 ;  /* 0x000000ffff547224 */ /* 0x000fe400078e000b */
[----:B---3--:R-:W-:Y:S02]  /*e860*/  IMAD.MOV.U32 R24, RZ, RZ, R2 ;  /* 0x000000ffff187224 */ /* 0x008fe400078e0002 */
[----:B------:R-:W3:Y:S04]  /*e870*/  LDL.LU R2, [R1+0xe8] ;  /* 0x0000e80001027983 */ /* 0x000ee80000300800 */
[----:B------:R-:W3:Y:S04]  /*e880*/  LDL.LU R21, [R1+0x4] ;  /* 0x0000040001157983 */ /* 0x000ee80000300800 */
[----:B------:R-:W3:Y:S04]  /*e890*/  LDL.LU R20, [R1+0x20] ;  /* 0x0000200001147983 */ /* 0x000ee80000300800 */
[----:B------:R-:W3:Y:S01]  /*e8a0*/  LDL.LU R11, [R1+0x24] ;  /* 0x00002400010b7983 */ /* 0x000ee20000300800 */
[----:B------:R-:W-:-:S02]  /*e8b0*/  IMAD.MOV.U32 R93, RZ, RZ, R10 ;  /* 0x000000ffff5d7224 */ /* 0x000fc400078e000a */
[----:B------:R-:W-:Y:S01]  /*e8c0*/  IMAD.MOV.U32 R25, RZ, RZ, R9 ;  /* 0x000000ffff197224 */ /* 0x000fe200078e0009 */
[----:B------:R-:W-:Y:S01]  /*e8d0*/  STL.64 [R1+0x1b8], R82 ;  /* 0x0001b85201007387 */ /* 0x000fe20000100a00 */
[----:B------:R-:W-:-:S03]  /*e8e0*/  IMAD.MOV.U32 R48, RZ, RZ, R8 ;  /* 0x000000ffff307224 */ /* 0x000fc600078e0008 */
[----:B------:R-:W-:Y:S01]  /*e8f0*/  STL.64 [R1+0x1c0], R84 ;  /* 0x0001c05401007387 */ /* 0x000fe20000100a00 */
[----:B------:R-:W-:-:S03]  /*e900*/  IMAD.MOV.U32 R49, RZ, RZ, R39 ;  /* 0x000000ffff317224 */ /* 0x000fc600078e0027 */
[----:B------:R-:W-:Y:S01]  /*e910*/  STL.64 [R1+0x1c8], R92 ;  /* 0x0001c85c01007387 */ /* 0x000fe20000100a00 */
[----:B------:R-:W-:Y:S02]  /*e920*/  IMAD.MOV.U32 R50, RZ, RZ, R35 ;  /* 0x000000ffff327224 */ /* 0x000fe400078e0023 */
[----:B------:R-:W-:Y:S01]  /*e930*/  IMAD.MOV.U32 R51, RZ, RZ, R40 ;  /* 0x000000ffff337224 */ /* 0x000fe200078e0028 */
[----:B------:R-:W-:Y:S01]  /*e940*/  STL.64 [R1+0x1d0], R24 ;  /* 0x0001d01801007387 */ /* 0x000fe20000100a00 */
[----:B------:R-:W-:Y:S02]  /*e950*/  IMAD.MOV.U32 R52, RZ, RZ, R34 ;  /* 0x000000ffff347224 */ /* 0x000fe400078e0022 */
[----:B------:R-:W-:Y:S01]  /*e960*/  IMAD.MOV.U32 R53, RZ, RZ, R41 ;  /* 0x000000ffff357224 */ /* 0x000fe200078e0029 */
[----:B------:R-:W3:Y:S01]  /*e970*/  LDL.LU R9, [R1+0x48] ;  /* 0x0000480001097983 */ /* 0x000ee20000300800 */
[----:B------:R-:W-:-:S03]  /*e980*/  IMAD.MOV.U32 R55, RZ, RZ, R42 ;  /* 0x000000ffff377224 */ /* 0x000fc600078e002a */
[----:B------:R-:W3:Y:S01]  /*e990*/  LDL.LU R8, [R1+0x4c] ;  /* 0x00004c0001087983 */ /* 0x000ee20000300800 */
[----:B------:R-:W-:-:S03]  /*e9a0*/  IMAD.MOV.U32 R63, RZ, RZ, R43 ;  /* 0x000000ffff3f7224 */ /* 0x000fc600078e002b */
[----:B------:R-:W3:Y:S01]  /*e9b0*/  LDL.LU R10, [R1+0x50] ;  /* 0x00005000010a7983 */ /* 0x000ee20000300800 */
[----:B------:R-:W-:Y:S02]  /*e9c0*/  IMAD.MOV.U32 R59, RZ, RZ, R60 ;  /* 0x000000ffff3b7224 */ /* 0x000fe400078e003c */
[----:B------:R-:W-:Y:S02]  /*e9d0*/  IMAD.MOV.U32 R91, RZ, RZ, R5 ;  /* 0x000000ffff5b7224 */ /* 0x000fe400078e0005 */
[----:B------:R-:W-:Y:S02]  /*e9e0*/  IMAD.MOV.U32 R65, RZ, RZ, R7 ;  /* 0x000000ffff417224 */ /* 0x000fe400078e0007 */
[----:B------:R-:W-:Y:S02]  /*e9f0*/  IMAD.MOV.U32 R41, RZ, RZ, R12 ;  /* 0x000000ffff297224 */ /* 0x000fe400078e000c */
[----:B------:R-:W-:Y:S02]  /*ea00*/  IMAD.MOV.U32 R71, RZ, RZ, R13 ;  /* 0x000000ffff477224 */ /* 0x000fe400078e000d */
[----:B--2---:R-:W-:-:S02]  /*ea10*/  IMAD.MOV.U32 R54, RZ, RZ, R22 ;  /* 0x000000ffff367224 */ /* 0x004fc400078e0016 */
[----:B------:R-:W2:Y:S01]  /*ea20*/  LDL.LU R22, [R1+0x54] ;  /* 0x0000540001167983 */ /* 0x000ea20000300800 */
[----:B----4-:R-:W-:-:S03]  /*ea30*/  IMAD.MOV.U32 R62, RZ, RZ, R33 ;  /* 0x000000ffff3e7224 */ /* 0x010fc600078e0021 */
[----:B------:R-:W-:Y:S01]  /*ea40*/  STL.64 [R1+0x1e8], R48 ;  /* 0x0001e83001007387 */ /* 0x000fe20000100a00 */
[----:B------:R-:W-:-:S03]  /*ea50*/  IMAD.MOV.U32 R58, RZ, RZ, R32 ;  /* 0x000000ffff3a7224 */ /* 0x000fc600078e0020 */
[----:B------:R-:W-:Y:S01]  /*ea60*/  STL.64 [R1+0x1f0], R50 ;  /* 0x0001f03201007387 */ /* 0x000fe20000100a00 */
[----:B------:R-:W-:-:S03]  /*ea70*/  IMAD.MOV.U32 R60, RZ, RZ, R23 ;  /* 0x000000ffff3c7224 */ /* 0x000fc600078e0017 */
[----:B------:R-:W-:Y:S04]  /*ea80*/  STL.64 [R1+0x1f8], R52 ;  /* 0x0001f83401007387 */ /* 0x000fe80000100a00 */
[----:B------:R-:W-:Y:S04]  /*ea90*/  STL.64 [R1+0x200], R54 ;  /* 0x0002003601007387 */ /* 0x000fe80000100a00 */
[----:B------:R-:W4:Y:S01]  /*eaa0*/  LDL.LU R32, [R1+0x70] ;  /* 0x0000700001207983 */ /* 0x000f220000300800 */
[----:B------:R-:W-:-:S03]  /*eab0*/  IMAD.MOV.U32 R90, RZ, RZ, R3 ;  /* 0x000000ffff5a7224 */ /* 0x000fc600078e0003 */
[----:B------:R-:W4:Y:S04]  /*eac0*/  LDL.LU R34, [R1+0x74] ;  /* 0x0000740001227983 */ /* 0x000f280000300800 */
[----:B------:R-:W-:Y:S04]  /*ead0*/  STL.64 [R1+0x208], R62 ;  /* 0x0002083e01007387 */ /* 0x000fe80000100a00 */
[----:B------:R-:W-:Y:S04]  /*eae0*/  STL.64 [R1+0x210], R58 ;  /* 0x0002103a01007387 */ /* 0x000fe80000100a00 */
[----:B------:R-:W-:Y:S04]  /*eaf0*/  STL.64 [R1+0x218], R60 ;  /* 0x0002183c01007387 */ /* 0x000fe80000100a00 */
[----:B------:R-:W-:Y:S04]  /*eb00*/  STL.64 [R1+0x228], R90 ;  /* 0x0002285a01007387 */ /* 0x000fe80000100a00 */
[----:B------:R-:W4:Y:S01]  /*eb10*/  LDL.LU R39, [R1+0x88] ;  /* 0x0000880001277983 */ /* 0x000f220000300800 */
[----:B------:R-:W-:-:S02]  /*eb20*/  IMAD.MOV.U32 R3, RZ, RZ, R6 ;  /* 0x000000ffff037224 */ /* 0x000fc400078e0006 */
[----:B---3--:R-:W-:Y:S02]  /*eb30*/  IMAD.MOV.U32 R64, RZ, RZ, R21 ;  /* 0x000000ffff407224 */ /* 0x008fe400078e0015 */
[----:B------:R-:W3:Y:S01]  /*eb40*/  LDL.LU R21, [R1+0x8c] ;  /* 0x00008c0001157983 */ /* 0x000ee20000300800 */
[----:B------:R-:W-:-:S03]  /*eb50*/  IMAD.MOV.U32 R40, RZ, RZ, R20 ;  /* 0x000000ffff287224 */ /* 0x000fc600078e0014 */
[----:B------:R-:W-:Y:S01]  /*eb60*/  STL.64 [R1+0x230], R2 ;  /* 0x0002300201007387 */ /* 0x000fe20000100a00 */
[----:B------:R-:W-:-:S03]  /*eb70*/  IMAD.MOV.U32 R70, RZ, RZ, R11 ;  /* 0x000000ffff467224 */ /* 0x000fc600078e000b */
[----:B------:R-:W-:Y:S04]  /*eb80*/  STL.64 [R1+0x238], R64 ;  /* 0x0002384001007387 */ /* 0x000fe80000100a00 */
[----:B------:R-:W-:Y:S04]  /*eb90*/  STL.64 [R1+0x240], R40 ;  /* 0x0002402801007387 */ /* 0x000fe80000100a00 */
[----:B------:R-:W-:Y:S04]  /*eba0*/  STL.64 [R1+0x248], R70 ;  /* 0x0002484601007387 */ /* 0x000fe80000100a00 */
[----:B------:R-:W3:Y:S01]  /*ebb0*/  LDL.LU R20, [R1+0x90] ;  /* 0x0000900001147983 */ /* 0x000ee20000300800 */
[----:B------:R-:W-:-:S02]  /*ebc0*/  IMAD.MOV.U32 R73, RZ, RZ, R14 ;  /* 0x000000ffff497224 */ /* 0x000fc400078e000e */
[----:B------:R-:W-:Y:S01]  /*ebd0*/  IMAD.MOV.U32 R11, RZ, RZ, R16 ;  /* 0x000000ffff0b7224 */ /* 0x000fe200078e0010 */
[----:B------:R-:W3:Y:S01]  /*ebe0*/  LDL R42, [R1+0x2b4] ;  /* 0x0002b400012a7983 */ /* 0x000ee20000100800 */
[----:B------:R-:W-:Y:S02]  /*ebf0*/  IMAD.MOV.U32 R72, RZ, RZ, R9 ;  /* 0x000000ffff487224 */ /* 0x000fe400078e0009 */
[----:B------:R-:W-:Y:S02]  /*ec00*/  IMAD.MOV.U32 R9, RZ, RZ, R15 ;  /* 0x000000ffff097224 */ /* 0x000fe400078e000f */
[----:B------:R-:W-:Y:S01]  /*ec10*/  IMAD.MOV.U32 R23, RZ, RZ, R17 ;  /* 0x000000ffff177224 */ /* 0x000fe200078e0011 */
[----:B------:R-:W3:Y:S01]  /*ec20*/  LDL.LU R15, [R1+0x94] ;  /* 0x00009400010f7983 */ /* 0x000ee20000300800 */
[----:B------:R-:W-:-:S03]  /*ec30*/  IMAD.MOV.U32 R33, RZ, RZ, R18 ;  /* 0x000000ffff217224 */ /* 0x000fc600078e0012 */
[----:B------:R-:W3:Y:S01]  /*ec40*/  LDL.LU R14, [R1+0xc0] ;  /* 0x0000c000010e7983 */ /* 0x000ee20000300800 */
[----:B------:R-:W-:-:S03]  /*ec50*/  IMAD.MOV.U32 R35, RZ, RZ, R19 ;  /* 0x000000ffff237224 */ /* 0x000fc600078e0013 */
[----:B------:R-:W-:Y:S01]  /*ec60*/  STL.64 [R1+0x250], R72 ;  /* 0x0002504801007387 */ /* 0x000fe20000100a00 */
[----:B0-----:R-:W-:-:S03]  /*ec70*/  IMAD.MOV.U32 R45, RZ, RZ, R28 ;  /* 0x000000ffff2d7224 */ /* 0x001fc600078e001c */
[----:B------:R-:W-:Y:S04]  /*ec80*/  STL.64 [R1+0x258], R8 ;  /* 0x0002580801007387 */ /* 0x000fe80000100a00 */
[----:B------:R-:W-:Y:S04]  /*ec90*/  STL.64 [R1+0x260], R10 ;  /* 0x0002600a01007387 */ /* 0x000fe80000100a00 */
[----:B--2---:R-:W-:Y:S04]  /*eca0*/  STL.64 [R1+0x268], R22 ;  /* 0x0002681601007387 */ /* 0x004fe80000100a00 */
[----:B------:R-:W2:Y:S04]  /*ecb0*/  LDL.LU R13, [R1+0xc4] ;  /* 0x0000c400010d7983 */ /* 0x000ea80000300800 */
[----:B------:R-:W2:Y:S04]  /*ecc0*/  LDL.LU R12, [R1+0xc8] ;  /* 0x0000c800010c7983 */ /* 0x000ea80000300800 */
[----:B----4-:R-:W-:Y:S04]  /*ecd0*/  STL.64 [R1+0x270], R32 ;  /* 0x0002702001007387 */ /* 0x010fe80000100a00 */
[----:B------:R-:W-:Y:S01]  /*ece0*/  STL.64 [R1+0x278], R34 ;  /* 0x0002782201007387 */ /* 0x000fe20000100a00 */
[----:B------:R-:W-:-:S05]  /*ecf0*/  IMAD.MOV.U32 R44, RZ, RZ, R39 ;  /* 0x000000ffff2c7224 */ /* 0x000fca00078e0027 */
[----:B------:R-:W-:Y:S01]  /*ed00*/  STL.64 [R1+0x280], R44 ;  /* 0x0002802c01007387 */ /* 0x000fe20000100a00 */
[----:B---3--:R-:W-:-:S03]  /*ed10*/  IMAD.MOV.U32 R78, RZ, RZ, R21 ;  /* 0x000000ffff4e7224 */ /* 0x008fc600078e0015 */
[----:B------:R-:W3:Y:S01]  /*ed20*/  LDL R21, [R1+0x2b8] ;  /* 0x0002b80001157983 */ /* 0x000ee20000100800 */
[----:B------:R-:W-:-:S03]  /*ed30*/  IMAD.MOV.U32 R56, RZ, RZ, R20 ;  /* 0x000000ffff387224 */ /* 0x000fc600078e0014 */
[----:B------:R-:W4:Y:S01]  /*ed40*/  LDL R20, [R1+0x3a8] ;  /* 0x0003a80001147983 */ /* 0x000f220000100800 */
[----:B------:R-:W-:Y:S01]  /*ed50*/  ISETP.GT.AND P5, PT, R4, RZ, PT ;  /* 0x000000ff0400720c */ /* 0x000fe20003fa4270 */
[----:B------:R-:W-:Y:S02]  /*ed60*/  IMAD.MOV.U32 R79, RZ, RZ, R29 ;  /* 0x000000ffff4f7224 */ /* 0x000fe400078e001d */
[----:B------:R-:W-:Y:S02]  /*ed70*/  IMAD.MOV.U32 R57, RZ, RZ, R30 ;  /* 0x000000ffff397224 */ /* 0x000fe400078e001e */
[----:B------:R-:W-:Y:S02]  /*ed80*/  IMAD.MOV.U32 R39, RZ, RZ, R38 ;  /* 0x000000ffff277224 */ /* 0x000fe400078e0026 */
[----:B------:R-:W-:Y:S01]  /*ed90*/  IMAD.MOV.U32 R30, RZ, RZ, R15 ;  /* 0x000000ffff1e7224 */ /* 0x000fe200078e000f */
[----:B------:R-:W-:Y:S01]  /*eda0*/  STL.64 [R1+0x288], R78 ;  /* 0x0002884e01007387 */ /* 0x000fe20000100a00 */
[----:B------:R-:W-:-:S02]  /*edb0*/  IMAD.MOV.U32 R87, RZ, RZ, R86 ;  /* 0x000000ffff577224 */ /* 0x000fc400078e0056 */
[----:B------:R-:W-:Y:S02]  /*edc0*/  IMAD.MOV.U32 R38, RZ, RZ, R14 ;  /* 0x000000ffff267224 */ /* 0x000fe400078e000e */
[----:B------:R-:W-:Y:S01]  /*edd0*/  IMAD.MOV.U32 R89, RZ, RZ, R88 ;  /* 0x000000ffff597224 */ /* 0x000fe200078e0058 */
[----:B------:R-:W-:Y:S01]  /*ede0*/  STL.64 [R1+0x290], R56 ;  /* 0x0002903801007387 */ /* 0x000fe20000100a00 */
[----:B------:R-:W-:-:S03]  /*edf0*/  ISETP.GT.AND P4, PT, R4, 0x1, PT ;  /* 0x000000010400780c */ /* 0x000fc60003f84270 */
[----:B------:R-:W-:Y:S04]  /*ee00*/  STL.64 [R1+0x298], R30 ;  /* 0x0002981e01007387 */ /* 0x000fe80000100a00 */
[----:B------:R-:W-:Y:S04]  /*ee10*/  STL.64 [R1+0x2a0], R38 ;  /* 0x0002a02601007387 */ /* 0x000fe80000100a00 */
[----:B------:R-:W4:Y:S04]  /*ee20*/  LDL R29, [R1+0x604] ;  /* 0x00060400011d7983 */ /* 0x000f280000100800 */
[----:B------:R-:W4:Y:S04]  /*ee30*/  LDL R28, [R1+0x600] ;  /* 0x00060000011c7983 */ /* 0x000f280000100800 */
[----:B------:R-:W4:Y:S04]  /*ee40*/  LDL R19, [R1+0x5fc] ;  /* 0x0005fc0001137983 */ /* 0x000f280000100800 */
[----:B------:R-:W4:Y:S04]  /*ee50*/  LDL R18, [R1+0x5f8] ;  /* 0x0005f80001127983 */ /* 0x000f280000100800 */
[----:B------:R-:W4:Y:S04]  /*ee60*/  LDL R17, [R1+0x5f4] ;  /* 0x0005f40001117983 */ /* 0x000f280000100800 */
[----:B------:R-:W4:Y:S04]  /*ee70*/  LDL R16, [R1+0x5f0] ;  /* 0x0005f00001107983 */ /* 0x000f280000100800 */
[----:B------:R-:W4:Y:S04]  /*ee80*/  LDL R15, [R1+0x5ec] ;  /* 0x0005ec00010f7983 */ /* 0x000f280000100800 */
[----:B------:R-:W4:Y:S01]  /*ee90*/  LDL R14, [R1+0x5e8] ;  /* 0x0005e800010e7983 */ /* 0x000f220000100800 */
[----:B--2---:R-:W-:-:S03]  /*eea0*/  IMAD.MOV.U32 R86, RZ, RZ, R13 ;  /* 0x000000ffff567224 */ /* 0x004fc600078e000d */
[----:B------:R-:W2:Y:S01]  /*eeb0*/  LDL R13, [R1+0x5e4] ;  /* 0x0005e400010d7983 */ /* 0x000ea20000100800 */
[----:B------:R-:W-:-:S03]  /*eec0*/  IMAD.MOV.U32 R88, RZ, RZ, R12 ;  /* 0x000000ffff587224 */ /* 0x000fc600078e000c */
[----:B------:R-:W2:Y:S04]  /*eed0*/  LDL R12, [R1+0x5e0] ;  /* 0x0005e000010c7983 */ /* 0x000ea80000100800 */
[----:B------:R-:W-:Y:S04]  /*eee0*/  STL [R1+0x798], R88 ;  /* 0x0007985801007387 */ /* 0x000fe80000100800 */
[----:B------:R-:W2:Y:S04]  /*eef0*/  @P5 LDG.E.U16 R42, desc[UR22][R88.64] ;  /* 0x00000016582a5981 */ /* 0x000ea8000c1e1500 */
[----:B------:R0:W-:Y:S04]  /*ef00*/  STL [R1+0x8d0], R88 ;  /* 0x0008d05801007387 */ /* 0x0001e80000100800 */
[----:B0-----:R-:W2:Y:S04]  /*ef10*/  LDL.LU R88, [R1+0x4b0] ;  /* 0x0004b00001587983 */ /* 0x001ea80000300800 */
[----:B------:R-:W-:Y:S04]  /*ef20*/  STL [R1+0x794], R89 ;  /* 0x0007945901007387 */ /* 0x000fe80000100800 */
[----:B------:R0:W-:Y:S04]  /*ef30*/  STL [R1+0x8d4], R89 ;  /* 0x0008d45901007387 */ /* 0x0001e80000100800 */
[----:B0-----:R-:W2:Y:S04]  /*ef40*/  LDL.LU R89, [R1+0x4ac] ;  /* 0x0004ac0001597983 */ /* 0x001ea80000300800 */
[----:B---3--:R-:W3:Y:S04]  /*ef50*/  @P5 LDG.E.U16 R21, desc[UR22][R86.64] ;  /* 0x0000001656155981 */ /* 0x008ee8000c1e1500 */
[----:B----4-:R-:W4:Y:S01]  /*ef60*/  @P4 LDG.E.U16 R20, desc[UR22][R38.64] ;  /* 0x0000001626144981 */ /* 0x010f22000c1e1500 */
[----:B------:R-:W-:-:S02]  /*ef70*/  ISETP.GT.AND P2, PT, R4, 0x2, PT ;  /* 0x000000020400780c */ /* 0x000fc40003f44270 */
[C---:B------:R-:W-:Y:S02]  /*ef80*/  ISETP.GT.AND P3, PT, R4.reuse, 0x3, PT ;  /* 0x000000030400780c */ /* 0x040fe40003f64270 */
[----:B------:R-:W-:-:S09]  /*ef90*/  ISETP.GT.AND P6, PT, R4, 0x4, PT ;  /* 0x000000040400780c */ /* 0x000fd20003fc4270 */
[----:B------:R-:W4:Y:S04]  /*efa0*/  @P2 LDG.E.U16 R29, desc[UR22][R56.64] ;  /* 0x00000016381d2981 */ /* 0x000f28000c1e1500 */
[----:B------:R-:W4:Y:S04]  /*efb0*/  @P2 LDG.E.U16 R28, desc[UR22][R78.64] ;  /* 0x000000164e1c2981 */ /* 0x000f28000c1e1500 */
[----:B------:R-:W4:Y:S04]  /*efc0*/  @P3 LDG.E.U16 R19, desc[UR22][R44.64] ;  /* 0x000000162c133981 */ /* 0x000f28000c1e1500 */
[----:B------:R-:W4:Y:S04]  /*efd0*/  @P3 LDG.E.U16 R18, desc[UR22][R34.64] ;  /* 0x0000001622123981 */ /* 0x000f28000c1e1500 */
[----:B------:R-:W4:Y:S04]  /*efe0*/  @P6 LDG.E.U16 R17, desc[UR22][R32.64] ;  /* 0x0000001620116981 */ /* 0x000f28000c1e1500 */
[----:B------:R-:W4:Y:S04]  /*eff0*/  @P6 LDG.E.U16 R16, desc[UR22][R22.64] ;  /* 0x0000001616106981 */ /* 0x000f28000c1e1500 */
[----:B--2---:R-:W2:Y:S04]  /*f000*/  @P4 LDG.E.U16 R89, desc[UR22][R30.64] ;  /* 0x000000161e594981 */ /* 0x004ea8000c1e1500 */
[----:B---3--:R0:W-:Y:S04]  /*f010*/  @P5 STL [R1+0x2b8], R21 ;  /* 0x0002b81501005387 */ /* 0x0081e80000100800 */
[----:B0-----:R-:W3:Y:S04]  /*f020*/  LDL R21, [R1+0x5dc] ;  /* 0x0005dc0001157983 */ /* 0x001ee80000100800 */
[----:B------:R-:W-:Y:S04]  /*f030*/  STL [R1+0x7a0], R86 ;  /* 0x0007a05601007387 */ /* 0x000fe80000100800 */
[----:B------:R-:W-:Y:S04]  /*f040*/  STL [R1+0x8d8], R86 ;  /* 0x0008d85601007387 */ /* 0x000fe80000100800 */
[----:B------:R-:W-:Y:S04]  /*f050*/  STL [R1+0x79c], R87 ;  /* 0x00079c5701007387 */ /* 0x000fe80000100800 */
[----:B------:R-:W-:Y:S04]  /*f060*/  STL [R1+0x8dc], R87 ;  /* 0x0008dc5701007387 */ /* 0x000fe80000100800 */
[----:B------:R0:W-:Y:S01]  /*f070*/  @P5 STL [R1+0x2b4], R42 ;  /* 0x0002b42a01005387 */ /* 0x0001e20000100800 */
[----:B------:R-:W-:-:S03]  /*f080*/  ISETP.GT.AND P5, PT, R4, 0x5, PT ;  /* 0x000000050400780c */ /* 0x000fc60003fa4270 */
[----:B------:R-:W3:Y:S04]  /*f090*/  LDL R39, [R1+0x2bc] ;  /* 0x0002bc0001277983 */ /* 0x000ee80000100800 */
[----:B0-----:R-:W3:Y:S04]  /*f0a0*/  LDL R42, [R1+0x5d8] ;  /* 0x0005d800012a7983 */ /* 0x001ee80000100800 */
[----:B----4-:R0:W-:Y:S01]  /*f0b0*/  @P4 STL [R1+0x3a8], R20 ;  /* 0x0003a81401004387 */ /* 0x0101e20000100800 */
[----:B------:R-:W-:-:S03]  /*f0c0*/  ISETP.GT.AND P4, PT, R4, 0x6, PT ;  /* 0x000000060400780c */ /* 0x000fc60003f84270 */
[----:B------:R-:W4:Y:S04]  /*f0d0*/  @P5 LDG.E.U16 R14, desc[UR22][R8.64] ;  /* 0x00000016080e5981 */ /* 0x000f28000c1e1500 */
[----:B------:R-:W4:Y:S04]  /*f0e0*/  @P5 LDG.E.U16 R15, desc[UR22][R10.64] ;  /* 0x000000160a0f5981 */ /* 0x000f28000c1e1500 */
[----:B0-----:R-:W4:Y:S04]  /*f0f0*/  LDL R20, [R1+0x2c0] ;  /* 0x0002c00001147983 */ /* 0x001f280000100800 */
[----:B------:R-:W4:Y:S04]  /*f100*/  @P4 LDG.E.U16 R13, desc[UR22][R72.64] ;  /* 0x00000016480d4981 */ /* 0x000f28000c1e1500 */
[----:B------:R-:W4:Y:S04]  /*f110*/  @P4 LDG.E.U16 R12, desc[UR22][R70.64] ;  /* 0x00000016460c4981 */ /* 0x000f28000c1e1500 */
[----:B--2---:R-:W-:Y:S04]  /*f120*/  STL [R1+0x8e0], R89 ;  /* 0x0008e05901007387 */ /* 0x004fe80000100800 */
[----:B------:R-:W2:Y:S04]  /*f130*/  LDL.LU.64 R56, [R1+0xa80] ;  /* 0x000a800001387983 */ /* 0x000ea80000300a00 */
[----:B------:R-:W2:Y:S04]  /*f140*/  LDL.LU.64 R78, [R1+0xa78] ;  /* 0x000a7800014e7983 */ /* 0x000ea80000300a00 */
[----:B------:R-:W-:Y:S04]  /*f150*/  @P2 STL [R1+0x600], R28 ;  /* 0x0006001c01002387 */ /* 0x000fe80000100800 */
[----:B------:R-:W-:Y:S01]  /*f160*/  @P2 STL [R1+0x604], R29 ;  /* 0x0006041d01002387 */ /* 0x000fe20000100800 */
[----:B------:R-:W-:-:S03]  /*f170*/  ISETP.GT.AND P2, PT, R4, 0x7, PT ;  /* 0x000000070400780c */ /* 0x000fc60003f44270 */
[----:B------:R-:W2:Y:S04]  /*f180*/  LDL.LU.64 R44, [R1+0xa70] ;  /* 0x000a7000012c7983 */ /* 0x000ea80000300a00 */
[----:B------:R-:W2:Y:S04]  /*f190*/  LDL.LU.64 R34, [R1+0xa68] ;  /* 0x000a680001227983 */ /* 0x000ea80000300a00 */
[----:B------:R-:W-:Y:S04]  /*f1a0*/  @P3 STL [R1+0x5f8], R18 ;  /* 0x0005f81201003387 */ /* 0x000fe80000100800 */
[----:B------:R-:W-:Y:S04]  /*f1b0*/  @P3 STL [R1+0x5fc], R19 ;  /* 0x0005fc1301003387 */ /* 0x000fe80000100800 */
[----:B------:R-:W2:Y:S04]  /*f1c0*/  LDL.LU.64 R32, [R1+0xa60] ;  /* 0x000a600001207983 */ /* 0x000ea80000300a00 */
[----:B------:R-:W2:Y:S04]  /*f1d0*/  LDL.LU.64 R22, [R1+0xa58] ;  /* 0x000a580001167983 */ /* 0x000ea80000300a00 */
[----:B------:R-:W-:Y:S04]  /*f1e0*/  @P6 STL [R1+0x5f0], R16 ;  /* 0x0005f01001006387 */ /* 0x000fe80000100800 */
[----:B------:R-:W-:Y:S04]  /*f1f0*/  @P6 STL [R1+0x5f4], R17 ;  /* 0x0005f41101006387 */ /* 0x000fe80000100800 */
[----:B------:R-:W2:Y:S04]  /*f200*/  LDL.LU.64 R10, [R1+0xa50] ;  /* 0x000a5000010a7983 */ /* 0x000ea80000300a00 */
[----:B------:R-:W2:Y:S04]  /*f210*/  LDL.LU.64 R8, [R1+0xa48] ;  /* 0x000a480001087983 */ /* 0x000ea80000300a00 */
[----:B---3--:R-:W3:Y:S04]  /*f220*/  @P2 LDG.E.U16 R21, desc[UR22][R40.64] ;  /* 0x0000001628152981 */ /* 0x008ee8000c1e1500 */
[----:B------:R-:W2:Y:S04]  /*f230*/  @P2 LDG.E.U16 R42, desc[UR22][R64.64] ;  /* 0x00000016402a2981 */ /* 0x000ea8000c1e1500 */
[----:B----4-:R0:W-:Y:S04]  /*f240*/  @P5 STL [R1+0x5e8], R14 ;  /* 0x0005e80e01005387 */ /* 0x0101e80000100800 */
[----:B------:R-:W-:Y:S04]  /*f250*/  @P5 STL [R1+0x5ec], R15 ;  /* 0x0005ec0f01005387 */ /* 0x000fe80000100800 */
[----:B------:R-:W4:Y:S04]  /*f260*/  LDL.LU.64 R72, [R1+0xa40] ;  /* 0x000a400001487983 */ /* 0x000f280000300a00 */
[----:B0-----:R-:W2:Y:S04]  /*f270*/  LDL.LU R14, [R1] ;  /* 0x00000000010e7983 */ /* 0x001ea80000300800 */
[----:B------:R0:W-:Y:S04]  /*f280*/  @P4 STL [R1+0x5e4], R13 ;  /* 0x0005e40d01004387 */ /* 0x0001e80000100800 */
[----:B0-----:R-:W4:Y:S01]  /*f290*/  LDL.LU R13, [R1+0xe0] ;  /* 0x0000e000010d7983 */ /* 0x001f220000300800 */
[----:B------:R-:W-:-:S02]  /*f2a0*/  ISETP.GT.AND P3, PT, R4, 0x8, PT ;  /* 0x000000080400780c */ /* 0x000fc40003f64270 */
[----:B------:R-:W-:Y:S01]  /*f2b0*/  ISETP.GT.AND P6, PT, R4, 0x9, PT ;  /* 0x000000090400780c */ /* 0x000fe20003fc4270 */
[----:B------:R-:W4:Y:S04]  /*f2c0*/  LDL.LU.64 R70, [R1+0xa38] ;  /* 0x000a380001467983 */ /* 0x000f280000300a00 */
[----:B------:R-:W4:Y:S04]  /*f2d0*/  LDL R29, [R1+0x5d4] ;  /* 0x0005d400011d7983 */ /* 0x000f280000100800 */
[----:B------:R-:W4:Y:S04]  /*f2e0*/  LDL R28, [R1+0x5d0] ;  /* 0x0005d000011c7983 */ /* 0x000f280000100800 */
[----:B------:R-:W4:Y:S04]  /*f2f0*/  LDL R19, [R1+0x5cc] ;  /* 0x0005cc0001137983 */ /* 0x000f280000100800 */
[----:B------:R-:W4:Y:S04]  /*f300*/  LDL R17, [R1+0x5c8] ;  /* 0x0005c80001117983 */ /* 0x000f280000100800 */
[----:B------:R-:W-:Y:S04]  /*f310*/  @P4 STL [R1+0x5e0], R12 ;  /* 0x0005e00c01004387 */ /* 0x000fe80000100800 */
[----:B------:R-:W4:Y:S04]  /*f320*/  LDL R41, [R1+0x5c4] ;  /* 0x0005c40001297983 */ /* 0x000f280000100800 */
[----:B------:R-:W4:Y:S04]  /*f330*/  LDL R40, [R1+0x5c0] ;  /* 0x0005c00001287983 */ /* 0x000f280000100800 */
[----:B------:R-:W4:Y:S04]  /*f340*/  @P3 LDG.E.U16 R20, desc[UR22][R90.64] ;  /* 0x000000165a143981 */ /* 0x000f28000c1e1500 */
[----:B------:R-:W4:Y:S04]  /*f350*/  @P3 LDG.E.U16 R39, desc[UR22][R2.64] ;  /* 0x0000001602273981 */ /* 0x000f28000c1e1500 */
[----:B---3--:R0:W-:Y:S04]  /*f360*/  @P2 STL [R1+0x5dc], R21 ;  /* 0x0005dc1501002387 */ /* 0x0081e80000100800 */
[----:B0-----:R-:W3:Y:S04]  /*f370*/  LDL R21, [R1+0x2c4] ;  /* 0x0002c40001157983 */ /* 0x001ee80000100800 */
[----:B------:R-:W3:Y:S04]  /*f380*/  LDL.LU.64 R64, [R1+0xa30] ;  /* 0x000a300001407983 */ /* 0x000ee80000300a00 */
[----:B------:R-:W3:Y:S01]  /*f390*/  LDL R12, [R1+0x5bc] ;  /* 0x0005bc00010c7983 */ /* 0x000ee20000100800 */
[----:B--2---:R-:W-:-:S03]  /*f3a0*/  IMAD.MOV.U32 R15, RZ, RZ, R14 ;  /* 0x000000ffff0f7224 */ /* 0x004fc600078e000e */
[----:B------:R-:W-:Y:S04]  /*f3b0*/  @P2 STL [R1+0x5d8], R42 ;  /* 0x0005d82a01002387 */ /* 0x000fe80000100800 */
[----:B------:R-:W2:Y:S01]  /*f3c0*/  LDL.LU.64 R2, [R1+0xa28] ;  /* 0x000a280001027983 */ /* 0x000ea20000300a00 */
[----:B------:R-:W-:-:S03]  /*f3d0*/  ISETP.GT.AND P5, PT, R4, 0xa, PT ;  /* 0x0000000a0400780c */ /* 0x000fc60003fa4270 */
[----:B------:R-:W3:Y:S01]  /*f3e0*/  LDL.LU.64 R90, [R1+0xa20] ;  /* 0x000a2000015a7983 */ /* 0x000ee20000300a00 */
[----:B----4-:R-:W-:-:S05]  /*f3f0*/  IMAD.MOV.U32 R14, RZ, RZ, R13 ;  /* 0x000000ffff0e7224 */ /* 0x010fca00078e000d */
[----:B------:R-:W4:Y:S04]  /*f400*/  @P6 LDG.E.U16 R88, desc[UR22][R14.64] ;  /* 0x000000160e586981 */ /* 0x000f28000c1e1500 */
[----:B------:R-:W3:Y:S04]  /*f410*/  @P5 LDG.E.U16 R29, desc[UR22][R58.64] ;  /* 0x000000163a1d5981 */ /* 0x000ee8000c1e1500 */
[----:B------:R-:W3:Y:S04]  /*f420*/  @P5 LDG.E.U16 R28, desc[UR22][R62.64] ;  /* 0x000000163e1c5981 */ /* 0x000ee8000c1e1500 */
[----:B------:R-:W-:Y:S04]  /*f430*/  @P3 STL [R1+0x2c0], R20 ;  /* 0x0002c01401003387 */ /* 0x000fe80000100800 */
[----:B------:R-:W-:Y:S04]  /*f440*/  @P3 STL [R1+0x2bc], R39 ;  /* 0x0002bc2701003387 */ /* 0x000fe80000100800 */
[----:B------:R0:W-:Y:S04]  /*f450*/  STL.64 [R1+0x220], R14 ;  /* 0x0002200e01007387 */ /* 0x0001e80000100a00 */
[----:B------:R-:W3:Y:S04]  /*f460*/  LDL R18, [R1+0x5b8] ;  /* 0x0005b80001127983 */ /* 0x000ee80000100800 */
[----:B--2---:R-:W2:Y:S04]  /*f470*/  @P6 LDG.E.U16 R3, desc[UR22][R60.64] ;  /* 0x000000163c036981 */ /* 0x004ea8000c1e1500 */
[----:B----4-:R-:W-:Y:S04]  /*f480*/  STL [R1+0x8e8], R88 ;  /* 0x0008e85801007387 */ /* 0x010fe80000100800 */
[----:B------:R-:W4:Y:S04]  /*f490*/  LDL.LU R16, [R1+0x104] ;  /* 0x0001040001107983 */ /* 0x000f280000300800 */
[----:B0-----:R-:W4:Y:S04]  /*f4a0*/  LDL.LU R15, [R1+0x11c] ;  /* 0x00011c00010f7983 */ /* 0x001f280000300800 */
[----:B------:R-:W4:Y:S04]  /*f4b0*/  LDL.LU R14, [R1+0x108] ;  /* 0x00010800010e7983 */ /* 0x000f280000300800 */
[----:B------:R-:W4:Y:S01]  /*f4c0*/  LDL.LU R13, [R1+0x120] ;  /* 0x00012000010d7983 */ /* 0x000f220000300800 */
[----:B------:R-:W-:-:S02]  /*f4d0*/  ISETP.GT.AND P4, PT, R4, 0xb, PT ;  /* 0x0000000b0400780c */ /* 0x000fc40003f84270 */
[C---:B------:R-:W-:Y:S01]  /*f4e0*/  ISETP.GT.AND P2, PT, R4.reuse, 0xc, PT ;  /* 0x0000000c0400780c */ /* 0x040fe20003f44270 */
[----:B------:R-:W4:Y:S01]  /*f4f0*/  LDL R61, [R1+0x2c8] ;  /* 0x0002c800013d7983 */ /* 0x000f220000100800 */
[C---:B------:R-:W-:Y:S02]  /*f500*/  ISETP.GT.AND P3, PT, R4.reuse, 0x10, PT ;  /* 0x000000100400780c */ /* 0x040fe40003f64270 */
[----:B------:R-:W-:Y:S01]  /*f510*/  ISETP.GT.AND P6, PT, R4, 0xd, PT ;  /* 0x0000000d0400780c */ /* 0x000fe20003fc4270 */
[----:B------:R-:W4:Y:S04]  /*f520*/  LDL R60, [R1+0x5b4] ;  /* 0x0005b400013c7983 */ /* 0x000f280000100800 */
[----:B------:R-:W4:Y:S04]  /*f530*/  LDL R42, [R1+0x5b0] ;  /* 0x0005b000012a7983 */ /* 0x000f280000100800 */
[----:B------:R-:W4:Y:S04]  /*f540*/  @P4 LDG.E.U16 R17, desc[UR22][R52.64] ;  /* 0x0000001634114981 */ /* 0x000f28000c1e1500 */
[----:B------:R-:W4:Y:S04]  /*f550*/  @P4 LDG.E.U16 R19, desc[UR22][R54.64] ;  /* 0x0000001636134981 */ /* 0x000f28000c1e1500 */
[----:B------:R-:W4:Y:S04]  /*f560*/  LDL R39, [R1+0x5ac] ;  /* 0x0005ac0001277983 */ /* 0x000f280000100800 */
[----:B------:R-:W4:Y:S04]  /*f570*/  LDL R20, [R1+0x5a8] ;  /* 0x0005a80001147983 */ /* 0x000f280000100800 */
[----:B------:R-:W4:Y:S04]  /*f580*/  @P2 LDG.E.U16 R41, desc[UR22][R50.64] ;  /* 0x0000001632292981 */ /* 0x000f28000c1e1500 */
[----:B------:R-:W4:Y:S04]  /*f590*/  @P2 LDG.E.U16 R40, desc[UR22][R48.64] ;  /* 0x0000001630282981 */ /* 0x000f28000c1e1500 */
[----:B---3--:R-:W3:Y:S04]  /*f5a0*/  @P3 LDG.E.U16 R21, desc[UR22][R36.64] ;  /* 0x0000001624153981 */ /* 0x008ee8000c1e1500 */
[----:B--2---:R-:W-:Y:S04]  /*f5b0*/  STL [R1+0x8ec], R3 ;  /* 0x0008ec0301007387 */ /* 0x004fe80000100800 */
[----:B------:R-:W2:Y:S04]  /*f5c0*/  LDL.LU.64 R58, [R1+0xa18] ;  /* 0x000a1800013a7983 */ /* 0x000ea80000300a00 */
[----:B------:R-:W2:Y:S04]  /*f5d0*/  LDL.LU.64 R62, [R1+0xa10] ;  /* 0x000a1000013e7983 */ /* 0x000ea80000300a00 */
[----:B------:R4:W-:Y:S02]  /*f5e0*/  @P5 STL [R1+0x5d0], R28 ;  /* 0x0005d01c01005387 */ /* 0x0009e40000100800 */
[----:B----4-:R-:W-:-:S02]  /*f5f0*/  IMAD.MOV.U32 R28, RZ, RZ, R15 ;  /* 0x000000ffff1c7224 */ /* 0x010fc400078e000f */
[----:B------:R-:W-:Y:S02]  /*f600*/  IMAD.MOV.U32 R15, RZ, RZ, R14 ;  /* 0x000000ffff0f7224 */ /* 0x000fe400078e000e */
[----:B------:R-:W-:Y:S01]  /*f610*/  IMAD.MOV.U32 R14, RZ, RZ, R13 ;  /* 0x000000ffff0e7224 */ /* 0x000fe200078e000d */
[----:B------:R0:W-:Y:S04]  /*f620*/  @P5 STL [R1+0x5d4], R29 ;  /* 0x0005d41d01005387 */ /* 0x0001e80000100800 */
[----:B------:R-:W4:Y:S04]  /*f630*/  @P6 LDG.E.U16 R12, desc[UR22][R14.64] ;  /* 0x000000160e0c6981 */ /* 0x000f28000c1e1500 */
[----:B------:R-:W2:Y:S01]  /*f640*/  LDL.LU.64 R54, [R1+0xa08] ;  /* 0x000a080001367983 */ /* 0x000ea20000300a00 */
[----:B0-----:R-:W-:-:S03]  /*f650*/  IMAD.MOV.U32 R29, RZ, RZ, R16 ;  /* 0x000000ffff1d7224 */ /* 0x001fc600078e0010 */
[----:B------:R-:W2:Y:S04]  /*f660*/  LDL.LU.64 R52, [R1+0xa00] ;  /* 0x000a000001347983 */ /* 0x000ea80000300a00 */
[----:B------:R-:W2:Y:S04]  /*f670*/  @P6 LDG.E.U16 R18, desc[UR22][R28.64] ;  /* 0x000000161c126981 */ /* 0x000ea8000c1e1500 */
[----:B------:R-:W-:Y:S04]  /*f680*/  @P4 STL [R1+0x5c8], R17 ;  /* 0x0005c81101004387 */ /* 0x000fe80000100800 */
[----:B------:R-:W-:Y:S04]  /*f690*/  @P4 STL [R1+0x5cc], R19 ;  /* 0x0005cc1301004387 */ /* 0x000fe80000100800 */
[----:B------:R-:W2:Y:S04]  /*f6a0*/  LDL.LU.64 R50, [R1+0x9f8] ;  /* 0x0009f80001327983 */ /* 0x000ea80000300a00 */
[----:B------:R-:W2:Y:S04]  /*f6b0*/  LDL.LU.64 R48, [R1+0x9f0] ;  /* 0x0009f00001307983 */ /* 0x000ea80000300a00 */
[----:B------:R-:W2:Y:S01]  /*f6c0*/  LDL.LU.64 R36, [R1+0x9e8] ;  /* 0x0009e80001247983 */ /* 0x000ea20000300a00 */
[----:B------:R-:W-:-:S03]  /*f6d0*/  ISETP.GT.AND P5, PT, R4, 0xe, PT ;  /* 0x0000000e0400780c */ /* 0x000fc60003fa4270 */
[----:B------:R0:W-:Y:S04]  /*f6e0*/  @P2 STL [R1+0x5c4], R41 ;  /* 0x0005c42901002387 */ /* 0x0001e80000100800 */
[----:B------:R-:W2:Y:S04]  /*f6f0*/  @P3 LDG.E.U16 R61, desc[UR22][R26.64] ;  /* 0x000000161a3d3981 */ /* 0x000ea8000c1e1500 */
[----:B0-----:R-:W2:Y:S04]  /*f700*/  LDL R41, [R1+0x2d0] ;  /* 0x0002d00001297983 */ /* 0x001ea80000100800 */
[----:B------:R0:W-:Y:S04]  /*f710*/  @P2 STL [R1+0x5c0], R40 ;  /* 0x0005c02801002387 */ /* 0x0001e80000100800 */
[----:B------:R-:W2:Y:S04]  /*f720*/  @P5 LDG.E.U16 R60, desc[UR22][R24.64] ;  /* 0x00000016183c5981 */ /* 0x000ea8000c1e1500 */
[----:B------:R-:W2:Y:S04]  /*f730*/  @P5 LDG.E.U16 R42, desc[UR22][R92.64] ;  /* 0x000000165c2a5981 */ /* 0x000ea8000c1e1500 */
[----:B0-----:R-:W2:Y:S04]  /*f740*/  LDL R40, [R1+0x5a4] ;  /* 0x0005a40001287983 */ /* 0x001ea80000100800 */
[----:B---3--:R0:W-:Y:S04]  /*f750*/  @P3 STL [R1+0x2c4], R21 ;  /* 0x0002c41501003387 */ /* 0x0081e80000100800 */
[----:B0-----:R-:W3:Y:S04]  /*f760*/  LDL R21, [R1+0x5a0] ;  /* 0x0005a00001157983 */ /* 0x001ee80000100800 */
[----:B------:R-:W-:Y:S04]  /*f770*/  STL.64 [R1+0x1e0], R14 ;  /* 0x0001e00e01007387 */ /* 0x000fe80000100a00 */
[----:B------:R-:W3:Y:S04]  /*f780*/  LDL.LU R13, [R1+0x148] ;  /* 0x00014800010d7983 */ /* 0x000ee80000300800 */
[----:B------:R-:W-:Y:S04]  /*f790*/  STL.64 [R1+0x1d8], R28 ;  /* 0x0001d81c01007387 */ /* 0x000fe80000100a00 */
[----:B----4-:R0:W-:Y:S04]  /*f7a0*/  @P6 STL [R1+0x5bc], R12 ;  /* 0x0005bc0c01006387 */ /* 0x0101e80000100800 */
[----:B0-----:R-:W4:Y:S04]  /*f7b0*/  LDL.LU R12, [R1+0x168] ;  /* 0x00016800010c7983 */ /* 0x001f280000300800 */
[----:B------:R-:W3:Y:S04]  /*f7c0*/  LDL.LU R15, [R1+0x14c] ;  /* 0x00014c00010f7983 */ /* 0x000ee80000300800 */
[----:B------:R-:W3:Y:S04]  /*f7d0*/  LDL.LU R14, [R1+0x16c] ;  /* 0x00016c00010e7983 */ /* 0x000ee80000300800 */
[----:B------:R-:W3:Y:S04]  /*f7e0*/  LDL.LU R17, [R1+0x150] ;  /* 0x0001500001117983 */ /* 0x000ee80000300800 */
[----:B------:R-:W3:Y:S04]  /*f7f0*/  LDL.LU R16, [R1+0x170] ;  /* 0x0001700001107983 */ /* 0x000ee80000300800 */
[----:B--2---:R-:W-:Y:S04]  /*f800*/  @P6 STL [R1+0x5b8], R18 ;  /* 0x0005b81201006387 */ /* 0x004fe80000100800 */
[----:B------:R-:W2:Y:S04]  /*f810*/  LDL.LU.64 R26, [R1+0x9e0] ;  /* 0x0009e000011a7983 */ /* 0x000ea80000300a00 */
[----:B------:R-:W2:Y:S04]  /*f820*/  LDL.LU.64 R24, [R1+0x9d8] ;  /* 0x0009d80001187983 */ /* 0x000ea80000300a00 */
[----:B------:R-:W2:Y:S01]  /*f830*/  LDL.LU.64 R92, [R1+0x9d0] ;  /* 0x0009d000015c7983 */ /* 0x000ea20000300a00 */
[----:B------:R-:W-:-:S02]  /*f840*/  ISETP.GT.AND P4, PT, R4, 0xf, PT ;  /* 0x0000000f0400780c */ /* 0x000fc40003f84270 */
[----:B------:R-:W-:-:S11]  /*f850*/  ISETP.GT.AND P2, PT, R4, 0x18, PT ;  /* 0x000000180400780c */ /* 0x000fd60003f44270 */
[----:B------:R-:W4:Y:S04]  /*f860*/  @P4 LDG.E.U16 R39, desc[UR22][R84.64] ;  /* 0x0000001654274981 */ /* 0x000f28000c1e1500 */
[----:B------:R-:W-:Y:S04]  /*f870*/  @P3 STL [R1+0x2c8], R61 ;  /* 0x0002c83d01003387 */ /* 0x000fe80000100800 */
[----:B------:R-:W4:Y:S04]  /*f880*/  @P4 LDG.E.U16 R20, desc[UR22][R82.64] ;  /* 0x0000001652144981 */ /* 0x000f28000c1e1500 */
[----:B------:R-:W4:Y:S01]  /*f890*/  LDL.LU.64 R84, [R1+0x9c8] ;  /* 0x0009c80001547983 */ /* 0x000f220000300a00 */
[----:B------:R-:W-:-:S03]  /*f8a0*/  ISETP.GT.AND P6, PT, R4, 0x11, PT ;  /* 0x000000110400780c */ /* 0x000fc60003fc4270 */
[----:B------:R-:W4:Y:S04]  /*f8b0*/  @P2 LDG.E.U16 R41, desc[UR22][R74.64] ;  /* 0x000000164a292981 */ /* 0x000f28000c1e1500 */
[----:B--2---:R-:W2:Y:S01]  /*f8c0*/  @P2 LDG.E.U16 R93, desc[UR22][R76.64] ;  /* 0x000000164c5d2981 */ /* 0x004ea2000c1e1500 */
[----:B------:R-:W-:-:S05]  /*f8d0*/  ISETP.GT.AND P3, PT, R4, 0x12, PT ;  /* 0x000000120400780c */ /* 0x000fca0003f64270 */
[----:B---3--:R-:W3:Y:S04]  /*f8e0*/  @P6 LDG.E.U16 R92, desc[UR22][R16.64] ;  /* 0x00000016105c6981 */ /* 0x008ee8000c1e1500 */
[----:B----4-:R0:W-:Y:S04]  /*f8f0*/  @P4 STL [R1+0x5ac], R39 ;  /* 0x0005ac2701004387 */ /* 0x0101e80000100800 */
[----:B------:R-:W4:Y:S04]  /*f900*/  @P3 LDG.E.U16 R21, desc[UR22][R68.64] ;  /* 0x0000001644153981 */ /* 0x000f28000c1e1500 */
[----:B------:R-:W3:Y:S04]  /*f910*/  @P3 LDG.E.U16 R40, desc[UR22][R12.64] ;  /* 0x000000160c283981 */ /* 0x000ee8000c1e1500 */
[----:B0-----:R-:W3:Y:S04]  /*f920*/  LDL R39, [R1+0x59c] ;  /* 0x00059c0001277983 */ /* 0x001ee80000100800 */
[----:B------:R-:W3:Y:S04]  /*f930*/  LDL.LU.64 R82, [R1+0x9c0] ;  /* 0x0009c00001527983 */ /* 0x000ee80000300a00 */
[----:B------:R-:W3:Y:S04]  /*f940*/  LDL.LU R3, [R1+0x2dc] ;  /* 0x0002dc0001037983 */ /* 0x000ee80000300800 */
[----:B------:R-:W-:Y:S04]  /*f950*/  @P5 STL [R1+0x5b0], R42 ;  /* 0x0005b02a01005387 */ /* 0x000fe80000100800 */
[----:B------:R-:W-:Y:S04]  /*f960*/  @P5 STL [R1+0x5b4], R60 ;  /* 0x0005b43c01005387 */ /* 0x000fe80000100800 */
[----:B------:R-:W3:Y:S04]  /*f970*/  LDL.LU.64 R76, [R1+0x9b8] ;  /* 0x0009b800014c7983 */ /* 0x000ee80000300a00 */
[----:B--2---:R0:W-:Y:S04]  /*f980*/  STL [R1+0x2cc], R93 ;  /* 0x0002cc5d01007387 */ /* 0x0041e80000100800 */
[----:B0-----:R-:W2:Y:S04]  /*f990*/  LDL.LU R93, [R1+0x9b0] ;  /* 0x0009b000015d7983 */ /* 0x001ea80000300800 */
[----:B------:R0:W-:Y:S04]  /*f9a0*/  @P4 STL [R1+0x5a8], R20 ;  /* 0x0005a81401004387 */ /* 0x0001e80000100800 */
[----:B0-----:R-:W3:Y:S04]  /*f9b0*/  LDL R20, [R1+0x598] ;  /* 0x0005980001147983 */ /* 0x001ee80000100800 */
[----:B--2---:R-:W2:Y:S01]  /*f9c0*/  @P6 LDG.E.U16 R93, desc[UR22][R14.64] ;  /* 0x000000160e5d6981 */ /* 0x004ea2000c1e1500 */
[----:B------:R-:W-:-:S03]  /*f9d0*/  ISETP.GT.AND P5, PT, R4, 0x13, PT ;  /* 0x000000130400780c */ /* 0x000fc60003fa4270 */
[----:B------:R-:W-:Y:S04]  /*f9e0*/  STL.64 [R1+0x1a0], R16 ;  /* 0x0001a01001007387 */ /* 0x000fe80000100a00 */
[----:B------:R-:W-:Y:S04]  /*f9f0*/  STL.64 [R1+0x190], R12 ;  /* 0x0001900c01007387 */ /* 0x000fe80000100a00 */
[----:B------:R-:W-:Y:S04]  /*fa00*/  STL.64 [R1+0x198], R14 ;  /* 0x0001980e01007387 */ /* 0x000fe80000100a00 */
[----:B---3--:R0:W-:Y:S04]  /*fa10*/  STL [R1+0x8f0], R92 ;  /* 0x0008f05c01007387 */ /* 0x0081e80000100800 */
[----:B------:R-:W3:Y:S04]  /*fa20*/  @P5 LDG.E.U16 R39, desc[UR22][R66.64] ;  /* 0x0000001642275981 */ /* 0x000ee8000c1e1500 */
[----:B------:R-:W3:Y:S04]  /*fa30*/  @P5 LDG.E.U16 R20, desc[UR22][R80.64] ;  /* 0x0000001650145981 */ /* 0x000ee8000c1e1500 */
[----:B0-----:R-:W3:Y:S04]  /*fa40*/  LDL.LU R92, [R1+0x2d8] ;  /* 0x0002d800015c7983 */ /* 0x001ee80000300800 */
[----:B--2---:R0:W-:Y:S04]  /*fa50*/  STL [R1+0x8f4], R93 ;  /* 0x0008f45d01007387 */ /* 0x0041e80000100800 */
[----:B0-----:R-:W2:Y:S04]  /*fa60*/  LDL.LU R93, [R1+0x2d4] ;  /* 0x0002d400015d7983 */ /* 0x001ea80000300800 */
[----:B------:R-:W2:Y:S04]  /*fa70*/  LDL.LU R88, [R1+0x2e0] ;  /* 0x0002e00001587983 */ /* 0x000ea80000300800 */
[----:B------:R-:W2:Y:S04]  /*fa80*/  LDL.LU.64 R74, [R1+0x9a8] ;  /* 0x0009a800014a7983 */ /* 0x000ea80000300a00 */
[----:B------:R-:W-:Y:S04]  /*fa90*/  @P2 STL [R1+0x2d0], R41 ;  /* 0x0002d02901002387 */ /* 0x000fe80000100800 */
[----:B------:R-:W2:Y:S04]  /*faa0*/  LDL.LU.64 R68, [R1+0x9a0] ;  /* 0x0009a00001447983 */ /* 0x000ea80000300a00 */
[----:B------:R-:W2:Y:S04]  /*fab0*/  LDL.LU R15, [R1+0x364] ;  /* 0x00036400010f7983 */ /* 0x000ea80000300800 */
[----:B------:R-:W2:Y:S04]  /*fac0*/  LDL.LU R14, [R1+0x60c] ;  /* 0x00060c00010e7983 */ /* 0x000ea80000300800 */
[----:B------:R-:W2:Y:S04]  /*fad0*/  LDL.LU R29, [R1+0x2a8] ;  /* 0x0002a800011d7983 */ /* 0x000ea80000300800 */
[----:B------:R-:W2:Y:S04]  /*fae0*/  LDL.LU R28, [R1+0x2ec] ;  /* 0x0002ec00011c7983 */ /* 0x000ea80000300800 */
[----:B------:R-:W2:Y:S04]  /*faf0*/  LDL.LU R19, [R1+0x2ac] ;  /* 0x0002ac0001137983 */ /* 0x000ea80000300800 */
[----:B------:R-:W2:Y:S04]  /*fb00*/  LDL.LU R18, [R1+0x2f0] ;  /* 0x0002f00001127983 */ /* 0x000ea80000300800 */
[----:B------:R-:W2:Y:S04]  /*fb10*/  LDL.LU R17, [R1+0x2e8] ;  /* 0x0002e80001117983 */ /* 0x000ea80000300800 */
[----:B------:R-:W2:Y:S04]  /*fb20*/  LDL.LU R16, [R1+0x2f4] ;  /* 0x0002f40001107983 */ /* 0x000ea80000300800 */
[----:B----4-:R0:W-:Y:S04]  /*fb30*/  @P3 STL [R1+0x5a0], R21 ;  /* 0x0005a01501003387 */ /* 0x0101e80000100800 */
[----:B0-----:R-:W4:Y:S04]  /*fb40*/  LDL R21, [R1+0x594] ;  /* 0x0005940001157983 */ /* 0x001f280000100800 */
[----:B------:R-:W-:Y:S04]  /*fb50*/  @P3 STL [R1+0x5a4], R40 ;  /* 0x0005a42801003387 */ /* 0x000fe80000100800 */
[----:B------:R-:W4:Y:S04]  /*fb60*/  LDL.LU.64 R66, [R1+0x998] ;  /* 0x0009980001427983 */ /* 0x000f280000300a00 */
[----:B------:R-:W4:Y:S04]  /*fb70*/  LDL.LU R13, [R1+0x174] ;  /* 0x00017400010d7983 */ /* 0x000f280000300800 */
[----:B------:R-:W4:Y:S01]  /*fb80*/  LDL.LU R12, [R1+0x2f8] ;  /* 0x0002f800010c7983 */ /* 0x000f220000300800 */
[----:B------:R-:W-:-:S03]  /*fb90*/  ISETP.GT.AND P4, PT, R4, 0x20, PT ;  /* 0x000000200400780c */ /* 0x000fc60003f84270 */
[----:B------:R-:W4:Y:S01]  /*fba0*/  LDL R38, [R1+0x590] ;  /* 0x0005900001267983 */ /* 0x000f220000100800 */
[----:B------:R-:W-:-:S03]  /*fbb0*/  ISETP.GT.AND P2, PT, R4, 0x14, PT ;  /* 0x000000140400780c */ /* 0x000fc60003f44270 */
[----:B------:R-:W4:Y:S04]  /*fbc0*/  LDL R42, [R1+0x58c] ;  /* 0x00058c00012a7983 */ /* 0x000f280000100800 */
[----:B---3--:R0:W-:Y:S04]  /*fbd0*/  @P5 STL [R1+0x59c], R39 ;  /* 0x00059c2701005387 */ /* 0x0081e80000100800 */
[----:B------:R-:W3:Y:S04]  /*fbe0*/  @P4 LDG.E.U16 R92, desc[UR22][R78.64] ;  /* 0x000000164e5c4981 */ /* 0x000ee8000c1e1500 */
[----:B0-----:R-:W3:Y:S04]  /*fbf0*/  LDL R39, [R1+0x588] ;  /* 0x0005880001277983 */ /* 0x001ee80000100800 */
[----:B------:R-:W3:Y:S04]  /*fc00*/  LDL.LU.64 R80, [R1+0x990] ;  /* 0x0009900001507983 */ /* 0x000ee80000300a00 */
[----:B--2---:R-:W2:Y:S04]  /*fc10*/  @P4 LDG.E.U16 R93, desc[UR22][R56.64] ;  /* 0x00000016385d4981 */ /* 0x004ea8000c1e1500 */
[----:B------:R-:W2:Y:S04]  /*fc20*/  LDL R56, [R1+0x584] ;  /* 0x0005840001387983 */ /* 0x000ea80000100800 */
[----:B------:R0:W-:Y:S04]  /*fc30*/  @P5 STL [R1+0x598], R20 ;  /* 0x0005981401005387 */ /* 0x0001e80000100800 */
[----:B0-----:R-:W2:Y:S01]  /*fc40*/  LDL R20, [R1+0x580] ;  /* 0x0005800001147983 */ /* 0x001ea20000100800 */
[----:B------:R-:W-:-:S02]  /*fc50*/  IMAD.MOV.U32 R41, RZ, RZ, R29 ;  /* 0x000000ffff297224 */ /* 0x000fc400078e001d */
[----:B------:R-:W-:Y:S01]  /*fc60*/  IMAD.MOV.U32 R40, RZ, RZ, R28 ;  /* 0x000000ffff287224 */ /* 0x000fe200078e001c */
[----:B------:R-:W-:Y:S01]  /*fc70*/  STL.64 [R1+0xc8], R14 ;  /* 0x0000c80e01007387 */ /* 0x000fe20000100a00 */
[----:B------:R-:W-:Y:S02]  /*fc80*/  IMAD.MOV.U32 R61, RZ, RZ, R19 ;  /* 0x000000ffff3d7224 */ /* 0x000fe400078e0013 */
[----:B------:R-:W-:Y:S01]  /*fc90*/  IMAD.MOV.U32 R60, RZ, RZ, R18 ;  /* 0x000000ffff3c7224 */ /* 0x000fe200078e0012 */
[----:B------:R-:W-:Y:S01]  /*fca0*/  STL.64 [R1+0x158], R40 ;  /* 0x0001582801007387 */ /* 0x000fe20000100a00 */
[----:B------:R-:W-:Y:S02]  /*fcb0*/  IMAD.MOV.U32 R87, RZ, RZ, R17 ;  /* 0x000000ffff577224 */ /* 0x000fe400078e0011 */
[----:B------:R-:W-:Y:S01]  /*fcc0*/  IMAD.MOV.U32 R86, RZ, RZ, R16 ;  /* 0x000000ffff567224 */ /* 0x000fe200078e0010 */
[----:B------:R-:W-:Y:S04]  /*fcd0*/  STL.64 [R1+0x160], R60 ;  /* 0x0001603c01007387 */ /* 0x000fe80000100a00 */
[----:B------:R-:W-:Y:S04]  /*fce0*/  STL.64 [R1+0x168], R86 ;  /* 0x0001685601007387 */ /* 0x000fe80000100a00 */
[----:B------:R-:W2:Y:S04]  /*fcf0*/  LDL.LU.64 R78, [R1+0x988] ;  /* 0x00098800014e7983 */ /* 0x000ea80000300a00 */
[----:B------:R-:W2:Y:S04]  /*fd00*/  LDL.LU R19, [R1+0x368] ;  /* 0x0003680001137983 */ /* 0x000ea80000300800 */
[----:B------:R-:W2:Y:S01]  /*fd10*/  LDL.LU R18, [R1+0x610] ;  /* 0x0006100001127983 */ /* 0x000ea20000300800 */
[----:B----4-:R-:W-:-:S02]  /*fd20*/  IMAD.MOV.U32 R17, RZ, RZ, R13 ;  /* 0x000000ffff117224 */ /* 0x010fc400078e000d */
[----:B------:R-:W-:Y:S01]  /*fd30*/  IMAD.MOV.U32 R16, RZ, RZ, R12 ;  /* 0x000000ffff107224 */ /* 0x000fe200078e000c */
[C---:B------:R-:W-:Y:S01]  /*fd40*/  ISETP.GT.AND P3, PT, R4.reuse, 0x15, PT ;  /* 0x000000150400780c */ /* 0x040fe20003f64270 */
[----:B------:R-:W4:Y:S04]  /*fd50*/  @P2 LDG.E.U16 R38, desc[UR22][R86.64] ;  /* 0x0000001656262981 */ /* 0x000f28000c1e1500 */
[----:B------:R0:W-:Y:S04]  /*fd60*/  STL.64 [R1+0x170], R16 ;  /* 0x0001701001007387 */ /* 0x0001e80000100a00 */
[----:B------:R-:W2:Y:S04]  /*fd70*/  LDL.LU R31, [R1+0x2fc] ;  /* 0x0002fc00011f7983 */ /* 0x000ea80000300800 */
[----:B------:R-:W2:Y:S04]  /*fd80*/  LDL.LU R30, [R1+0x31c] ;  /* 0x00031c00011e7983 */ /* 0x000ea80000300800 */
[----:B------:R-:W2:Y:S04]  /*fd90*/  @P2 LDG.E.U16 R21, desc[UR22][R16.64] ;  /* 0x0000001610152981 */ /* 0x000ea8000c1e1500 */
[----:B------:R-:W4:Y:S04]  /*fda0*/  LDL.LU R29, [R1+0x308] ;  /* 0x00030800011d7983 */ /* 0x000f280000300800 */
[----:B------:R-:W4:Y:S04]  /*fdb0*/  LDL.LU R28, [R1+0x320] ;  /* 0x00032000011c7983 */ /* 0x000f280000300800 */
[----:B------:R-:W4:Y:S04]  /*fdc0*/  LDL.LU R13, [R1+0x30c] ;  /* 0x00030c00010d7983 */ /* 0x000f280000300800 */
[----:B------:R-:W4:Y:S01]  /*fdd0*/  LDL.LU R12, [R1+0x324] ;  /* 0x00032400010c7983 */ /* 0x000f220000300800 */
[----:B------:R-:W-:-:S03]  /*fde0*/  ISETP.GT.AND P4, PT, R4, 0x16, PT ;  /* 0x000000160400780c */ /* 0x000fc60003f84270 */
[----:B---3--:R1:W3:Y:S04]  /*fdf0*/  @P3 LDG.E.U16 R39, desc[UR22][R40.64] ;  /* 0x0000001628273981 */ /* 0x0082e8000c1e1500 */
[----:B------:R1:W3:Y:S04]  /*fe00*/  @P3 LDG.E.U16 R42, desc[UR22][R60.64] ;  /* 0x000000163c2a3981 */ /* 0x0002e8000c1e1500 */
[----:B------:R-:W3:Y:S04]  /*fe10*/  LDL.LU R89, [R1+0x39c] ;  /* 0x00039c0001597983 */ /* 0x000ee80000300800 */
[----:B0-----:R-:W3:Y:S04]  /*fe20*/  LDL.LU R17, [R1+0x310] ;  /* 0x0003100001117983 */ /* 0x001ee80000300800 */
[----:B------:R-:W3:Y:S04]  /*fe30*/  LDL.LU R16, [R1+0x328] ;  /* 0x0003280001107983 */ /* 0x000ee80000300800 */
[----:B------:R-:W3:Y:S04]  /*fe40*/  LDL R57, [R1+0x57c] ;  /* 0x00057c0001397983 */ /* 0x000ee80000100800 */
[----:B--2---:R0:W-:Y:S04]  /*fe50*/  @P2 STL [R1+0x594], R21 ;  /* 0x0005941501002387 */ /* 0x0041e80000100800 */
[----:B0-----:R-:W2:Y:S04]  /*fe60*/  LDL R21, [R1+0x578] ;  /* 0x0005780001157983 */ /* 0x001ea80000100800 */
[----:B----4-:R-:W4:Y:S01]  /*fe70*/  @P4 LDG.E.U16 R20, desc[UR22][R12.64] ;  /* 0x000000160c144981 */ /* 0x010f22000c1e1500 */
[----:B------:R-:W-:-:S03]  /*fe80*/  ISETP.GT.AND P5, PT, R4, 0x28, PT ;  /* 0x000000280400780c */ /* 0x000fc60003fa4270 */
[----:B------:R-:W-:Y:S01]  /*fe90*/  @P2 STL [R1+0x590], R38 ;  /* 0x0005902601002387 */ /* 0x000fe20000100800 */
[----:B------:R-:W-:Y:S01]  /*fea0*/  ISETP.GT.AND P2, PT, R4, 0x17, PT ;  /* 0x000000170400780c */ /* 0x000fe20003f44270 */
[----:B-1----:R-:W-:Y:S02]  /*feb0*/  IMAD.MOV.U32 R40, RZ, RZ, R30 ;  /* 0x000000ffff287224 */ /* 0x002fe400078e001e */
[----:B------:R-:W-:Y:S02]  /*fec0*/  IMAD.MOV.U32 R41, RZ, RZ, R31 ;  /* 0x000000ffff297224 */ /* 0x000fe400078e001f */
[----:B------:R-:W-:Y:S02]  /*fed0*/  IMAD.MOV.U32 R60, RZ, RZ, R28 ;  /* 0x000000ffff3c7224 */ /* 0x000fe400078e001c */
[----:B------:R-:W-:Y:S02]  /*fee0*/  IMAD.MOV.U32 R61, RZ, RZ, R29 ;  /* 0x000000ffff3d7224 */ /* 0x000fe400078e001d */
[----:B------:R-:W4:Y:S04]  /*fef0*/  @P5 LDG.E.U16 R3, desc[UR22][R90.64] ;  /* 0x000000165a035981 */ /* 0x000f28000c1e1500 */
[----:B------:R-:W4:Y:S04]  /*ff00*/  @P5 LDG.E.U16 R88, desc[UR22][R58.64] ;  /* 0x000000163a585981 */ /* 0x000f28000c1e1500 */
[----:B---3--:R-:W3:Y:S04]  /*ff10*/  @P4 LDG.E.U16 R56, desc[UR22][R16.64] ;  /* 0x0000001610384981 */ /* 0x008ee8000c1e1500 */
[----:B------:R-:W3:Y:S04]  /*ff20*/  LDL.LU.64 R90, [R1+0x980] ;  /* 0x00098000015a7983 */ /* 0x000ee80000300a00 */
[----:B------:R-:W-:Y:S04]  /*ff30*/  @P3 STL [R1+0x588], R39 ;  /* 0x0005882701003387 */ /* 0x000fe80000100800 */
[----:B------:R-:W-:Y:S04]  /*ff40*/  @P3 STL [R1+0x58c], R42 ;  /* 0x00058c2a01003387 */ /* 0x000fe80000100800 */
[----:B------:R-:W3:Y:S04]  /*ff50*/  LDL.LU R87, [R1+0x3a0] ;  /* 0x0003a00001577983 */ /* 0x000ee80000300800 */
[----:B------:R-:W-:Y:S04]  /*ff60*/  STL.64 [R1+0xd0], R18 ;  /* 0x0000d01201007387 */ /* 0x000fe80000100a00 */
[----:B------:R-:W-:Y:S04]  /*ff70*/  STL.64 [R1+0x138], R40 ;  /* 0x0001382801007387 */ /* 0x000fe80000100a00 */
[----:B------:R-:W-:Y:S04]  /*ff80*/  STL.64 [R1+0x140], R60 ;  /* 0x0001403c01007387 */ /* 0x000fe80000100a00 */
[----:B------:R0:W-:Y:S04]  /*ff90*/  STL.64 [R1+0x148], R12 ;  /* 0x0001480c01007387 */ /* 0x0001e80000100a00 */
[----:B------:R-:W-:Y:S04]  /*ffa0*/  STL.64 [R1+0x150], R16 ;  /* 0x0001501001007387 */ /* 0x000fe80000100a00 */
[----:B------:R-:W3:Y:S04]  /*ffb0*/  LDL.LU R31, [R1+0x344] ;  /* 0x00034400011f7983 */ /* 0x000ee80000300800 */
[----:B------:R-:W3:Y:S04]  /*ffc0*/  LDL.LU R30, [R1+0x380] ;  /* 0x00038000011e7983 */ /* 0x000ee80000300800 */
[----:B0-----:R-:W3:Y:S04]  /*ffd0*/  LDL.LU R13, [R1+0x348] ;  /* 0x00034800010d7983 */ /* 0x001ee80000300800 */
[----:B------:R-:W3:Y:S04]  /*ffe0*/  LDL.LU R12, [R1+0x384] ;  /* 0x00038400010c7983 */ /* 0x000ee80000300800 */
[----:B------:R-:W3:Y:S04]  /*fff0*/  LDL.LU R29, [R1+0x334] ;  /* 0x00033400011d7983 */ /* 0x000ee80000300800 */
[----:B------:R0:W3:Y:S04]  /*10000*/  @P2 LDG.E.U16 R57, desc[UR22][R60.64] ;  /* 0x000000163c392981 */ /* 0x0000e8000c1e1500 */
[----:B--2---:R-:W2:Y:S04]  /*10010*/  @P2 LDG.E.U16 R21, desc[UR22][R40.64] ;  /* 0x0000001628152981 */ /* 0x004ea8000c1e1500 */
[----:B----4-:R1:W-:Y:S04]  /*10020*/  @P4 STL [R1+0x580], R20 ;  /* 0x0005801401004387 */ /* 0x0103e80000100800 */
[----:B-1----:R-:W4:Y:S04]  /*10030*/  LDL.LU R20, [R1+0x35c] ;  /* 0x00035c0001147983 */ /* 0x002f280000300800 */
[----:B------:R-:W0:Y:S04]  /*10040*/  LDL.LU R17, [R1+0x32c] ;  /* 0x00032c0001117983 */ /* 0x000e280000300800 */
[----:B------:R-:W4:Y:S04]  /*10050*/  LDL.LU R16, [R1+0x33c] ;  /* 0x00033c0001107983 */ /* 0x000f280000300800 */
[----:B------:R-:W4:Y:S04]  /*10060*/  LDL R39, [R1+0x4c4] ;  /* 0x0004c40001277983 */ /* 0x000f280000100800 */
[----:B------:R-:W4:Y:S04]  /*10070*/  LDL R58, [R1+0x574] ;  /* 0x00057400013a7983 */ /* 0x000f280000100800 */
[----:B------:R-:W4:Y:S04]  /*10080*/  LDL.LU R86, [R1+0x3a4] ;  /* 0x0003a40001567983 */ /* 0x000f280000300800 */
[----:B---3--:R-:W-:Y:S04]  /*10090*/  @P4 STL [R1+0x584], R56 ;  /* 0x0005843801004387 */ /* 0x008fe80000100800 */
[----:B------:R-:W3:Y:S04]  /*100a0*/  LDL.LU R28, [R1+0x330] ;  /* 0x00033000011c7983 */ /* 0x000ee80000300800 */
[----:B--2---:R1:W-:Y:S04]  /*100b0*/  @P2 STL [R1+0x578], R21 ;  /* 0x0005781501002387 */ /* 0x0043e80000100800 */
[----:B-1----:R-:W2:Y:S04]  /*100c0*/  LDL.LU R21, [R1+0x340] ;  /* 0x0003400001157983 */ /* 0x002ea80000300800 */
[----:B------:R-:W-:Y:S01]  /*100d0*/  STL [R1+0x7a8], R84 ;  /* 0x0007a85401007387 */ /* 0x000fe20000100800 */
[----:B----4-:R-:W-:-:S03]  /*100e0*/  IMAD.MOV.U32 R40, RZ, RZ, R20 ;  /* 0x000000ffff287224 */ /* 0x010fc600078e0014 */
[----:B------:R-:W-:Y:S01]  /*100f0*/  STL [R1+0x7a4], R85 ;  /* 0x0007a45501007387 */ /* 0x000fe20000100800 */
[----:B0-----:R-:W-:-:S03]  /*10100*/  IMAD.MOV.U32 R61, RZ, RZ, R17 ;  /* 0x000000ffff3d7224 */ /* 0x001fc600078e0011 */
[----:B------:R0:W-:Y:S01]  /*10110*/  @P2 STL [R1+0x57c], R57 ;  /* 0x00057c3901002387 */ /* 0x0001e20000100800 */
[----:B------:R-:W-:-:S03]  /*10120*/  IMAD.MOV.U32 R60, RZ, RZ, R16 ;  /* 0x000000ffff3c7224 */ /* 0x000fc600078e0010 */
[----:B------:R-:W4:Y:S04]  /*10130*/  LDL R59, [R1+0x570] ;  /* 0x00057000013b7983 */ /* 0x000f280000100800 */
[----:B------:R-:W4:Y:S04]  /*10140*/  LDL R20, [R1+0x56c] ;  /* 0x00056c0001147983 */ /* 0x000f280000100800 */
[----:B------:R-:W4:Y:S04]  /*10150*/  LDL.LU R17, [R1+0x338] ;  /* 0x0003380001117983 */ /* 0x000f280000300800 */
[----:B------:R-:W4:Y:S01]  /*10160*/  LDL.LU R16, [R1+0x360] ;  /* 0x0003600001107983 */ /* 0x000f220000300800 */
[----:B------:R-:W-:-:S02]  /*10170*/  ISETP.GT.AND P5, PT, R4, 0x19, PT ;  /* 0x000000190400780c */ /* 0x000fc40003fa4270 */
[----:B------:R-:W-:Y:S01]  /*10180*/  ISETP.GT.AND P4, PT, R4, 0x1a, PT ;  /* 0x0000001a0400780c */ /* 0x000fe20003f84270 */
[----:B------:R-:W-:Y:S02]  /*10190*/  IMAD.MOV.U32 R56, RZ, RZ, R30 ;  /* 0x000000ffff387224 */ /* 0x000fe400078e001e */
[----:B0-----:R-:W-:Y:S02]  /*101a0*/  IMAD.MOV.U32 R57, RZ, RZ, R31 ;  /* 0x000000ffff397224 */ /* 0x001fe400078e001f */
[----:B------:R-:W-:Y:S02]  /*101b0*/  IMAD.MOV.U32 R41, RZ, RZ, R29 ;  /* 0x000000ffff297224 */ /* 0x000fe400078e001d */
[----:B---3--:R-:W-:Y:S01]  /*101c0*/  IMAD.MOV.U32 R29, RZ, RZ, R28 ;  /* 0x000000ffff1d7224 */ /* 0x008fe200078e001c */
[----:B------:R-:W-:Y:S04]  /*101d0*/  STL.64 [R1+0xe8], R56 ;  /* 0x0000e83801007387 */ /* 0x000fe80000100a00 */
[----:B------:R-:W3:Y:S04]  /*101e0*/  @P5 LDG.E.U16 R39, desc[UR22][R60.64] ;  /* 0x000000163c275981 */ /* 0x000ee8000c1e1500 */
[----:B------:R-:W-:Y:S04]  /*101f0*/  STL.64 [R1+0x118], R60 ;  /* 0x0001183c01007387 */ /* 0x000fe80000100a00 */
[----:B------:R-:W-:Y:S04]  /*10200*/  STL.64 [R1+0x108], R40 ;  /* 0x0001082801007387 */ /* 0x000fe80000100a00 */
[----:B------:R-:W-:Y:S04]  /*10210*/  STL.64 [R1+0xf0], R12 ;  /* 0x0000f00c01007387 */ /* 0x000fe80000100a00 */
[----:B------:R-:W-:Y:S04]  /*10220*/  STL [R1+0x7b0], R82 ;  /* 0x0007b05201007387 */ /* 0x000fe80000100800 */
[----:B------:R-:W-:Y:S01]  /*10230*/  STL [R1+0x7ac], R83 ;  /* 0x0007ac5301007387 */ /* 0x000fe20000100800 */
[----:B--2---:R-:W-:-:S05]  /*10240*/  IMAD.MOV.U32 R28, RZ, RZ, R21 ;  /* 0x000000ffff1c7224 */ /* 0x004fca00078e0015 */
[----:B------:R0:W-:Y:S04]  /*10250*/  STL.64 [R1+0x120], R28 ;  /* 0x0001201c01007387 */ /* 0x0001e80000100a00 */
[----:B------:R-:W2:Y:S04]  /*10260*/  LDL.LU R31, [R1+0x34c] ;  /* 0x00034c00011f7983 */ /* 0x000ea80000300800 */
[----:B------:R-:W2:Y:S04]  /*10270*/  LDL.LU R30, [R1+0x354] ;  /* 0x00035400011e7983 */ /* 0x000ea80000300800 */
[----:B----4-:R-:W4:Y:S04]  /*10280*/  @P4 LDG.E.U16 R59, desc[UR22][R40.64] ;  /* 0x00000016283b4981 */ /* 0x010f28000c1e1500 */
[----:B------:R-:W2:Y:S04]  /*10290*/  @P5 LDG.E.U16 R91, desc[UR22][R28.64] ;  /* 0x000000161c5b5981 */ /* 0x000ea8000c1e1500 */
[----:B------:R-:W2:Y:S04]  /*102a0*/  @P4 LDG.E.U16 R58, desc[UR22][R16.64] ;  /* 0x00000016103a4981 */ /* 0x000ea8000c1e1500 */
[----:B0-----:R-:W2:Y:S04]  /*102b0*/  LDL.LU R29, [R1+0x350] ;  /* 0x00035000011d7983 */ /* 0x001ea80000300800 */
[----:B------:R-:W2:Y:S01]  /*102c0*/  LDL.LU R28, [R1+0x358] ;  /* 0x00035800011c7983 */ /* 0x000ea20000300800 */
[----:B------:R-:W-:-:S03]  /*102d0*/  ISETP.GT.AND P2, PT, R4, 0x1b, PT ;  /* 0x0000001b0400780c */ /* 0x000fc60003f44270 */
[----:B------:R-:W2:Y:S04]  /*102e0*/  LDL R21, [R1+0x568] ;  /* 0x0005680001157983 */ /* 0x000ea80000100800 */
[----:B---3--:R0:W-:Y:S04]  /*102f0*/  @P5 STL [R1+0x4c4], R39 ;  /* 0x0004c42701005387 */ /* 0x0081e80000100800 */
[----:B0-----:R-:W3:Y:S04]  /*10300*/  LDL R39, [R1+0x564] ;  /* 0x0005640001277983 */ /* 0x001ee80000100800 */
[----:B------:R0:W-:Y:S04]  /*10310*/  STL.64 [R1+0x110], R16 ;  /* 0x0001101001007387 */ /* 0x0001e80000100a00 */
[----:B------:R-:W3:Y:S04]  /*10320*/  LDL R38, [R1+0x560] ;  /* 0x0005600001267983 */ /* 0x000ee80000100800 */
[----:B------:R-:W3:Y:S04]  /*10330*/  LDL R60, [R1+0x55c] ;  /* 0x00055c00013c7983 */ /* 0x000ee80000100800 */
[----:B0-----:R-:W3:Y:S04]  /*10340*/  LDL R17, [R1+0x558] ;  /* 0x0005580001117983 */ /* 0x001ee80000100800 */
[----:B------:R-:W3:Y:S04]  /*10350*/  LDL R16, [R1+0x554] ;  /* 0x0005540001107983 */ /* 0x000ee80000100800 */
[----:B------:R-:W3:Y:S04]  /*10360*/  LDL R42, [R1+0x550] ;  /* 0x00055000012a7983 */ /* 0x000ee80000100800 */
[----:B------:R-:W-:Y:S04]  /*10370*/  STL [R1+0x7b8], R80 ;  /* 0x0007b85001007387 */ /* 0x000fe80000100800 */
[----:B------:R-:W-:Y:S04]  /*10380*/  STL [R1+0x7b4], R81 ;  /* 0x0007b45101007387 */ /* 0x000fe80000100800 */
[----:B----4-:R2:W-:Y:S02]  /*10390*/  @P4 STL [R1+0x570], R59 ;  /* 0x0005703b01004387 */ /* 0x0105e40000100800 */
[----:B--2---:R-:W-:-:S02]  /*103a0*/  IMAD.MOV.U32 R59, RZ, RZ, R31 ;  /* 0x000000ffff3b7224 */ /* 0x004fc400078e001f */
[----:B------:R0:W-:Y:S04]  /*103b0*/  @P4 STL [R1+0x574], R58 ;  /* 0x0005743a01004387 */ /* 0x0001e80000100800 */
[----:B------:R-:W2:Y:S04]  /*103c0*/  LDL R41, [R1+0x54c] ;  /* 0x00054c0001297983 */ /* 0x000ea80000100800 */
[----:B------:R-:W4:Y:S01]  /*103d0*/  @P2 LDG.E.U16 R20, desc[UR22][R28.64] ;  /* 0x000000161c142981 */ /* 0x000f22000c1e1500 */
[----:B0-----:R-:W-:-:S05]  /*103e0*/  IMAD.MOV.U32 R58, RZ, RZ, R30 ;  /* 0x000000ffff3a7224 */ /* 0x001fca00078e001e */
[----:B------:R-:W-:Y:S04]  /*103f0*/  STL.64 [R1+0xf8], R58 ;  /* 0x0000f83a01007387 */ /* 0x000fe80000100a00 */
[----:B------:R0:W-:Y:S01]  /*10400*/  STL.64 [R1+0x100], R28 ;  /* 0x0001001c01007387 */ /* 0x0001e20000100a00 */
[C---:B------:R-:W-:Y:S02]  /*10410*/  ISETP.GT.AND P3, PT, R4.reuse, 0x30, PT ;  /* 0x000000300400780c */ /* 0x040fe40003f64270 */
[C---:B------:R-:W-:Y:S01]  /*10420*/  ISETP.GT.AND P4, PT, R4.reuse, 0x1d, PT ;  /* 0x0000001d0400780c */ /* 0x040fe20003f84270 */
[----:B------:R-:W2:Y:S04]  /*10430*/  @P2 LDG.E.U16 R21, desc[UR22][R58.64] ;  /* 0x000000163a152981 */ /* 0x000ea8000c1e1500 */
[----:B0-----:R-:W2:Y:S04]  /*10440*/  LDL.LU R29, [R1+0x36c] ;  /* 0x00036c00011d7983 */ /* 0x001ea80000300800 */
[----:B------:R-:W2:Y:S04]  /*10450*/  LDL.LU R28, [R1+0x378] ;  /* 0x00037800011c7983 */ /* 0x000ea80000300800 */
[----:B------:R-:W4:Y:S04]  /*10460*/  LDL.LU R31, [R1+0x370] ;  /* 0x00037000011f7983 */ /* 0x000f280000300800 */
[----:B------:R-:W4:Y:S04]  /*10470*/  LDL.LU R30, [R1+0x37c] ;  /* 0x00037c00011e7983 */ /* 0x000f280000300800 */
[----:B------:R-:W4:Y:S04]  /*10480*/  @P3 LDG.E.U16 R90, desc[UR22][R84.64] ;  /* 0x00000016545a3981 */ /* 0x000f28000c1e1500 */
[----:B------:R-:W4:Y:S01]  /*10490*/  @P3 LDG.E.U16 R89, desc[UR22][R82.64] ;  /* 0x0000001652593981 */ /* 0x000f22000c1e1500 */
[----:B------:R-:W-:-:S02]  /*104a0*/  ISETP.GT.AND P3, PT, R4, 0x1c, PT ;  /* 0x0000001c0400780c */ /* 0x000fc40003f64270 */
[C---:B------:R-:W-:Y:S01]  /*104b0*/  ISETP.GT.AND P5, PT, R4.reuse, 0x1e, PT ;  /* 0x0000001e0400780c */ /* 0x040fe20003fa4270 */
[----:B------:R-:W4:Y:S04]  /*104c0*/  LDL R61, [R1+0x548] ;  /* 0x00054800013d7983 */ /* 0x000f280000100800 */
[----:B------:R-:W4:Y:S06]  /*104d0*/  LDL R40, [R1+0x4c8] ;  /* 0x0004c80001287983 */ /* 0x000f2c0000100800 */
[----:B---3--:R-:W3:Y:S04]  /*104e0*/  @P3 LDG.E.U16 R39, desc[UR22][R12.64] ;  /* 0x000000160c273981 */ /* 0x008ee8000c1e1500 */
[----:B------:R-:W3:Y:S04]  /*104f0*/  @P3 LDG.E.U16 R38, desc[UR22][R56.64] ;  /* 0x0000001638263981 */ /* 0x000ee8000c1e1500 */
[----:B------:R-:W3:Y:S04]  /*10500*/  @P5 LDG.E.U16 R16, desc[UR22][R18.64] ;  /* 0x0000001612105981 */ /* 0x000ee8000c1e1500 */
[----:B------:R-:W3:Y:S04]  /*10510*/  @P5 LDG.E.U16 R42, desc[UR22][R14.64] ;  /* 0x000000160e2a5981 */ /* 0x000ee8000c1e1500 */
[----:B--2---:R-:W2:Y:S04]  /*10520*/  @P4 LDG.E.U16 R17, desc[UR22][R28.64] ;  /* 0x000000161c114981 */ /* 0x004ea8000c1e1500 */
[----:B----4-:R-:W4:Y:S04]  /*10530*/  @P4 LDG.E.U16 R60, desc[UR22][R30.64] ;  /* 0x000000161e3c4981 */ /* 0x010f28000c1e1500 */
[----:B------:R0:W-:Y:S04]  /*10540*/  @P2 STL [R1+0x56c], R20 ;  /* 0x00056c1401002387 */ /* 0x0001e80000100800 */
[----:B0-----:R-:W2:Y:S04]  /*10550*/  LDL R20, [R1+0x4cc] ;  /* 0x0004cc0001147983 */ /* 0x001ea80000100800 */
[----:B------:R-:W-:Y:S04]  /*10560*/  STL [R1+0x7c0], R78 ;  /* 0x0007c04e01007387 */ /* 0x000fe80000100800 */
[----:B------:R-:W-:Y:S04]  /*10570*/  STL [R1+0x7bc], R79 ;  /* 0x0007bc4f01007387 */ /* 0x000fe80000100800 */
[----:B------:R-:W2:Y:S04]  /*10580*/  LDL.LU.64 R58, [R1+0x978] ;  /* 0x00097800013a7983 */ /* 0x000ea80000300a00 */
[----:B------:R0:W-:Y:S04]  /*10590*/  @P2 STL [R1+0x568], R21 ;  /* 0x0005681501002387 */ /* 0x0001e80000100800 */
[----:B0-----:R-:W2:Y:S04]  /*105a0*/  LDL R21, [R1+0x544] ;  /* 0x0005440001157983 */ /* 0x001ea80000100800 */
[----:B------:R-:W2:Y:S04]  /*105b0*/  LDL.LU R13, [R1+0x374] ;  /* 0x00037400010d7983 */ /* 0x000ea80000300800 */
[----:B------:R-:W2:Y:S04]  /*105c0*/  LDL.LU R12, [R1+0x608] ;  /* 0x00060800010c7983 */ /* 0x000ea80000300800 */
[----:B---3--:R0:W-:Y:S04]  /*105d0*/  @P3 STL [R1+0x564], R39 ;  /* 0x0005642701003387 */ /* 0x0081e80000100800 */
[----:B0-----:R-:W3:Y:S04]  /*105e0*/  LDL R39, [R1+0x540] ;  /* 0x0005400001277983 */ /* 0x001ee80000100800 */
[----:B------:R-:W3:Y:S04]  /*105f0*/  LDL.LU.64 R56, [R1+0x970] ;  /* 0x0009700001387983 */ /* 0x000ee80000300a00 */
[----:B------:R-:W-:Y:S04]  /*10600*/  @P3 STL [R1+0x560], R38 ;  /* 0x0005602601003387 */ /* 0x000fe80000100800 */
[----:B------:R-:W-:Y:S04]  /*10610*/  STL.64 [R1+0xe0], R30 ;  /* 0x0000e01e01007387 */ /* 0x000fe80000100a00 */
[----:B----4-:R0:W-:Y:S04]  /*10620*/  @P4 STL [R1+0x55c], R60 ;  /* 0x00055c3c01004387 */ /* 0x0101e80000100800 */
[----:B0-----:R-:W4:Y:S04]  /*10630*/  LDL R60, [R1+0x53c] ;  /* 0x00053c00013c7983 */ /* 0x001f280000100800 */
[----:B------:R-:W-:Y:S04]  /*10640*/  STL.64 [R1+0xd8], R28 ;  /* 0x0000d81c01007387 */ /* 0x000fe80000100a00 */
[----:B--2---:R0:W-:Y:S04]  /*10650*/  @P4 STL [R1+0x558], R17 ;  /* 0x0005581101004387 */ /* 0x0041e80000100800 */
[----:B------:R-:W3:Y:S04]  /*10660*/  LDL.LU R15, [R1+0x614] ;  /* 0x00061400010f7983 */ /* 0x000ee80000300800 */
[----:B------:R-:W3:Y:S04]  /*10670*/  LDL.LU R14, [R1+0x628] ;  /* 0x00062800010e7983 */ /* 0x000ee80000300800 */
[----:B0-----:R-:W2:Y:S04]  /*10680*/  LDL.LU R17, [R1+0x618] ;  /* 0x0006180001117983 */ /* 0x001ea80000300800 */
[----:B------:R0:W-:Y:S04]  /*10690*/  @P5 STL [R1+0x554], R16 ;  /* 0x0005541001005387 */ /* 0x0001e80000100800 */
[----:B0-----:R-:W2:Y:S01]  /*106a0*/  LDL.LU R16, [R1+0x62c] ;  /* 0x00062c0001107983 */ /* 0x001ea20000300800 */
[----:B------:R-:W-:-:S02]  /*106b0*/  ISETP.GT.AND P2, PT, R4, 0x1f, PT ;  /* 0x0000001f0400780c */ /* 0x000fc40003f44270 */
[C---:B------:R-:W-:Y:S02]  /*106c0*/  ISETP.GT.AND P3, PT, R4.reuse, 0x21, PT ;  /* 0x000000210400780c */ /* 0x040fe40003f64270 */
[----:B------:R-:W-:-:S09]  /*106d0*/  ISETP.GT.AND P4, PT, R4, 0x22, PT ;  /* 0x000000220400780c */ /* 0x000fd20003f84270 */
[----:B------:R-:W4:Y:S04]  /*106e0*/  @P2 LDG.E.U16 R41, desc[UR22][R12.64] ;  /* 0x000000160c292981 */ /* 0x000f28000c1e1500 */
[----:B------:R-:W4:Y:S04]  /*106f0*/  @P2 LDG.E.U16 R61, desc[UR22][R46.64] ;  /* 0x000000162e3d2981 */ /* 0x000f28000c1e1500 */
[----:B------:R-:W4:Y:S04]  /*10700*/  @P3 LDG.E.U16 R40, desc[UR22][R44.64] ;  /* 0x000000162c283981 */ /* 0x000f28000c1e1500 */
[----:B------:R-:W4:Y:S04]  /*10710*/  @P3 LDG.E.U16 R20, desc[UR22][R34.64] ;  /* 0x0000001622143981 */ /* 0x000f28000c1e1500 */
[----:B------:R0:W-:Y:S04]  /*10720*/  @P5 STL [R1+0x550], R42 ;  /* 0x0005502a01005387 */ /* 0x0001e80000100800 */
[----:B0-----:R-:W4:Y:S04]  /*10730*/  LDL R42, [R1+0x538] ;  /* 0x00053800012a7983 */ /* 0x001f280000100800 */
[----:B---3--:R-:W3:Y:S04]  /*10740*/  @P4 LDG.E.U16 R39, desc[UR22][R14.64] ;  /* 0x000000160e274981 */ /* 0x008ee8000c1e1500 */
[----:B--2---:R-:W2:Y:S04]  /*10750*/  @P4 LDG.E.U16 R21, desc[UR22][R16.64] ;  /* 0x0000001610154981 */ /* 0x004ea8000c1e1500 */
[----:B------:R-:W-:Y:S04]  /*10760*/  STL.64 [R1+0xc0], R12 ;  /* 0x0000c00c01007387 */ /* 0x000fe80000100a00 */
[----:B------:R-:W3:Y:S04]  /*10770*/  LDL R19, [R1+0x534] ;  /* 0x0005340001137983 */ /* 0x000ee80000100800 */
[----:B----4-:R0:W-:Y:S04]  /*10780*/  @P2 STL [R1+0x54c], R41 ;  /* 0x00054c2901002387 */ /* 0x0101e80000100800 */
[----:B0-----:R-:W4:Y:S04]  /*10790*/  LDL R41, [R1+0x530] ;  /* 0x0005300001297983 */ /* 0x001f280000100800 */
[----:B------:R-:W4:Y:S04]  /*107a0*/  LDL.LU.64 R46, [R1+0x968] ;  /* 0x00096800012e7983 */ /* 0x000f280000300a00 */
[----:B------:R-:W4:Y:S04]  /*107b0*/  LDL R18, [R1+0x52c] ;  /* 0x00052c0001127983 */ /* 0x000f280000100800 */
[----:B------:R-:W-:Y:S04]  /*107c0*/  @P2 STL [R1+0x548], R61 ;  /* 0x0005483d01002387 */ /* 0x000fe80000100800 */
[----:B------:R-:W4:Y:S04]  /*107d0*/  LDL.LU.64 R44, [R1+0x960] ;  /* 0x00096000012c7983 */ /* 0x000f280000300a00 */
[----:B------:R-:W4:Y:S04]  /*107e0*/  LDL.LU.64 R34, [R1+0x958] ;  /* 0x0009580001227983 */ /* 0x000f280000300a00 */
[----:B------:R0:W-:Y:S04]  /*107f0*/  @P3 STL [R1+0x4c8], R40 ;  /* 0x0004c82801003387 */ /* 0x0001e80000100800 */
[----:B------:R-:W4:Y:S04]  /*10800*/  LDL R13, [R1+0x524] ;  /* 0x00052400010d7983 */ /* 0x000f280000100800 */
[----:B------:R-:W4:Y:S04]  /*10810*/  LDL R12, [R1+0x520] ;  /* 0x00052000010c7983 */ /* 0x000f280000100800 */
[----:B0-----:R-:W4:Y:S04]  /*10820*/  LDL R40, [R1+0x528] ;  /* 0x0005280001287983 */ /* 0x001f280000100800 */
[----:B------:R-:W-:Y:S04]  /*10830*/  @P3 STL [R1+0x4cc], R20 ;  /* 0x0004cc1401003387 */ /* 0x000fe80000100800 */
[----:B------:R-:W-:Y:S04]  /*10840*/  STL.64 [R1+0x90], R16 ;  /* 0x0000901001007387 */ /* 0x000fe80000100a00 */
[----:B--2---:R0:W-:Y:S04]  /*10850*/  @P4 STL [R1+0x544], R21 ;  /* 0x0005441501004387 */ /* 0x0041e80000100800 */
[----:B0-----:R-:W2:Y:S04]  /*10860*/  LDL.LU R21, [R1+0x61c] ;  /* 0x00061c0001157983 */ /* 0x001ea80000300800 */
[----:B------:R-:W-:Y:S04]  /*10870*/  STL.64 [R1+0x88], R14 ;  /* 0x0000880e01007387 */ /* 0x000fe80000100a00 */
[----:B------:R-:W2:Y:S01]  /*10880*/  LDL.LU R20, [R1+0x63c] ;  /* 0x00063c0001147983 */ /* 0x000ea20000300800 */
[----:B------:R-:W-:-:S02]  /*10890*/  ISETP.GT.AND P5, PT, R4, 0x23, PT ;  /* 0x000000230400780c */ /* 0x000fc40003fa4270 */
[C---:B------:R-:W-:Y:S02]  /*108a0*/  ISETP.GT.AND P2, PT, R4.reuse, 0x24, PT ;  /* 0x000000240400780c */ /* 0x040fe40003f44270 */
[C---:B------:R-:W-:Y:S01]  /*108b0*/  ISETP.GT.AND P3, PT, R4.reuse, 0x25, PT ;  /* 0x000000250400780c */ /* 0x040fe20003f64270 */
[----:B---3--:R0:W-:Y:S04]  /*108c0*/  @P4 STL [R1+0x540], R39 ;  /* 0x0005402701004387 */ /* 0x0081e80000100800 */
[----:B------:R-:W3:Y:S04]  /*108d0*/  LDL R28, [R1+0x518] ;  /* 0x00051800011c7983 */ /* 0x000ee80000100800 */
[----:B------:R-:W3:Y:S04]  /*108e0*/  @P5 LDG.E.U16 R60, desc[UR22][R32.64] ;  /* 0x00000016203c5981 */ /* 0x000ee8000c1e1500 */
[----:B------:R-:W3:Y:S04]  /*108f0*/  @P5 LDG.E.U16 R42, desc[UR22][R22.64] ;  /* 0x00000016162a5981 */ /* 0x000ee8000c1e1500 */
[----:B0-----:R-:W3:Y:S04]  /*10900*/  LDL R39, [R1+0x51c] ;  /* 0x00051c0001277983 */ /* 0x001ee80000100800 */
[----:B------:R-:W3:Y:S04]  /*10910*/  LDL R17, [R1+0x514] ;  /* 0x0005140001117983 */ /* 0x000ee80000100800 */
[----:B------:R-:W3:Y:S04]  /*10920*/  LDL R16, [R1+0x510] ;  /* 0x0005100001107983 */ /* 0x000ee80000100800 */
[----:B----4-:R-:W4:Y:S04]  /*10930*/  @P2 LDG.E.U16 R41, desc[UR22][R10.64] ;  /* 0x000000160a292981 */ /* 0x010f28000c1e1500 */
[----:B------:R-:W4:Y:S04]  /*10940*/  LDL.LU.64 R32, [R1+0x950] ;  /* 0x0009500001207983 */ /* 0x000f280000300a00 */
[----:B------:R-:W4:Y:S04]  /*10950*/  LDL.LU R15, [R1+0x640] ;  /* 0x00064000010f7983 */ /* 0x000f280000300800 */
[----:B------:R-:W4:Y:S04]  /*10960*/  LDL.LU R14, [R1+0x654] ;  /* 0x00065400010e7983 */ /* 0x000f280000300800 */
[----:B------:R-:W4:Y:S04]  /*10970*/  LDL.LU R30, [R1+0x644] ;  /* 0x00064400011e7983 */ /* 0x000f280000300800 */
[----:B------:R-:W4:Y:S04]  /*10980*/  LDL.LU R29, [R1+0x658] ;  /* 0x00065800011d7983 */ /* 0x000f280000300800 */
[----:B------:R-:W4:Y:S04]  /*10990*/  @P3 LDG.E.U16 R18, desc[UR22][R8.64] ;  /* 0x0000001608123981 */ /* 0x000f28000c1e1500 */
[----:B------:R-:W4:Y:S04]  /*109a0*/  LDL.LU.64 R22, [R1+0x948] ;  /* 0x0009480001167983 */ /* 0x000f280000300a00 */
[----:B------:R-:W4:Y:S04]  /*109b0*/  LDL R61, [R1+0x50c] ;  /* 0x00050c00013d7983 */ /* 0x000f280000100800 */
[----:B--2---:R-:W2:Y:S01]  /*109c0*/  @P2 LDG.E.U16 R19, desc[UR22][R20.64] ;  /* 0x0000001614132981 */ /* 0x004ea2000c1e1500 */
[----:B------:R-:W-:-:S03]  /*109d0*/  ISETP.GT.AND P4, PT, R4, 0x26, PT ;  /* 0x000000260400780c */ /* 0x000fc60003f84270 */
[----:B------:R-:W2:Y:S04]  /*109e0*/  @P3 LDG.E.U16 R40, desc[UR22][R72.64] ;  /* 0x0000001648283981 */ /* 0x000ea8000c1e1500 */
[----:B---3--:R0:W-:Y:S04]  /*109f0*/  @P5 STL [R1+0x53c], R60 ;  /* 0x00053c3c01005387 */ /* 0x0081e80000100800 */
[----:B0-----:R-:W3:Y:S04]  /*10a00*/  LDL R60, [R1+0x508] ;  /* 0x00050800013c7983 */ /* 0x001ee80000100800 */
[----:B------:R0:W-:Y:S04]  /*10a10*/  @P5 STL [R1+0x538], R42 ;  /* 0x0005382a01005387 */ /* 0x0001e80000100800 */
[----:B0-----:R-:W3:Y:S04]  /*10a20*/  LDL R42, [R1+0x504] ;  /* 0x00050400012a7983 */ /* 0x001ee80000100800 */
[----:B------:R0:W-:Y:S04]  /*10a30*/  STL.64 [R1+0x70], R20 ;  /* 0x0000701401007387 */ /* 0x0001e80000100a00 */
[----:B----4-:R-:W4:Y:S04]  /*10a40*/  @P4 LDG.E.U16 R12, desc[UR22][R14.64] ;  /* 0x000000160e0c4981 */ /* 0x010f28000c1e1500 */
[----:B0-----:R-:W3:Y:S04]  /*10a50*/  LDL.LU.64 R20, [R1+0x940] ;  /* 0x0009400001147983 */ /* 0x001ee80000300a00 */
[----:B------:R-:W4:Y:S04]  /*10a60*/  LDL.LU.64 R10, [R1+0x938] ;  /* 0x00093800010a7983 */ /* 0x000f280000300a00 */
[----:B------:R0:W-:Y:S01]  /*10a70*/  @P2 STL [R1+0x530], R41 ;  /* 0x0005302901002387 */ /* 0x0001e20000100800 */
[----:B------:R-:W-:-:S02]  /*10a80*/  IMAD.MOV.U32 R31, RZ, RZ, R30 ;  /* 0x000000ffff1f7224 */ /* 0x000fc400078e001e */
[----:B------:R-:W-:Y:S01]  /*10a90*/  IMAD.MOV.U32 R30, RZ, RZ, R29 ;  /* 0x000000ffff1e7224 */ /* 0x000fe200078e001d */
[----:B------:R-:W-:-:S04]  /*10aa0*/  ISETP.GT.AND P5, PT, R4, 0x27, PT ;  /* 0x000000270400780c */ /* 0x000fc80003fa4270 */
[----:B------:R-:W4:Y:S04]  /*10ab0*/  @P4 LDG.E.U16 R13, desc[UR22][R30.64] ;  /* 0x000000161e0d4981 */ /* 0x000f28000c1e1500 */
[----:B0-----:R-:W4:Y:S05]  /*10ac0*/  LDL R41, [R1+0x500] ;  /* 0x0005000001297983 */ /* 0x001f2a0000100800 */
[----:B------:R-:W4:Y:S04]  /*10ad0*/  @P5 LDG.E.U16 R39, desc[UR22][R70.64] ;  /* 0x0000001646275981 */ /* 0x000f28000c1e1500 */
[----:B------:R-:W4:Y:S04]  /*10ae0*/  @P5 LDG.E.U16 R28, desc[UR22][R64.64] ;  /* 0x00000016401c5981 */ /* 0x000f28000c1e1500 */
[----:B--2---:R0:W-:Y:S04]  /*10af0*/  @P2 STL [R1+0x534], R19 ;  /* 0x0005341301002387 */ /* 0x0041e80000100800 */
[----:B------:R-:W2:Y:S04]  /*10b00*/  LDL.LU.64 R8, [R1+0x930] ;  /* 0x0009300001087983 */ /* 0x000ea80000300a00 */
[----:B0-----:R-:W2:Y:S04]  /*10b10*/  LDL.LU R19, [R1+0x648] ;  /* 0x0006480001137983 */ /* 0x001ea80000300800 */
[----:B------:R0:W-:Y:S04]  /*10b20*/  @P3 STL [R1+0x52c], R18 ;  /* 0x00052c1201003387 */ /* 0x0001e80000100800 */
[----:B0-----:R-:W2:Y:S01]  /*10b30*/  LDL.LU R18, [R1+0x660] ;  /* 0x0006600001127983 */ /* 0x001ea20000300800 */
[----:B------:R-:W-:-:S03]  /*10b40*/  ISETP.GT.AND P2, PT, R4, 0x29, PT ;  /* 0x000000290400780c */ /* 0x000fc60003f44270 */
[----:B------:R-:W2:Y:S04]  /*10b50*/  LDL.LU.64 R72, [R1+0x928] ;  /* 0x0009280001487983 */ /* 0x000ea80000300a00 */
[----:B------:R0:W-:Y:S01]  /*10b60*/  @P3 STL [R1+0x528], R40 ;  /* 0x0005282801003387 */ /* 0x0001e20000100800 */
[----:B------:R-:W-:-:S05]  /*10b70*/  ISETP.GT.AND P3, PT, R4, 0x2a, PT ;  /* 0x0000002a0400780c */ /* 0x000fca0003f64270 */
[----:B------:R-:W2:Y:S04]  /*10b80*/  @P2 LDG.E.U16 R16, desc[UR22][R62.64] ;  /* 0x000000163e102981 */ /* 0x000ea8000c1e1500 */
[----:B0-----:R-:W2:Y:S04]  /*10b90*/  LDL R40, [R1+0x4fc] ;  /* 0x0004fc0001287983 */ /* 0x001ea80000100800 */
[----:B------:R-:W-:Y:S04]  /*10ba0*/  STL.64 [R1+0x50], R30 ;  /* 0x0000501e01007387 */ /* 0x000fe80000100a00 */
[----:B------:R0:W-:Y:S04]  /*10bb0*/  STL.64 [R1+0x48], R14 ;  /* 0x0000480e01007387 */ /* 0x0001e80000100a00 */
[----:B---3--:R-:W3:Y:S04]  /*10bc0*/  @P3 LDG.E.U16 R60, desc[UR22][R52.64] ;  /* 0x00000016343c3981 */ /* 0x008ee8000c1e1500 */
[----:B------:R-:W3:Y:S04]  /*10bd0*/  @P3 LDG.E.U16 R61, desc[UR22][R54.64] ;  /* 0x00000016363d3981 */ /* 0x000ee8000c1e1500 */
[----:B0-----:R-:W3:Y:S04]  /*10be0*/  LDL.LU R15, [R1+0x66c] ;  /* 0x00066c00010f7983 */ /* 0x001ee80000300800 */
[----:B------:R-:W3:Y:S04]  /*10bf0*/  LDL.LU R14, [R1+0x678] ;  /* 0x00067800010e7983 */ /* 0x000ee80000300800 */
[----:B----4-:R0:W-:Y:S04]  /*10c00*/  @P4 STL [R1+0x524], R13 ;  /* 0x0005240d01004387 */ /* 0x0101e80000100800 */
[----:B0-----:R-:W4:Y:S04]  /*10c10*/  LDL.LU R13, [R1+0x670] ;  /* 0x00067000010d7983 */ /* 0x001f280000300800 */
[----:B------:R0:W-:Y:S04]  /*10c20*/  @P4 STL [R1+0x520], R12 ;  /* 0x0005200c01004387 */ /* 0x0001e80000100800 */
[----:B0-----:R-:W4:Y:S04]  /*10c30*/  LDL.LU R12, [R1+0x67c] ;  /* 0x00067c00010c7983 */ /* 0x001f280000300800 */
[----:B------:R-:W3:Y:S04]  /*10c40*/  LDL.LU.64 R70, [R1+0x920] ;  /* 0x0009200001467983 */ /* 0x000ee80000300a00 */
[----:B------:R0:W-:Y:S04]  /*10c50*/  @P5 STL [R1+0x51c], R39 ;  /* 0x00051c2701005387 */ /* 0x0001e80000100800 */
[----:B0-----:R-:W3:Y:S04]  /*10c60*/  LDL R39, [R1+0x4f8] ;  /* 0x0004f80001277983 */ /* 0x001ee80000100800 */
[----:B--2---:R-:W2:Y:S01]  /*10c70*/  @P2 LDG.E.U16 R17, desc[UR22][R18.64] ;  /* 0x0000001612112981 */ /* 0x004ea2000c1e1500 */
[----:B------:R-:W-:-:S03]  /*10c80*/  ISETP.GT.AND P4, PT, R4, 0x2b, PT ;  /* 0x0000002b0400780c */ /* 0x000fc60003f84270 */
[----:B------:R-:W2:Y:S04]  /*10c90*/  LDL.LU.64 R64, [R1+0x918] ;  /* 0x0009180001407983 */ /* 0x000ea80000300a00 */
[----:B------:R0:W-:Y:S04]  /*10ca0*/  @P5 STL [R1+0x518], R28 ;  /* 0x0005181c01005387 */ /* 0x0001e80000100800 */
[----:B------:R1:W-:Y:S04]  /*10cb0*/  STL.64 [R1+0x20], R18 ;  /* 0x0000201201007387 */ /* 0x0003e80000100a00 */
[----:B------:R-:W2:Y:S04]  /*10cc0*/  LDL.LU.64 R62, [R1+0x910] ;  /* 0x00091000013e7983 */ /* 0x000ea80000300a00 */
[----:B0-----:R-:W2:Y:S04]  /*10cd0*/  LDL R28, [R1+0x4f4] ;  /* 0x0004f400011c7983 */ /* 0x001ea80000100800 */
[----:B------:R-:W-:Y:S01]  /*10ce0*/  @P2 STL [R1+0x510], R16 ;  /* 0x0005101001002387 */ /* 0x000fe20000100800 */
[----:B------:R-:W-:-:S13]  /*10cf0*/  ISETP.GT.AND P5, PT, R4, 0x2c, PT ;  /* 0x0000002c0400780c */ /* 0x000fda0003fa4270 */
[----:B------:R-:W2:Y:S04]  /*10d00*/  @P5 LDG.E.U16 R40, desc[UR22][R50.64] ;  /* 0x0000001632285981 */ /* 0x000ea8000c1e1500 */
[----:B----4-:R-:W4:Y:S04]  /*10d10*/  @P4 LDG.E.U16 R42, desc[UR22][R12.64] ;  /* 0x000000160c2a4981 */ /* 0x010f28000c1e1500 */
[----:B---3--:R-:W3:Y:S04]  /*10d20*/  @P5 LDG.E.U16 R39, desc[UR22][R48.64] ;  /* 0x0000001630275981 */ /* 0x008ee8000c1e1500 */
[----:B--2---:R-:W-:Y:S04]  /*10d30*/  @P2 STL [R1+0x514], R17 ;  /* 0x0005141101002387 */ /* 0x004fe80000100800 */
[----:B------:R-:W2:Y:S04]  /*10d40*/  LDL.LU.64 R54, [R1+0x908] ;  /* 0x0009080001367983 */ /* 0x000ea80000300a00 */
[----:B-1----:R-:W2:Y:S04]  /*10d50*/  LDL R19, [R1+0x4f0] ;  /* 0x0004f00001137983 */ /* 0x002ea80000100800 */
[----:B------:R-:W3:Y:S04]  /*10d60*/  LDL.LU.64 R52, [R1+0x900] ;  /* 0x0009000001347983 */ /* 0x000ee80000300a00 */
[----:B------:R0:W-:Y:S04]  /*10d70*/  @P3 STL [R1+0x508], R60 ;  /* 0x0005083c01003387 */ /* 0x0001e80000100800 */
[----:B------:R1:W-:Y:S04]  /*10d80*/  @P3 STL [R1+0x50c], R61 ;  /* 0x00050c3d01003387 */ /* 0x0003e80000100800 */
[----:B------:R-:W3:Y:S01]  /*10d90*/  LDL R18, [R1+0x4ec] ;  /* 0x0004ec0001127983 */ /* 0x000ee20000100800 */
[----:B0-----:R-:W-:-:S02]  /*10da0*/  IMAD.MOV.U32 R60, RZ, RZ, R14 ;  /* 0x000000ffff3c7224 */ /* 0x001fc400078e000e */
[----:B-1----:R-:W-:-:S05]  /*10db0*/  IMAD.MOV.U32 R61, RZ, RZ, R15 ;  /* 0x000000ffff3d7224 */ /* 0x002fca00078e000f */
[----:B------:R-:W3:Y:S04]  /*10dc0*/  @P4 LDG.E.U16 R41, desc[UR22][R60.64] ;  /* 0x000000163c294981 */ /* 0x000ee8000c1e1500 */
[----:B------:R0:W-:Y:S04]  /*10dd0*/  STL.64 [R1], R12 ;  /* 0x0000000c01007387 */ /* 0x0001e80000100a00 */
[----:B------:R-:W3:Y:S04]  /*10de0*/  LDL.LU R30, [R1+0x674] ;  /* 0x00067400011e7983 */ /* 0x000ee80000300800 */
[----:B------:R-:W3:Y:S04]  /*10df0*/  LDL.LU R29, [R1+0x68c] ;  /* 0x00068c00011d7983 */ /* 0x000ee80000300800 */
[----:B------:R-:W3:Y:S04]  /*10e00*/  LDL R17, [R1+0x4e8] ;  /* 0x0004e80001117983 */ /* 0x000ee80000100800 */
[----:B0-----:R-:W3:Y:S04]  /*10e10*/  LDL.LU R12, [R1+0x700] ;  /* 0x00070000010c7983 */ /* 0x001ee80000300800 */
[----:B------:R-:W3:Y:S01]  /*10e20*/  LDL R16, [R1+0x4e4] ;  /* 0x0004e40001107983 */ /* 0x000ee20000100800 */
[----:B------:R-:W-:-:S03]  /*10e30*/  ISETP.GT.AND P2, PT, R4, 0x2d, PT ;  /* 0x0000002d0400780c */ /* 0x000fc60003f44270 */
[----:B----4-:R0:W-:Y:S04]  /*10e40*/  @P4 STL [R1+0x504], R42 ;  /* 0x0005042a01004387 */ /* 0x0101e80000100800 */
[----:B0-----:R-:W4:Y:S04]  /*10e50*/  LDL R42, [R1+0x4e0] ;  /* 0x0004e000012a7983 */ /* 0x001f280000100800 */
[----:B------:R-:W-:Y:S04]  /*10e60*/  STL [R1+0x7c8], R60 ;  /* 0x0007c83c01007387 */ /* 0x000fe80000100800 */
[----:B------:R-:W-:Y:S04]  /*10e70*/  STL [R1+0x7c4], R61 ;  /* 0x0007c43d01007387 */ /* 0x000fe80000100800 */
[----:B--2---:R-:W2:Y:S04]  /*10e80*/  @P2 LDG.E.U16 R19, desc[UR22][R36.64] ;  /* 0x0000001624132981 */ /* 0x004ea8000c1e1500 */
[----:B---3--:R0:W-:Y:S04]  /*10e90*/  @P4 STL [R1+0x500], R41 ;  /* 0x0005002901004387 */ /* 0x0081e80000100800 */
[----:B------:R-:W4:Y:S04]  /*10ea0*/  LDL.LU R13, [R1+0x698] ;  /* 0x00069800010d7983 */ /* 0x000f280000300800 */
[----:B0-----:R-:W3:Y:S04]  /*10eb0*/  LDL R41, [R1+0x4dc] ;  /* 0x0004dc0001297983 */ /* 0x001ee80000100800 */
[----:B------:R-:W-:Y:S04]  /*10ec0*/  STL [R1+0x7d0], R50 ;  /* 0x0007d03201007387 */ /* 0x000fe80000100800 */
[----:B------:R-:W-:Y:S04]  /*10ed0*/  STL [R1+0x7cc], R51 ;  /* 0x0007cc3301007387 */ /* 0x000fe80000100800 */
[----:B------:R-:W3:Y:S04]  /*10ee0*/  LDL.LU R15, [R1+0x69c] ;  /* 0x00069c00010f7983 */ /* 0x000ee80000300800 */
[----:B------:R-:W3:Y:S04]  /*10ef0*/  LDL.LU R14, [R1+0x704] ;  /* 0x00070400010e7983 */ /* 0x000ee80000300800 */
[----:B------:R0:W-:Y:S01]  /*10f00*/  @P5 STL [R1+0x4fc], R40 ;  /* 0x0004fc2801005387 */ /* 0x0001e20000100800 */
[----:B------:R-:W-:-:S03]  /*10f10*/  IMAD.MOV.U32 R38, RZ, RZ, R29 ;  /* 0x000000ffff267224 */ /* 0x000fc600078e001d */
[----:B0-----:R-:W3:Y:S04]  /*10f20*/  LDL R40, [R1+0x4d8] ;  /* 0x0004d80001287983 */ /* 0x001ee80000100800 */
[----:B------:R-:W-:Y:S04]  /*10f30*/  STL [R1+0x7d8], R48 ;  /* 0x0007d83001007387 */ /* 0x000fe80000100800 */
[----:B------:R-:W-:Y:S04]  /*10f40*/  STL [R1+0x7d4], R49 ;  /* 0x0007d43101007387 */ /* 0x000fe80000100800 */
[----:B------:R0:W-:Y:S02]  /*10f50*/  @P5 STL [R1+0x4f8], R39 ;  /* 0x0004f82701005387 */ /* 0x0001e40000100800 */
[----:B0-----:R-:W-:-:S05]  /*10f60*/  IMAD.MOV.U32 R39, RZ, RZ, R30 ;  /* 0x000000ffff277224 */ /* 0x001fca00078e001e */
[----:B------:R-:W3:Y:S01]  /*10f70*/  @P2 LDG.E.U16 R28, desc[UR22][R38.64] ;  /* 0x00000016261c2981 */ /* 0x000ee2000c1e1500 */
[C---:B------:R-:W-:Y:S02]  /*10f80*/  ISETP.GT.AND P3, PT, R4.reuse, 0x2e, PT ;  /* 0x0000002e0400780c */ /* 0x040fe40003f64270 */
[C---:B------:R-:W-:Y:S01]  /*10f90*/  ISETP.GT.AND P4, PT, R4.reuse, 0x2f, PT ;  /* 0x0000002f0400780c */ /* 0x040fe20003f84270 */
[----:B------:R-:W-:Y:S01]  /*10fa0*/  STL [R1+0x7e0], R38 ;  /* 0x0007e02601007387 */ /* 0x000fe20000100800 */
[----:B------:R-:W-:-:S03]  /*10fb0*/  ISETP.GT.AND P5, PT, R4, 0x31, PT ;  /* 0x000000310400780c */ /* 0x000fc60003fa4270 */
[----:B------:R-:W-:Y:S04]  /*10fc0*/  STL [R1+0x7dc], R39 ;  /* 0x0007dc2701007387 */ /* 0x000fe80000100800 */
[----:B------:R-:W-:Y:S04]  /*10fd0*/  STL [R1+0x7e8], R36 ;  /* 0x0007e82401007387 */ /* 0x000fe80000100800 */
[----:B------:R-:W-:Y:S04]  /*10fe0*/  STL [R1+0x7e4], R37 ;  /* 0x0007e42501007387 */ /* 0x000fe80000100800 */
[----:B------:R-:W3:Y:S04]  /*10ff0*/  @P3 LDG.E.U16 R17, desc[UR22][R24.64] ;  /* 0x0000001618113981 */ /* 0x000ee8000c1e1500 */
[----:B------:R-:W3:Y:S01]  /*11000*/  @P3 LDG.E.U16 R18, desc[UR22][R26.64] ;  /* 0x000000161a123981 */ /* 0x000ee2000c1e1500 */
[----:B------:R-:W-:-:S03]  /*11010*/  PRMT R0, RZ, 0x7610, R0 ;  /* 0x00007610ff007816 */ /* 0x000fc60000000000 */
[----:B--2---:R-:W-:Y:S04]  /*11020*/  @P2 STL [R1+0x4f0], R19 ;  /* 0x0004f01301002387 */ /* 0x004fe80000100800 */
[----:B----4-:R-:W2:Y:S04]  /*11030*/  @P4 LDG.E.U16 R42, desc[UR22][R12.64] ;  /* 0x000000160c2a4981 */ /* 0x010ea8000c1e1500 */
[----:B---3--:R-:W3:Y:S04]  /*11040*/  @P5 LDG.E.U16 R41, desc[UR22][R76.64] ;  /* 0x000000164c295981 */ /* 0x008ee8000c1e1500 */
[----:B------:R-:W4:Y:S04]  /*11050*/  @P4 LDG.E.U16 R16, desc[UR22][R14.64] ;  /* 0x000000160e104981 */ /* 0x000f28000c1e1500 */
[----:B------:R-:W3:Y:S04]  /*11060*/  @P5 LDG.E.U16 R40, desc[UR22][R74.64] ;  /* 0x000000164a285981 */ /* 0x000ee8000c1e1500 */
[----:B------:R-:W-:Y:S01]  /*11070*/  @P2 STL [R1+0x4f4], R28 ;  /* 0x0004f41c01002387 */ /* 0x000fe20000100800 */
[----:B------:R-:W-:-:S13]  /*11080*/  ISETP.GT.AND P2, PT, R4, 0x32, PT ;  /* 0x000000320400780c */ /* 0x000fda0003f44270 */
[----:B------:R-:W3:Y:S04]  /*11090*/  @P2 LDG.E.U16 R0, desc[UR22][R68.64] ;  /* 0x0000001644002981 */ /* 0x000ee8000c1e1500 */
[----:B------:R-:W3:Y:S04]  /*110a0*/  @P2 LDG.E.U16 R2, desc[UR22][R66.64] ;  /* 0x0000001642022981 */ /* 0x000ee8000c1e1500 */
[----:B------:R-:W-:Y:S04]  /*110b0*/  STL [R1+0x7f0], R26 ;  /* 0x0007f01a01007387 */ /* 0x000fe80000100800 */
[----:B------:R-:W-:Y:S04]  /*110c0*/  STL [R1+0x7ec], R27 ;  /* 0x0007ec1b01007387 */ /* 0x000fe80000100800 */
[----:B------:R-:W-:Y:S04]  /*110d0*/  STL [R1+0x7f8], R24 ;  /* 0x0007f81801007387 */ /* 0x000fe80000100800 */
[----:B------:R-:W-:Y:S04]  /*110e0*/  STL [R1+0x7f4], R25 ;  /* 0x0007f41901007387 */ /* 0x000fe80000100800 */
[----:B------:R-:W-:Y:S04]  /*110f0*/  @P3 STL [R1+0x4e8], R17 ;  /* 0x0004e81101003387 */ /* 0x000fe80000100800 */
[----:B------:R-:W-:Y:S04]  /*11100*/  @P3 STL [R1+0x4ec], R18 ;  /* 0x0004ec1201003387 */ /* 0x000fe80000100800 */
[----:B------:R-:W-:Y:S04]  /*11110*/  STL [R1+0x804], R14 ;  /* 0x0008040e01007387 */ /* 0x000fe80000100800 */
[----:B------:R-:W-:Y:S04]  /*11120*/  STL [R1+0x7fc], R15 ;  /* 0x0007fc0f01007387 */ /* 0x000fe80000100800 */
[----:B------:R-:W-:Y:S04]  /*11130*/  STL [R1+0x80c], R12 ;  /* 0x00080c0c01007387 */ /* 0x000fe80000100800 */
[----:B------:R-:W-:Y:S01]  /*11140*/  STL [R1+0x808], R13 ;  /* 0x0008080d01007387 */ /* 0x000fe20000100800 */
[----:B------:R-:W-:-:S03]  /*11150*/  PRMT R7, RZ, 0x7610, R7 ;  /* 0x00007610ff077816 */ /* 0x000fc60000000007 */
[----:B--2---:R-:W-:Y:S04]  /*11160*/  @P4 STL [R1+0x4e0], R42 ;  /* 0x0004e02a01004387 */ /* 0x004fe80000100800 */
[----:B----4-:R-:W-:Y:S04]  /*11170*/  @P4 STL [R1+0x4e4], R16 ;  /* 0x0004e41001004387 */ /* 0x010fe80000100800 */
[----:B------:R-:W-:Y:S04]  /*11180*/  STL [R1+0x814], R76 ;  /* 0x0008144c01007387 */ /* 0x000fe80000100800 */
[----:B------:R-:W-:Y:S04]  /*11190*/  STL [R1+0x810], R77 ;  /* 0x0008104d01007387 */ /* 0x000fe80000100800 */
[----:B------:R-:W-:Y:S04]  /*111a0*/  STL [R1+0x81c], R74 ;  /* 0x00081c4a01007387 */ /* 0x000fe80000100800 */
[----:B------:R-:W-:Y:S04]  /*111b0*/  STL [R1+0x818], R75 ;  /* 0x0008184b01007387 */ /* 0x000fe80000100800 */
[----:B---3--:R-:W-:Y:S04]  /*111c0*/  @P5 STL [R1+0x4d8], R40 ;  /* 0x0004d82801005387 */ /* 0x008fe80000100800 */
[----:B------:R-:W-:Y:S04]  /*111d0*/  @P5 STL [R1+0x4dc], R41 ;  /* 0x0004dc2901005387 */ /* 0x000fe80000100800 */
[----:B------:R-:W-:Y:S04]  /*111e0*/  STL.S16 [R1+0x398], R7 ;  /* 0x0003980701007387 */ /* 0x000fe80000100600 */
[----:B------:R0:W-:Y:S04]  /*111f0*/  STL [R1+0x4d4], R0 ;  /* 0x0004d40001007387 */ /* 0x0001e80000100800 */
[----:B0-----:R-:W2:Y:S04]  /*11200*/  LDL.LU R0, [R1+0x8fc] ;  /* 0x0008fc0001007983 */ /* 0x001ea80000300800 */
[----:B------:R-:W-:Y:S04]  /*11210*/  STL [R1+0x824], R68 ;  /* 0x0008244401007387 */ /* 0x000fe80000100800 */
[----:B------:R-:W-:Y:S04]  /*11220*/  STL [R1+0x820], R69 ;  /* 0x0008204501007387 */ /* 0x000fe80000100800 */
[----:B------:R0:W-:Y:S04]  /*11230*/  STL [R1+0x4d0], R2 ;  /* 0x0004d00201007387 */ /* 0x0001e80000100800 */
[----:B0-----:R-:W3:Y:S04]  /*11240*/  LDL.LU R2, [R1+0x8f8] ;  /* 0x0008f80001027983 */ /* 0x001ee80000300800 */
[----:B------:R0:W-:Y:S04]  /*11250*/  STL [R1+0x82c], R66 ;  /* 0x00082c4201007387 */ /* 0x0001e80000100800 */
[----:B0-----:R-:W4:Y:S01]  /*11260*/  LDL.LU R66, [R1+0x398] ;  /* 0x0003980001427983 */ /* 0x001f220000300800 */
[----:B------:R-:W-:-:S02]  /*11270*/  ISETP.GT.AND P3, PT, R4, 0x33, PT ;  /* 0x000000330400780c */ /* 0x000fc40003f64270 */
[----:B------:R-:W-:Y:S02]  /*11280*/  ISETP.GT.AND P4, PT, R4, 0x34, PT ;  /* 0x000000340400780c */ /* 0x000fe40003f84270 */
[----:B------:R-:W-:Y:S02]  /*11290*/  PRMT R69, RZ, 0x7610, R69 ;  /* 0x00007610ff457816 */ /* 0x000fe40000000045 */
[----:B------:R-:W-:Y:S02]  /*112a0*/  PRMT R5, RZ, 0x7610, R5 ;  /* 0x00007610ff057816 */ /* 0x000fe40000000005 */
[----:B------:R-:W-:-:S05]  /*112b0*/  PRMT R6, RZ, 0x7610, R6 ;  /* 0x00007610ff067816 */ /* 0x000fca0000000006 */
[----:B------:R-:W2:Y:S04]  /*112c0*/  @P3 LDG.E.U16 R69, desc[UR22][R56.64] ;  /* 0x0000001638453981 */ /* 0x000ea8000c1e1500 */
[----:B------:R-:W2:Y:S01]  /*112d0*/  @P4 LDG.E.U16 R5, desc[UR22][R44.64] ;  /* 0x000000162c054981 */ /* 0x000ea2000c1e1500 */
[----:B------:R-:W-:-:S03]  /*112e0*/  ISETP.GT.AND P5, PT, R4, 0x35, PT ;  /* 0x000000350400780c */ /* 0x000fc60003fa4270 */
[----:B------:R-:W2:Y:S01]  /*112f0*/  @P4 LDG.E.U16 R6, desc[UR22][R46.64] ;  /* 0x000000162e064981 */ /* 0x000ea2000c1e1500 */
[----:B------:R-:W-:-:S09]  /*11300*/  PRMT R74, RZ, 0x7610, R74 ;  /* 0x00007610ff4a7816 */ /* 0x000fd2000000004a */
[----:B------:R-:W2:Y:S01]  /*11310*/  @P5 LDG.E.U16 R74, desc[UR22][R34.64] ;  /* 0x00000016224a5981 */ /* 0x000ea2000c1e1500 */
[----:B------:R-:W-:-:S06]  /*11320*/  PRMT R76, RZ, 0x7610, R76 ;  /* 0x00007610ff4c7816 */ /* 0x000fcc000000004c */
[----:B------:R-:W2:Y:S04]  /*11330*/  @P5 LDG.E.U16 R76, desc[UR22][R32.64] ;  /* 0x00000016204c5981 */ /* 0x000ea8000c1e1500 */
[----:B----4-:R-:W4:Y:S04]  /*11340*/  @P3 LDG.E.U16 R66, desc[UR22][R58.64] ;  /* 0x000000163a423981 */ /* 0x010f28000c1e1500 */
[----:B------:R-:W-:Y:S01]  /*11350*/  STL [R1+0x828], R67 ;  /* 0x0008284301007387 */ /* 0x000fe20000100800 */
[C---:B------:R-:W-:Y:S02]  /*11360*/  ISETP.GT.AND P2, PT, R4.reuse, 0x36, PT ;  /* 0x000000360400780c */ /* 0x040fe40003f44270 */
[----:B------:R-:W-:-:S02]  /*11370*/  ISETP.GT.AND P3, PT, R4, 0x37, PT ;  /* 0x000000370400780c */ /* 0x000fc40003f64270 */
[----:B------:R-:W-:Y:S02]  /*11380*/  PRMT R14, RZ, 0x7610, R14 ;  /* 0x00007610ff0e7816 */ /* 0x000fe4000000000e */
[----:B------:R-:W-:Y:S02]  /*11390*/  PRMT R77, RZ, 0x7610, R77 ;  /* 0x00007610ff4d7816 */ /* 0x000fe4000000004d */
[----:B------:R-:W-:-:S05]  /*113a0*/  PRMT R12, RZ, 0x7610, R12 ;  /* 0x00007610ff0c7816 */ /* 0x000fca000000000c */
[----:B------:R-:W3:Y:S04]  /*113b0*/  @P2 LDG.E.U16 R14, desc[UR22][R22.64] ;  /* 0x00000016160e2981 */ /* 0x000ee8000c1e1500 */
[----:B------:R-:W3:Y:S04]  /*113c0*/  @P3 LDG.E.U16 R77, desc[UR22][R10.64] ;  /* 0x000000160a4d3981 */ /* 0x000ee8000c1e1500 */
[----:B------:R-:W3:Y:S01]  /*113d0*/  @P3 LDG.E.U16 R12, desc[UR22][R8.64] ;  /* 0x00000016080c3981 */ /* 0x000ee2000c1e1500 */
[C---:B------:R-:W-:Y:S02]  /*113e0*/  ISETP.GT.AND P5, PT, R4.reuse, 0x3a, PT ;  /* 0x0000003a0400780c */ /* 0x040fe40003fa4270 */
[----:B------:R-:W-:-:S02]  /*113f0*/  ISETP.GT.AND P4, PT, R4, 0x39, PT ;  /* 0x000000390400780c */ /* 0x000fc40003f84270 */
[----:B------:R-:W-:-:S11]  /*11400*/  PRMT R43, RZ, 0x7610, R43 ;  /* 0x00007610ff2b7816 */ /* 0x000fd6000000002b */
[----:B------:R-:W3:Y:S04]  /*11410*/  @P4 LDG.E.U16 R43, desc[UR22][R70.64] ;  /* 0x00000016462b4981 */ /* 0x000ee8000c1e1500 */
[----:B----4-:R-:W-:Y:S04]  /*11420*/  STL [R1+0x8a8], R66 ;  /* 0x0008a84201007387 */ /* 0x010fe80000100800 */
[----:B------:R-:W-:Y:S04]  /*11430*/  STL [R1+0x834], R58 ;  /* 0x0008343a01007387 */ /* 0x000fe80000100800 */
[----:B------:R-:W-:Y:S04]  /*11440*/  STL [R1+0x830], R59 ;  /* 0x0008303b01007387 */ /* 0x000fe80000100800 */
[----:B--2---:R-:W-:Y:S04]  /*11450*/  STL [R1+0x8ac], R69 ;  /* 0x0008ac4501007387 */ /* 0x004fe80000100800 */
[----:B------:R-:W-:Y:S04]  /*11460*/  STL [R1+0x83c], R56 ;  /* 0x00083c3801007387 */ /* 0x000fe80000100800 */
[----:B------:R-:W-:Y:S04]  /*11470*/  STL [R1+0x838], R57 ;  /* 0x0008383901007387 */ /* 0x000fe80000100800 */
[----:B------:R-:W-:Y:S04]  /*11480*/  STL [R1+0x844], R46 ;  /* 0x0008442e01007387 */ /* 0x000fe80000100800 */
[----:B------:R-:W-:Y:S04]  /*11490*/  STL [R1+0x840], R47 ;  /* 0x0008402f01007387 */ /* 0x000fe80000100800 */
[----:B------:R-:W2:Y:S04]  /*114a0*/  LDL.LU R42, [R1+0x710] ;  /* 0x00071000012a7983 */ /* 0x000ea80000300800 */
[----:B------:R0:W-:Y:S04]  /*114b0*/  STL [R1+0x38c], R5 ;  /* 0x00038c0501007387 */ /* 0x0001e80000100800 */
[----:B0-----:R-:W4:Y:S04]  /*114c0*/  LDL.LU R5, [R1+0x730] ;  /* 0x0007300001057983 */ /* 0x001f280000300800 */
[----:B------:R-:W2:Y:S04]  /*114d0*/  LDL.LU R7, [R1+0x714] ;  /* 0x0007140001077983 */ /* 0x000ea80000300800 */
[----:B------:R0:W-:Y:S04]  /*114e0*/  STL [R1+0x390], R6 ;  /* 0x0003900601007387 */ /* 0x0001e80000100800 */
[----:B0-----:R-:W2:Y:S04]  /*114f0*/  LDL.LU R6, [R1+0x734] ;  /* 0x0007340001067983 */ /* 0x001ea80000300800 */
        /* <DEDUP_REMOVED lines=10> */
[----:B------:R-:W-:Y:S04]  /*115a0*/  STL [R1+0x84c], R44 ;  /* 0x00084c2c01007387 */ /* 0x000fe80000100800 */
[----:B------:R-:W-:Y:S04]  /*115b0*/  STL [R1+0x848], R45 ;  /* 0x0008482d01007387 */ /* 0x000fe80000100800 */
[----:B------:R-:W-:Y:S04]  /*115c0*/  STL [R1+0x890], R74 ;  /* 0x0008904a01007387 */ /* 0x000fe80000100800 */
[----:B------:R-:W-:Y:S04]  /*115d0*/  STL [R1+0x854], R34 ;  /* 0x0008542201007387 */ /* 0x000fe80000100800 */
[----:B------:R0:W-:Y:S02]  /*115e0*/  STL [R1+0x850], R35 ;  /* 0x0008502301007387 */ /* 0x0001e40000100800 */
[----:B0-----:R-:W-:-:S06]  /*115f0*/  PRMT R35, RZ, 0x7610, R35 ;  /* 0x00007610ff237816 */ /* 0x001fcc0000000023 */
[----:B------:R-:W2:Y:S04]  /*11600*/  @P2 LDG.E.U16 R35, desc[UR22][R20.64] ;  /* 0x0000001614232981 */ /* 0x000ea8000c1e1500 */
[----:B------:R-:W-:Y:S04]  /*11610*/  STL [R1+0x894], R76 ;  /* 0x0008944c01007387 */ /* 0x000fe80000100800 */
[----:B------:R-:W-:Y:S04]  /*11620*/  STL [R1+0x85c], R32 ;  /* 0x00085c2001007387 */ /* 0x000fe80000100800 */
[----:B------:R0:W-:Y:S02]  /*11630*/  STL [R1+0x858], R33 ;  /* 0x0008582101007387 */ /* 0x0001e40000100800 */
[----:B0-----:R-:W-:-:S02]  /*11640*/  PRMT R33, RZ, 0x7610, R33 ;  /* 0x00007610ff217816 */ /* 0x001fc40000000021 */
[----:B------:R-:W-:-:S04]  /*11650*/  PRMT R47, RZ, 0x7610, R47 ;  /* 0x00007610ff2f7816 */ /* 0x000fc8000000002f */
[----:B------:R-:W4:Y:S04]  /*11660*/  @P5 LDG.E.U16 R33, desc[UR22][R64.64] ;  /* 0x0000001640215981 */ /* 0x000f28000c1e1500 */
[----:B------:R-:W4:Y:S04]  /*11670*/  @P4 LDG.E.U16 R47, desc[UR22][R72.64] ;  /* 0x00000016482f4981 */ /* 0x000f28000c1e1500 */
[----:B---3--:R-:W-:Y:S04]  /*11680*/  STL [R1+0x868], R14 ;  /* 0x0008680e01007387 */ /* 0x008fe80000100800 */
[----:B------:R-:W-:Y:S04]  /*11690*/  STL [R1+0x864], R22 ;  /* 0x0008641601007387 */ /* 0x000fe80000100800 */
[----:B------:R-:W-:Y:S04]  /*116a0*/  STL [R1+0x860], R23 ;  /* 0x0008601701007387 */ /* 0x000fe80000100800 */
[----:B--2---:R-:W-:Y:S04]  /*116b0*/  STL [R1+0x874], R35 ;  /* 0x0008742301007387 */ /* 0x004fe80000100800 */
[----:B------:R-:W-:Y:S04]  /*116c0*/  STL [R1+0x870], R20 ;  /* 0x0008701401007387 */ /* 0x000fe80000100800 */
[----:B------:R0:W-:Y:S04]  /*116d0*/  STL [R1+0x86c], R21 ;  /* 0x00086c1501007387 */ /* 0x0001e80000100800 */
[----:B------:R-:W-:Y:S04]  /*116e0*/  STL [R1+0x880], R77 ;  /* 0x0008804d01007387 */ /* 0x000fe80000100800 */
[----:B------:R-:W-:Y:S04]  /*116f0*/  STL [R1+0x87c], R10 ;  /* 0x00087c0a01007387 */ /* 0x000fe80000100800 */
[----:B------:R1:W-:Y:S04]  /*11700*/  STL [R1+0x878], R11 ;  /* 0x0008780b01007387 */ /* 0x0003e80000100800 */
[----:B------:R-:W-:Y:S04]  /*11710*/  STL [R1+0x88c], R12 ;  /* 0x00088c0c01007387 */ /* 0x000fe80000100800 */
[----:B------:R2:W-:Y:S04]  /*11720*/  STL [R1+0x888], R8 ;  /* 0x0008880801007387 */ /* 0x0005e80000100800 */
[----:B------:R-:W-:Y:S04]  /*11730*/  STL [R1+0x884], R9 ;  /* 0x0008840901007387 */ /* 0x000fe80000100800 */
[----:B0-----:R-:W3:Y:S04]  /*11740*/  LDL.LU R21, [R1+0x72c] ;  /* 0x00072c0001157983 */ /* 0x001ee80000300800 */
[----:B------:R-:W3:Y:S04]  /*11750*/  LDL.LU R20, [R1+0x74c] ;  /* 0x00074c0001147983 */ /* 0x000ee80000300800 */
[----:B------:R-:W-:Y:S04]  /*11760*/  STL [R1+0x89c], R72 ;  /* 0x00089c4801007387 */ /* 0x000fe80000100800 */
[----:B------:R-:W-:Y:S04]  /*11770*/  STL [R1+0x898], R73 ;  /* 0x0008984901007387 */ /* 0x000fe80000100800 */
[----:B------:R-:W-:Y:S04]  /*11780*/  STL [R1+0x8a4], R70 ;  /* 0x0008a44601007387 */ /* 0x000fe80000100800 */
[----:B------:R-:W-:Y:S04]  /*11790*/  STL [R1+0x8a0], R71 ;  /* 0x0008a04701007387 */ /* 0x000fe80000100800 */
[----:B----4-:R-:W-:Y:S04]  /*117a0*/  STL [R1+0x8b8], R33 ;  /* 0x0008b82101007387 */ /* 0x010fe80000100800 */
[----:B------:R-:W-:Y:S04]  /*117b0*/  STL [R1+0x8b4], R64 ;  /* 0x0008b44001007387 */ /* 0x000fe80000100800 */
[----:B------:R-:W-:Y:S04]  /*117c0*/  STL [R1+0x8b0], R65 ;  /* 0x0008b04101007387 */ /* 0x000fe80000100800 */
[----:B------:R0:W-:Y:S04]  /*117d0*/  STL [R1+0x36c], R43 ;  /* 0x00036c2b01007387 */ /* 0x0001e80000100800 */
[----:B------:R-:W-:Y:S04]  /*117e0*/  STL [R1+0x8bc], R63 ;  /* 0x0008bc3f01007387 */ /* 0x000fe80000100800 */
[----:B------:R-:W4:Y:S04]  /*117f0*/  LDL R23, [R1+0x3c4] ;  /* 0x0003c40001177983 */ /* 0x000f280000100800 */
[----:B------:R-:W4:Y:S04]  /*11800*/  LDL R22, [R1+0x3c8] ;  /* 0x0003c80001167983 */ /* 0x000f280000100800 */
[----:B------:R-:W-:Y:S04]  /*11810*/  STL [R1+0x370], R47 ;  /* 0x0003702f01007387 */ /* 0x000fe80000100800 */
[----:B-1----:R-:W4:Y:S04]  /*11820*/  LDL R11, [R1+0x3e4] ;  /* 0x0003e400010b7983 */ /* 0x002f280000100800 */
[----:B--2---:R-:W2:Y:S01]  /*11830*/  LDL R8, [R1+0x3e8] ;  /* 0x0003e80001087983 */ /* 0x004ea20000100800 */
[----:B0-----:R-:W0:Y:S01]  /*11840*/  S2R R43, SR_TID.X ;  /* 0x00000000002b7919 */ /* 0x001e220000002100 */
[----:B------:R-:W-:-:S02]  /*11850*/  ISETP.GT.AND P6, PT, R4, 0x38, PT ;  /* 0x000000380400780c */ /* 0x000fc40003fc4270 */
[C---:B------:R-:W-:Y:S02]  /*11860*/  ISETP.GT.AND P2, PT, R4.reuse, 0x3b, PT ;  /* 0x0000003b0400780c */ /* 0x040fe40003f44270 */
[----:B------:R-:W-:Y:S02]  /*11870*/  PRMT R32, RZ, 0x7610, R32 ;  /* 0x00007610ff207816 */ /* 0x000fe40000000020 */
[----:B------:R-:W-:Y:S02]  /*11880*/  PRMT R70, RZ, 0x7610, R70 ;  /* 0x00007610ff467816 */ /* 0x000fe40000000046 */
[----:B------:R-:W-:Y:S02]  /*11890*/  PRMT R72, RZ, 0x7610, R72 ;  /* 0x00007610ff487816 */ /* 0x000fe40000000048 */
[----:B------:R-:W2:Y:S01]  /*118a0*/  @P5 LDG.E.U16 R32, desc[UR22][R62.64] ;  /* 0x000000163e205981 */ /* 0x000ea2000c1e1500 */
[C---:B------:R-:W-:Y:S02]  /*118b0*/  ISETP.GT.AND P3, PT, R4.reuse, 0x3c, PT ;  /* 0x0000003c0400780c */ /* 0x040fe40003f64270 */
[C---:B------:R-:W-:Y:S01]  /*118c0*/  ISETP.GT.AND P4, PT, R4.reuse, 0x3e, PT ;  /* 0x0000003e0400780c */ /* 0x040fe20003f84270 */
[----:B------:R-:W2:Y:S01]  /*118d0*/  @P6 LDG.E.U16 R87, desc[UR22][R80.64] ;  /* 0x0000001650576981 */ /* 0x000ea2000c1e1500 */
[----:B------:R-:W-:-:S03]  /*118e0*/  ISETP.GT.AND P5, PT, R4, 0x3f, PT ;  /* 0x0000003f0400780c */ /* 0x000fc60003fa4270 */
[----:B------:R-:W2:Y:S01]  /*118f0*/  @P6 LDG.E.U16 R86, desc[UR22][R78.64] ;  /* 0x000000164e566981 */ /* 0x000ea2000c1e1500 */
[----:B------:R-:W-:-:S03]  /*11900*/  ISETP.GT.AND P6, PT, R4, 0x3d, PT ;  /* 0x0000003d0400780c */ /* 0x000fc60003fc4270 */
[----:B------:R-:W2:Y:S01]  /*11910*/  @P2 LDG.E.U16 R70, desc[UR22][R54.64] ;  /* 0x0000001636462981 */ /* 0x000ea2000c1e1500 */
[----:B------:R-:W-:-:S03]  /*11920*/  PRMT R14, RZ, 0x7610, R14 ;  /* 0x00007610ff0e7816 */ /* 0x000fc6000000000e */
[----:B------:R-:W2:Y:S01]  /*11930*/  @P2 LDG.E.U16 R72, desc[UR22][R52.64] ;  /* 0x0000001634482981 */ /* 0x000ea2000c1e1500 */
[----:B0-----:R-:W-:Y:S02]  /*11940*/  LOP3.LUT R43, R43, 0x3f, RZ, 0xc0, !PT ;  /* 0x0000003f2b2b7812 */ /* 0x001fe400078ec0ff */
[----:B------:R-:W-:Y:S02]  /*11950*/  PRMT R10, RZ, 0x7610, R10 ;  /* 0x00007610ff0a7816 */ /* 0x000fe4000000000a */
[----:B------:R-:W-:Y:S01]  /*11960*/  ISETP.GE.AND P2, PT, R43, R4, PT ;  /* 0x000000042b00720c */ /* 0x000fe20003f46270 */
[----:B------:R-:W-:Y:S01]  /*11970*/  IMAD.MOV.U32 R4, RZ, RZ, R5 ;  /* 0x000000ffff047224 */ /* 0x000fe200078e0005 */
[----:B------:R-:W-:Y:S01]  /*11980*/  PRMT R12, RZ, 0x7610, R12 ;  /* 0x00007610ff0c7816 */ /* 0x000fe2000000000c */
[----:B------:R-:W-:Y:S01]  /*11990*/  IMAD.MOV.U32 R5, RZ, RZ, R42 ;  /* 0x000000ffff057224 */ /* 0x000fe200078e002a */
[----:B------:R-:W-:Y:S01]  /*119a0*/  PRMT R9, RZ, 0x7610, R9 ;  /* 0x00007610ff097816 */ /* 0x000fe20000000009 */
[----:B------:R-:W2:Y:S01]  /*119b0*/  @P3 LDG.E.U16 R10, desc[UR22][R40.64] ;  /* 0x00000016280a3981 */ /* 0x000ea2000c1e1500 */
[----:B------:R-:W-:-:S02]  /*119c0*/  PRMT R44, RZ, 0x7610, R44 ;  /* 0x00007610ff2c7816 */ /* 0x000fc4000000002c */
[----:B------:R-:W-:Y:S01]  /*119d0*/  PRMT R46, RZ, 0x7610, R46 ;  /* 0x00007610ff2e7816 */ /* 0x000fe2000000002e */
[----:B------:R-:W2:Y:S01]  /*119e0*/  @P6 LDG.E.U16 R12, desc[UR22][R30.64] ;  /* 0x000000161e0c6981 */ /* 0x000ea2000c1e1500 */
[----:B------:R-:W-:Y:S02]  /*119f0*/  PRMT R13, RZ, 0x7610, R13 ;  /* 0x00007610ff0d7816 */ /* 0x000fe4000000000d */
[----:B------:R-:W-:Y:S01]  /*11a00*/  PRMT R0, RZ, 0x7610, R0 ;  /* 0x00007610ff007816 */ /* 0x000fe20000000000 */
[----:B------:R-:W2:Y:S04]  /*11a10*/  @P6 LDG.E.U16 R9, desc[UR22][R28.64] ;  /* 0x000000161c096981 */ /* 0x000ea8000c1e1500 */
[----:B------:R-:W2:Y:S04]  /*11a20*/  @P4 LDG.E.U16 R44, desc[UR22][R18.64] ;  /* 0x00000016122c4981 */ /* 0x000ea8000c1e1500 */
[----:B------:R-:W2:Y:S04]  /*11a30*/  @P4 LDG.E.U16 R46, desc[UR22][R16.64] ;  /* 0x00000016102e4981 */ /* 0x000ea8000c1e1500 */
[----:B------:R-:W2:Y:S04]  /*11a40*/  @P5 LDG.E.U16 R13, desc[UR22][R6.64] ;  /* 0x00000016060d5981 */ /* 0x000ea8000c1e1500 */
[----:B------:R-:W2:Y:S01]  /*11a50*/  @P5 LDG.E.U16 R0, desc[UR22][R4.64] ;  /* 0x0000001604005981 */ /* 0x000ea2000c1e1500 */
[----:B------:R-:W-:Y:S01]  /*11a60*/  PRMT R15, RZ, 0x7610, R15 ;  /* 0x00007610ff0f7816 */ /* 0x000fe2000000000f */
[----:B---3--:R-:W-:-:S02]  /*11a70*/  IMAD.MOV.U32 R43, RZ, RZ, R21 ;  /* 0x000000ffff2b7224 */ /* 0x008fc400078e0015 */
[----:B------:R-:W3:Y:S01]  /*11a80*/  LDL R21, [R1+0x404] ;  /* 0x0004040001157983 */ /* 0x000ee20000100800 */
[----:B------:R-:W-:-:S03]  /*11a90*/  IMAD.MOV.U32 R42, RZ, RZ, R20 ;  /* 0x000000ffff2a7224 */ /* 0x000fc600078e0014 */
[----:B------:R-:W3:Y:S04]  /*11aa0*/  LDL R20, [R1+0x408] ;  /* 0x0004080001147983 */ /* 0x000ee80000100800 */
[----:B------:R-:W3:Y:S01]  /*11ab0*/  @P3 LDG.E.U16 R14, desc[UR22][R42.64] ;  /* 0x000000162a0e3981 */ /* 0x000ee2000c1e1500 */
[----:B------:R-:W-:Y:S06]  /*11ac0*/  BAR.SYNC.DEFER_BLOCKING 0x0 ;  /* 0x0000000000007b1d */ /* 0x000fec0000010000 */
[----:B------:R-:W3:Y:S04]  /*11ad0*/  LDL.LU R75, [R1+0x2b4] ;  /* 0x0002b400014b7983 */ /* 0x000ee80000300800 */
[----:B------:R-:W3:Y:S04]  /*11ae0*/  LDL R34, [R1+0x424] ;  /* 0x0004240001227983 */ /* 0x000ee80000100800 */
[----:B------:R-:W3:Y:S01]  /*11af0*/  LDL R33, [R1+0x428] ;  /* 0x0004280001217983 */ /* 0x000ee20000100800 */
[----:B----4-:R-:W-:-:S03]  /*11b00*/  @!P2 IMAD.MOV.U32 R57, RZ, RZ, R23 ;  /* 0x000000ffff39a224 */ /* 0x010fc600078e0017 */
[----:B------:R-:W4:Y:S01]  /*11b10*/  LDL R23, [R1+0x444] ;  /* 0x0004440001177983 */ /* 0x000f220000100800 */
[----:B------:R-:W-:-:S03]  /*11b20*/  @!P2 IMAD.MOV.U32 R56, RZ, RZ, R22 ;  /* 0x000000ffff38a224 */ /* 0x000fc600078e0016 */
[----:B------:R-:W4:Y:S04]  /*11b30*/  LDL R22, [R1+0x448] ;  /* 0x0004480001167983 */ /* 0x000f280000100800 */
[----:B------:R2:W4:Y:S04]  /*11b40*/  @!P2 LDG.E.U16 R15, desc[UR22][R56.64] ;  /* 0x00000016380fa981 */ /* 0x000528000c1e1500 */
[----:B------:R-:W4:Y:S01]  /*11b50*/  LDL.LU R69, [R1+0x2b8] ;  /* 0x0002b80001457983 */ /* 0x000f220000300800 */
[----:B--2---:R-:W-:Y:S02]  /*11b60*/  @!P2 IMAD.MOV.U32 R56, RZ, RZ, R8 ;  /* 0x000000ffff38a224 */ /* 0x004fe400078e0008 */
[----:B------:R-:W-:Y:S01]  /*11b70*/  @!P2 IMAD.MOV.U32 R57, RZ, RZ, R11 ;  /* 0x000000ffff39a224 */ /* 0x000fe200078e000b */
[----:B------:R-:W2:Y:S04]  /*11b80*/  LDL R8, [R1+0x468] ;  /* 0x0004680001087983 */ /* 0x000ea80000100800 */
[----:B------:R-:W2:Y:S01]  /*11b90*/  LDL R11, [R1+0x464] ;  /* 0x00046400010b7983 */ /* 0x000ea20000100800 */
[----:B------:R-:W-:-:S02]  /*11ba0*/  PRMT R24, RZ, 0x7610, R24 ;  /* 0x00007610ff187816 */ /* 0x000fc40000000018 */
[----:B------:R-:W-:Y:S01]  /*11bb0*/  PRMT R26, RZ, 0x7610, R26 ;  /* 0x00007610ff1a7816 */ /* 0x000fe2000000001a */
[----:B------:R-:W2:Y:S04]  /*11bc0*/  LDL.LU R59, [R1+0x2bc] ;  /* 0x0002bc00013b7983 */ /* 0x000ea80000300800 */
[----:B------:R3:W2:Y:S01]  /*11bd0*/  @!P2 LDG.E.U16 R24, desc[UR22][R56.64] ;  /* 0x000000163818a981 */ /* 0x0006a2000c1e1500 */
[----:B------:R-:W-:Y:S01]  /*11be0*/  PRMT R60, RZ, 0x7610, R60 ;  /* 0x00007610ff3c7816 */ /* 0x000fe2000000003c */
[----:B---3--:R-:W-:Y:S02]  /*11bf0*/  @!P2 IMAD.MOV.U32 R57, RZ, RZ, R21 ;  /* 0x000000ffff39a224 */ /* 0x008fe400078e0015 */
[----:B------:R-:W3:Y:S01]  /*11c00*/  LDL R21, [R1+0x484] ;  /* 0x0004840001157983 */ /* 0x000ee20000100800 */
[----:B------:R-:W-:-:S03]  /*11c10*/  @!P2 IMAD.MOV.U32 R56, RZ, RZ, R20 ;  /* 0x000000ffff38a224 */ /* 0x000fc600078e0014 */
[----:B------:R-:W3:Y:S04]  /*11c20*/  LDL R20, [R1+0x488] ;  /* 0x0004880001147983 */ /* 0x000ee80000100800 */
[----:B------:R-:W3:Y:S01]  /*11c30*/  LDL.LU R58, [R1+0x2c0] ;  /* 0x0002c000013a7983 */ /* 0x000ee20000300800 */
[----:B------:R-:W-:Y:S02]  /*11c40*/  @!P2 IMAD.MOV.U32 R35, RZ, RZ, R34 ;  /* 0x000000ffff23a224 */ /* 0x000fe400078e0022 */
[----:B------:R-:W-:-:S05]  /*11c50*/  @!P2 IMAD.MOV.U32 R34, RZ, RZ, R33 ;  /* 0x000000ffff22a224 */ /* 0x000fca00078e0021 */
[----:B------:R4:W3:Y:S02]  /*11c60*/  @!P2 LDG.E.U16 R26, desc[UR22][R34.64] ;  /* 0x00000016221aa981 */ /* 0x0008e4000c1e1500 */
[----:B----4-:R-:W-:Y:S02]  /*11c70*/  @!P2 IMAD.MOV.U32 R35, RZ, RZ, R23 ;  /* 0x000000ffff23a224 */ /* 0x010fe400078e0017 */
[----:B------:R-:W4:Y:S01]  /*11c80*/  LDL R23, [R1+0x3b4] ;  /* 0x0003b40001177983 */ /* 0x000f220000100800 */
[----:B------:R-:W-:-:S03]  /*11c90*/  @!P2 IMAD.MOV.U32 R34, RZ, RZ, R22 ;  /* 0x000000ffff22a224 */ /* 0x000fc600078e0016 */
[----:B------:R-:W4:Y:S04]  /*11ca0*/  LDL R22, [R1+0x4a0] ;  /* 0x0004a00001167983 */ /* 0x000f280000100800 */
[----:B------:R2:W4:Y:S04]  /*11cb0*/  @!P2 LDG.E.U16 R60, desc[UR22][R34.64] ;  /* 0x00000016223ca981 */ /* 0x000528000c1e1500 */
[----:B------:R-:W4:Y:S01]  /*11cc0*/  LDL.LU R66, [R1+0x2c4] ;  /* 0x0002c40001427983 */ /* 0x000f220000300800 */
[----:B--2---:R-:W-:-:S03]  /*11cd0*/  @!P2 IMAD.MOV.U32 R34, RZ, RZ, R8 ;  /* 0x000000ffff22a224 */ /* 0x004fc600078e0008 */
[----:B------:R-:W2:Y:S01]  /*11ce0*/  LDL R8, [R1+0x3d0] ;  /* 0x0003d00001087983 */ /* 0x000ea20000100800 */
[----:B------:R-:W-:-:S03]  /*11cf0*/  @!P2 IMAD.MOV.U32 R35, RZ, RZ, R11 ;  /* 0x000000ffff23a224 */ /* 0x000fc600078e000b */
[----:B------:R-:W2:Y:S01]  /*11d00*/  LDL R11, [R1+0x3cc] ;  /* 0x0003cc00010b7983 */ /* 0x000ea20000100800 */
[----:B------:R-:W-:Y:S02]  /*11d10*/  PRMT R27, RZ, 0x7610, R27 ;  /* 0x00007610ff1b7816 */ /* 0x000fe4000000001b */
[----:B------:R-:W-:Y:S01]  /*11d20*/  PRMT R36, RZ, 0x7610, R36 ;  /* 0x00007610ff247816 */ /* 0x000fe20000000024 */
[----:B------:R-:W2:Y:S04]  /*11d30*/  LDL.LU R67, [R1+0x2c8] ;  /* 0x0002c80001437983 */ /* 0x000ea80000300800 */
[----:B------:R3:W2:Y:S01]  /*11d40*/  @!P2 LDG.E.U16 R27, desc[UR22][R34.64] ;  /* 0x00000016221ba981 */ /* 0x0006a2000c1e1500 */
[----:B------:R-:W-:-:S03]  /*11d50*/  PRMT R37, RZ, 0x7610, R37 ;  /* 0x00007610ff257816 */ /* 0x000fc60000000025 */
[----:B------:R0:W-:Y:S01]  /*11d60*/  STS.U16 [R2+UR7+0x8000], R75 ;  /* 0x0080004b02007988 */ /* 0x0001e20008000407 */
[----:B---3--:R-:W-:-:S03]  /*11d70*/  @!P2 IMAD.MOV.U32 R35, RZ, RZ, R21 ;  /* 0x000000ffff23a224 */ /* 0x008fc600078e0015 */
[----:B------:R-:W3:Y:S01]  /*11d80*/  LDL R21, [R1+0x3ec] ;  /* 0x0003ec0001157983 */ /* 0x000ee20000100800 */
[----:B------:R-:W-:-:S03]  /*11d90*/  @!P2 IMAD.MOV.U32 R34, RZ, RZ, R20 ;  /* 0x000000ffff22a224 */ /* 0x000fc600078e0014 */
[----:B------:R-:W3:Y:S04]  /*11da0*/  LDL R20, [R1+0x3f0] ;  /* 0x0003f00001147983 */ /* 0x000ee80000100800 */
[----:B------:R-:W3:Y:S04]  /*11db0*/  LDL.LU R68, [R1+0x2cc] ;  /* 0x0002cc0001447983 */ /* 0x000ee80000300800 */
[----:B------:R4:W3:Y:S04]  /*11dc0*/  @!P2 LDG.E.U16 R36, desc[UR22][R34.64] ;  /* 0x000000162224a981 */ /* 0x0008e8000c1e1500 */
[----:B0-----:R-:W3:Y:S01]  /*11dd0*/  LDL.LU R75, [R1+0x2d0] ;  /* 0x0002d000014b7983 */ /* 0x001ee20000300800 */
[----:B------:R-:W-:-:S02]  /*11de0*/  PRMT R38, RZ, 0x7610, R38 ;  /* 0x00007610ff267816 */ /* 0x000fc40000000026 */
[----:B------:R-:W-:Y:S01]  /*11df0*/  PRMT R25, RZ, 0x7610, R25 ;  /* 0x00007610ff197816 */ /* 0x000fe20000000019 */
[----:B------:R-:W3:Y:S01]  /*11e00*/  LDL R33, [R1+0x450] ;  /* 0x0004500001217983 */ /* 0x000ee20000100800 */
[----:B------:R-:W-:-:S04]  /*11e10*/  PRMT R39, RZ, 0x7610, R39 ;  /* 0x00007610ff277816 */ /* 0x000fc80000000027 */
[----:B------:R-:W3:Y:S01]  /*11e20*/  @!P2 LDG.E.U16 R25, desc[UR22][R56.64] ;  /* 0x000000163819a981 */ /* 0x000ee2000c1e1500 */
[----:B----4-:R-:W-:-:S03]  /*11e30*/  @!P2 IMAD.MOV.U32 R35, RZ, RZ, R23 ;  /* 0x000000ffff23a224 */ /* 0x010fc600078e0017 */
[----:B------:R-:W4:Y:S01]  /*11e40*/  LDL R23, [R1+0x40c] ;  /* 0x00040c0001177983 */ /* 0x000f220000100800 */
[----:B------:R-:W-:-:S03]  /*11e50*/  @!P2 IMAD.MOV.U32 R34, RZ, RZ, R22 ;  /* 0x000000ffff22a224 */ /* 0x000fc600078e0016 */
[----:B------:R-:W4:Y:S04]  /*11e60*/  LDL R22, [R1+0x410] ;  /* 0x0004100001167983 */ /* 0x000f280000100800 */
[----:B------:R2:W4:Y:S02]  /*11e70*/  @!P2 LDG.E.U16 R37, desc[UR22][R34.64] ;  /* 0x000000162225a981 */ /* 0x000524000c1e1500 */
[----:B--2---:R-:W-:Y:S02]  /*11e80*/  @!P2 IMAD.MOV.U32 R34, RZ, RZ, R8 ;  /* 0x000000ffff22a224 */ /* 0x004fe400078e0008 */
[----:B------:R-:W2:Y:S01]  /*11e90*/  LDL R8, [R1+0x430] ;  /* 0x0004300001087983 */ /* 0x000ea20000100800 */
[----:B------:R-:W-:-:S03]  /*11ea0*/  @!P2 IMAD.MOV.U32 R35, RZ, RZ, R11 ;  /* 0x000000ffff23a224 */ /* 0x000fc600078e000b */
[----:B------:R-:W2:Y:S04]  /*11eb0*/  LDL R11, [R1+0x42c] ;  /* 0x00042c00010b7983 */ /* 0x000ea80000100800 */
[----:B------:R-:W2:Y:S04]  /*11ec0*/  @!P2 LDG.E.U16 R38, desc[UR22][R34.64] ;  /* 0x000000162226a981 */ /* 0x000ea8000c1e1500 */
[----:B------:R-:W2:Y:S01]  /*11ed0*/  LDL R34, [R1+0x44c] ;  /* 0x00044c0001227983 */ /* 0x000ea20000100800 */
[----:B------:R-:W-:Y:S01]  /*11ee0*/  PRMT R48, RZ, 0x7610, R48 ;  /* 0x00007610ff307816 */ /* 0x000fe20000000030 */
[----:B---3--:R-:W-:-:S02]  /*11ef0*/  @!P2 IMAD.MOV.U32 R57, RZ, RZ, R21 ;  /* 0x000000ffff39a224 */ /* 0x008fc400078e0015 */
[----:B------:R-:W3:Y:S01]  /*11f00*/  LDL R21, [R1+0x46c] ;  /* 0x00046c0001157983 */ /* 0x000ee20000100800 */
[----:B------:R-:W-:-:S03]  /*11f10*/  @!P2 IMAD.MOV.U32 R56, RZ, RZ, R20 ;  /* 0x000000ffff38a224 */ /* 0x000fc600078e0014 */
[----:B------:R-:W3:Y:S04]  /*11f20*/  LDL R20, [R1+0x470] ;  /* 0x0004700001147983 */ /* 0x000ee80000100800 */
[----:B------:R4:W3:Y:S02]  /*11f30*/  @!P2 LDG.E.U16 R39, desc[UR22][R56.64] ;  /* 0x000000163827a981 */ /* 0x0008e4000c1e1500 */
[----:B----4-:R-:W-:Y:S01]  /*11f40*/  @!P2 IMAD.MOV.U32 R57, RZ, RZ, R23 ;  /* 0x000000ffff39a224 */ /* 0x010fe200078e0017 */
[----:B------:R-:W-:Y:S01]  /*11f50*/  PRMT R84, RZ, 0x7610, R84 ;  /* 0x00007610ff547816 */ /* 0x000fe20000000054 */
[----:B------:R-:W4:Y:S01]  /*11f60*/  LDL R23, [R1+0x48c] ;  /* 0x00048c0001177983 */ /* 0x000f220000100800 */
[----:B------:R-:W-:Y:S01]  /*11f70*/  @!P2 IMAD.MOV.U32 R56, RZ, RZ, R22 ;  /* 0x000000ffff38a224 */ /* 0x000fe200078e0016 */
[----:B------:R-:W-:-:S02]  /*11f80*/  PRMT R50, RZ, 0x7610, R50 ;  /* 0x00007610ff327816 */ /* 0x000fc40000000032 */
[----:B------:R-:W4:Y:S04]  /*11f90*/  LDL R22, [R1+0x490] ;  /* 0x0004900001167983 */ /* 0x000f280000100800 */
[----:B------:R2:W4:Y:S02]  /*11fa0*/  @!P2 LDG.E.U16 R48, desc[UR22][R56.64] ;  /* 0x000000163830a981 */ /* 0x000524000c1e1500 */
[----:B--2---:R-:W-:Y:S02]  /*11fb0*/  @!P2 IMAD.MOV.U32 R56, RZ, RZ, R8 ;  /* 0x000000ffff38a224 */ /* 0x004fe400078e0008 */
[----:B------:R-:W2:Y:S01]  /*11fc0*/  LDL R8, [R1+0x4a4] ;  /* 0x0004a40001087983 */ /* 0x000ea20000100800 */
[----:B------:R-:W-:-:S03]  /*11fd0*/  @!P2 IMAD.MOV.U32 R57, RZ, RZ, R11 ;  /* 0x000000ffff39a224 */ /* 0x000fc600078e000b */
[----:B------:R-:W4:Y:S01]  /*11fe0*/  LDL R11, [R1+0x3b8] ;  /* 0x0003b800010b7983 */ /* 0x000f220000100800 */
[----:B------:R-:W-:Y:S02]  /*11ff0*/  @!P2 IMAD.MOV.U32 R35, RZ, RZ, R34 ;  /* 0x000000ffff23a224 */ /* 0x000fe400078e0022 */
[----:B------:R-:W-:-:S05]  /*12000*/  @!P2 IMAD.MOV.U32 R34, RZ, RZ, R33 ;  /* 0x000000ffff22a224 */ /* 0x000fca00078e0021 */
[----:B------:R3:W4:Y:S01]  /*12010*/  @!P2 LDG.E.U16 R84, desc[UR22][R34.64] ;  /* 0x000000162254a981 */ /* 0x000722000c1e1500 */
[----:B------:R-:W-:-:S03]  /*12020*/  PRMT R49, RZ, 0x7610, R49 ;  /* 0x00007610ff317816 */ /* 0x000fc60000000031 */
[----:B------:R0:W-:Y:S04]  /*12030*/  STS.U16 [R2+UR7+0x9000], R93 ;  /* 0x0090005d02007988 */ /* 0x0001e80008000407 */
[----:B------:R2:W4:Y:S04]  /*12040*/  @!P2 LDG.E.U16 R49, desc[UR22][R56.64] ;  /* 0x000000163831a981 */ /* 0x000528000c1e1500 */
[----:B------:R1:W-:Y:S01]  /*12050*/  STS.U16 [R2+UR7+0xd000], R92 ;  /* 0x00d0005c02007988 */ /* 0x0003e20008000407 */
[----:B---3--:R-:W-:-:S03]  /*12060*/  @!P2 IMAD.MOV.U32 R35, RZ, RZ, R21 ;  /* 0x000000ffff23a224 */ /* 0x008fc600078e0015 */
[----:B------:R-:W3:Y:S01]  /*12070*/  LDL R21, [R1+0x3d4] ;  /* 0x0003d40001157983 */ /* 0x000ee20000100800 */
[----:B------:R-:W-:-:S03]  /*12080*/  @!P2 IMAD.MOV.U32 R34, RZ, RZ, R20 ;  /* 0x000000ffff22a224 */ /* 0x000fc600078e0014 */
[----:B------:R-:W3:Y:S04]  /*12090*/  LDL R20, [R1+0x3d8] ;  /* 0x0003d80001147983 */ /* 0x000ee80000100800 */
[----:B------:R-:W3:Y:S04]  /*120a0*/  @!P2 LDG.E.U16 R50, desc[UR22][R34.64] ;  /* 0x000000162232a981 */ /* 0x000ee8000c1e1500 */
[----:B0-----:R-:W3:Y:S04]  /*120b0*/  LDL.LU R93, [R1+0x8f4] ;  /* 0x0008f400015d7983 */ /* 0x001ee80000300800 */
[----:B------:R-:W3:Y:S04]  /*120c0*/  LDL R33, [R1+0x3f8] ;  /* 0x0003f80001217983 */ /* 0x000ee80000100800 */
[----:B------:R-:W3:Y:S04]  /*120d0*/  LDL R34, [R1+0x3f4] ;  /* 0x0003f40001227983 */ /* 0x000ee80000100800 */
[----:B-1----:R-:W3:Y:S01]  /*120e0*/  LDL.LU R92, [R1+0x8f0] ;  /* 0x0008f000015c7983 */ /* 0x002ee20000300800 */
[----:B--2---:R-:W-:-:S03]  /*120f0*/  @!P2 IMAD.MOV.U32 R56, RZ, RZ, R8 ;  /* 0x000000ffff38a224 */ /* 0x004fc600078e0008 */
[----:B------:R-:W2:Y:S01]  /*12100*/  LDL R8, [R1+0x418] ;  /* 0x0004180001087983 */ /* 0x000ea20000100800 */
[----:B----4-:R-:W-:-:S03]  /*12110*/  @!P2 IMAD.MOV.U32 R57, RZ, RZ, R11 ;  /* 0x000000ffff39a224 */ /* 0x010fc600078e000b */
[----:B------:R-:W4:Y:S01]  /*12120*/  LDL R11, [R1+0x414] ;  /* 0x00041400010b7983 */ /* 0x000f220000100800 */
[----:B------:R-:W-:Y:S02]  /*12130*/  PRMT R51, RZ, 0x7610, R51 ;  /* 0x00007610ff337816 */ /* 0x000fe40000000033 */
[----:B------:R-:W-:Y:S01]  /*12140*/  PRMT R61, RZ, 0x7610, R61 ;  /* 0x00007610ff3d7816 */ /* 0x000fe2000000003d */
[----:B------:R0:W-:Y:S04]  /*12150*/  STS.U16 [R2+UR7+0x9400], R3 ;  /* 0x0094000302007988 */ /* 0x0001e80008000407 */
[----:B------:R-:W4:Y:S01]  /*12160*/  @!P2 LDG.E.U16 R51, desc[UR22][R22.64] ;  /* 0x000000161633a981 */ /* 0x000f22000c1e1500 */
[----:B------:R-:W-:-:S03]  /*12170*/  PRMT R79, RZ, 0x7610, R79 ;  /* 0x00007610ff4f7816 */ /* 0x000fc6000000004f */
[----:B------:R1:W-:Y:S04]  /*12180*/  STS.U16 [R2+UR7+0xcc00], R75 ;  /* 0x00cc004b02007988 */ /* 0x0003e80008000407 */
[----:B------:R3:W4:Y:S04]  /*12190*/  @!P2 LDG.E.U16 R61, desc[UR22][R56.64] ;  /* 0x00000016383da981 */ /* 0x000728000c1e1500 */
[----:B------:R-:W4:Y:S04]  /*121a0*/  LDL R23, [R1+0x434] ;  /* 0x0004340001177983 */ /* 0x000f280000100800 */
[----:B------:R-:W4:Y:S04]  /*121b0*/  LDL R22, [R1+0x438] ;  /* 0x0004380001167983 */ /* 0x000f280000100800 */
[----:B0-----:R-:W4:Y:S04]  /*121c0*/  LDL.LU R3, [R1+0x8ec] ;  /* 0x0008ec0001037983 */ /* 0x001f280000300800 */
[----:B-1----:R-:W4:Y:S04]  /*121d0*/  LDL.LU R75, [R1+0x3a8] ;  /* 0x0003a800014b7983 */ /* 0x002f280000300800 */
[----:B------:R0:W-:Y:S04]  /*121e0*/  STS.U16 [R2+UR7+0xd400], R88 ;  /* 0x00d4005802007988 */ /* 0x0001e80008000407 */
[----:B------:R1:W-:Y:S01]  /*121f0*/  STS.U16 [R2+UR7+0x9800], R90 ;  /* 0x0098005a02007988 */ /* 0x0003e20008000407 */
[----:B---3--:R-:W-:-:S03]  /*12200*/  @!P2 IMAD.MOV.U32 R57, RZ, RZ, R21 ;  /* 0x000000ffff39a224 */ /* 0x008fc600078e0015 */
[----:B------:R-:W3:Y:S01]  /*12210*/  LDL R21, [R1+0x454] ;  /* 0x0004540001157983 */ /* 0x000ee20000100800 */
[----:B------:R-:W-:-:S03]  /*12220*/  @!P2 IMAD.MOV.U32 R56, RZ, RZ, R20 ;  /* 0x000000ffff38a224 */ /* 0x000fc600078e0014 */
[----:B------:R-:W3:Y:S04]  /*12230*/  LDL R20, [R1+0x458] ;  /* 0x0004580001147983 */ /* 0x000ee80000100800 */
[----:B0-----:R-:W3:Y:S04]  /*12240*/  LDL.LU R88, [R1+0x8e8] ;  /* 0x0008e80001587983 */ /* 0x001ee80000300800 */
[----:B-1----:R-:W3:Y:S01]  /*12250*/  LDL.LU R90, [R1+0x8e4] ;  /* 0x0008e400015a7983 */ /* 0x002ee20000300800 */
[----:B------:R-:W-:Y:S02]  /*12260*/  @!P2 IMAD.MOV.U32 R35, RZ, RZ, R34 ;  /* 0x000000ffff23a224 */ /* 0x000fe400078e0022 */
[----:B------:R-:W-:-:S05]  /*12270*/  @!P2 IMAD.MOV.U32 R34, RZ, RZ, R33 ;  /* 0x000000ffff22a224 */ /* 0x000fca00078e0021 */
[----:B------:R2:W3:Y:S02]  /*12280*/  @!P2 LDG.E.U16 R79, desc[UR22][R34.64] ;  /* 0x00000016224fa981 */ /* 0x0004e4000c1e1500 */
[----:B--2---:R-:W-:Y:S02]  /*12290*/  @!P2 IMAD.MOV.U32 R34, RZ, RZ, R8 ;  /* 0x000000ffff22a224 */ /* 0x004fe400078e0008 */
[----:B------:R-:W2:Y:S01]  /*122a0*/  LDL R8, [R1+0x478] ;  /* 0x0004780001087983 */ /* 0x000ea20000100800 */
[----:B----4-:R-:W-:-:S03]  /*122b0*/  @!P2 IMAD.MOV.U32 R35, RZ, RZ, R11 ;  /* 0x000000ffff23a224 */ /* 0x010fc600078e000b */
[----:B------:R-:W4:Y:S01]  /*122c0*/  LDL R11, [R1+0x474] ;  /* 0x00047400010b7983 */ /* 0x000f220000100800 */
[----:B------:R-:W-:Y:S02]  /*122d0*/  PRMT R80, RZ, 0x7610, R80 ;  /* 0x00007610ff507816 */ /* 0x000fe40000000050 */
[----:B------:R-:W-:Y:S01]  /*122e0*/  PRMT R81, RZ, 0x7610, R81 ;  /* 0x00007610ff517816 */ /* 0x000fe20000000051 */
[----:B------:R0:W-:Y:S04]  /*122f0*/  STS.U16 [R2+UR7+0xd800], R89 ;  /* 0x00d8005902007988 */ /* 0x0001e80008000407 */
[----:B------:R1:W4:Y:S04]  /*12300*/  @!P2 LDG.E.U16 R80, desc[UR22][R34.64] ;  /* 0x000000162250a981 */ /* 0x000328000c1e1500 */
[----:B0-----:R-:W4:Y:S01]  /*12310*/  LDL.LU R89, [R1+0x8e0] ;  /* 0x0008e00001597983 */ /* 0x001f220000300800 */
[----:B-1----:R-:W-:-:S03]  /*12320*/  @!P2 IMAD.MOV.U32 R35, RZ, RZ, R23 ;  /* 0x000000ffff23a224 */ /* 0x002fc600078e0017 */
[----:B------:R-:W4:Y:S01]  /*12330*/  LDL R23, [R1+0x494] ;  /* 0x0004940001177983 */ /* 0x000f220000100800 */
[----:B------:R-:W-:-:S03]  /*12340*/  @!P2 IMAD.MOV.U32 R34, RZ, RZ, R22 ;  /* 0x000000ffff22a224 */ /* 0x000fc600078e0016 */
[----:B------:R-:W4:Y:S04]  /*12350*/  LDL R22, [R1+0x498] ;  /* 0x0004980001167983 */ /* 0x000f280000100800 */
[----:B------:R3:W4:Y:S04]  /*12360*/  @!P2 LDG.E.U16 R81, desc[UR22][R34.64] ;  /* 0x000000162251a981 */ /* 0x000728000c1e1500 */
[----:B------:R0:W-:Y:S04]  /*12370*/  STS.U16 [R2+UR7+0x9c00], R87 ;  /* 0x009c005702007988 */ /* 0x0001e80008000407 */
[----:B------:R1:W-:Y:S04]  /*12380*/  STS.U16 [R2+UR7+0xdc00], R86 ;  /* 0x00dc005602007988 */ /* 0x0003e80008000407 */
[----:B0-----:R-:W4:Y:S01]  /*12390*/  LDL.LU R87, [R1+0x8dc] ;  /* 0x0008dc0001577983 */ /* 0x001f220000300800 */
[----:B---3--:R-:W-:-:S03]  /*123a0*/  @!P2 IMAD.MOV.U32 R35, RZ, RZ, R21 ;  /* 0x000000ffff23a224 */ /* 0x008fc600078e0015 */
[----:B------:R-:W3:Y:S01]  /*123b0*/  LDL R21, [R1+0x3bc] ;  /* 0x0003bc0001157983 */ /* 0x000ee20000100800 */
[----:B------:R-:W-:-:S03]  /*123c0*/  @!P2 IMAD.MOV.U32 R34, RZ, RZ, R20 ;  /* 0x000000ffff22a224 */ /* 0x000fc600078e0014 */
[----:B------:R-:W3:Y:S04]  /*123d0*/  LDL R20, [R1+0x4a8] ;  /* 0x0004a80001147983 */ /* 0x000ee80000100800 */
[----:B-1----:R-:W3:Y:S01]  /*123e0*/  LDL.LU R86, [R1+0x8d8] ;  /* 0x0008d80001567983 */ /* 0x002ee20000300800 */
[----:B------:R-:W-:-:S06]  /*123f0*/  PRMT R90, RZ, 0x7610, R90 ;  /* 0x00007610ff5a7816 */ /* 0x000fcc000000005a */
[----:B------:R2:W3:Y:S02]  /*12400*/  @!P2 LDG.E.U16 R90, desc[UR22][R34.64] ;  /* 0x00000016225aa981 */ /* 0x0004e4000c1e1500 */
[----:B--2---:R-:W-:Y:S02]  /*12410*/  @!P2 IMAD.MOV.U32 R34, RZ, RZ, R8 ;  /* 0x000000ffff22a224 */ /* 0x004fe400078e0008 */
[----:B------:R-:W2:Y:S01]  /*12420*/  LDL R8, [R1+0x3e0] ;  /* 0x0003e00001087983 */ /* 0x000ea20000100800 */
[----:B----4-:R-:W-:-:S03]  /*12430*/  @!P2 IMAD.MOV.U32 R35, RZ, RZ, R11 ;  /* 0x000000ffff23a224 */ /* 0x010fc600078e000b */
[----:B------:R-:W4:Y:S01]  /*12440*/  LDL R11, [R1+0x3dc] ;  /* 0x0003dc00010b7983 */ /* 0x000f220000100800 */
[----:B------:R-:W-:Y:S02]  /*12450*/  PRMT R82, RZ, 0x7610, R82 ;  /* 0x00007610ff527816 */ /* 0x000fe40000000052 */
[----:B------:R-:W-:Y:S02]  /*12460*/  LOP3.LUT R33, R2, 0x10, RZ, 0x3c, !PT ;  /* 0x0000001002217812 */ /* 0x000fe400078e3cff */
[----:B------:R-:W-:Y:S02]  /*12470*/  PRMT R83, RZ, 0x7610, R83 ;  /* 0x00007610ff537816 */ /* 0x000fe40000000053 */
[----:B------:R0:W4:Y:S01]  /*12480*/  @!P2 LDG.E.U16 R82, desc[UR22][R34.64] ;  /* 0x000000162252a981 */ /* 0x000122000c1e1500 */
[----:B------:R-:W-:-:S03]  /*12490*/  PRMT R85, RZ, 0x7610, R85 ;  /* 0x00007610ff557816 */ /* 0x000fc60000000055 */
[----:B------:R-:W-:Y:S04]  /*124a0*/  STS.U16 [R2+UR7+0xc000], R69 ;  /* 0x00c0004502007988 */ /* 0x000fe80008000407 */
[----:B------:R-:W-:Y:S01]  /*124b0*/  STS.U16 [R2+UR7+0x8400], R59 ;  /* 0x0084003b02007988 */ /* 0x000fe20008000407 */
[----:B0-----:R-:W-:-:S03]  /*124c0*/  @!P2 IMAD.MOV.U32 R35, RZ, RZ, R23 ;  /* 0x000000ffff23a224 */ /* 0x001fc600078e0017 */
[----:B------:R-:W-:Y:S01]  /*124d0*/  STS.U16 [R2+UR7+0xc400], R58 ;  /* 0x00c4003a02007988 */ /* 0x000fe20008000407 */
[----:B------:R-:W-:-:S03]  /*124e0*/  @!P2 IMAD.MOV.U32 R34, RZ, RZ, R22 ;  /* 0x000000ffff22a224 */ /* 0x000fc600078e0016 */
[----:B------:R-:W-:Y:S04]  /*124f0*/  STS.U16 [R2+UR7+0x8800], R66 ;  /* 0x0088004202007988 */ /* 0x000fe80008000407 */
[----:B------:R-:W-:Y:S04]  /*12500*/  STS.U16 [R2+UR7+0xc800], R67 ;  /* 0x00c8004302007988 */ /* 0x000fe80008000407 */
[----:B------:R-:W-:Y:S04]  /*12510*/  STS.U16 [R2+UR7+0x8c00], R68 ;  /* 0x008c004402007988 */ /* 0x000fe80008000407 */
[----:B------:R-:W-:Y:S04]  /*12520*/  STS.U16 [R33+UR7+0x8080], R75 ;  /* 0x0080804b21007988 */ /* 0x000fe80008000407 */
[----:B------:R-:W4:Y:S04]  /*12530*/  LDL R23, [R1+0x3fc] ;  /* 0x0003fc0001177983 */ /* 0x000f280000100800 */
        /* <DEDUP_REMOVED lines=9> */
[----:B-1----:R-:W3:Y:S04]  /*125d0*/  LDL.LU R88, [R1+0x8d0] ;  /* 0x0008d00001587983 */ /* 0x002ee80000300800 */
[----:B------:R2:W3:Y:S04]  /*125e0*/  @!P2 LDG.E.U16 R85, desc[UR22][R34.64] ;  /* 0x000000162255a981 */ /* 0x0004e8000c1e1500 */
[----:B------:R-:W3:Y:S01]  /*125f0*/  LDL.LU R75, [R1+0x4c4] ;  /* 0x0004c400014b7983 */ /* 0x000ee20000300800 */
[----:B--2---:R-:W-:-:S03]  /*12600*/  @!P2 IMAD.MOV.U32 R34, RZ, RZ, R8 ;  /* 0x000000ffff22a224 */ /* 0x004fc600078e0008 */
[----:B------:R-:W2:Y:S01]  /*12610*/  LDL R8, [R1+0x440] ;  /* 0x0004400001087983 */ /* 0x000ea20000100800 */
[----:B----4-:R-:W-:-:S03]  /*12620*/  @!P2 IMAD.MOV.U32 R35, RZ, RZ, R11 ;  /* 0x000000ffff23a224 */ /* 0x010fc600078e000b */
[----:B------:R-:W4:Y:S01]  /*12630*/  LDL R11, [R1+0x43c] ;  /* 0x00043c00010b7983 */ /* 0x000f220000100800 */
[----:B------:R-:W-:Y:S02]  /*12640*/  PRMT R86, RZ, 0x7610, R86 ;  /* 0x00007610ff567816 */ /* 0x000fe40000000056 */
[----:B------:R-:W-:Y:S01]  /*12650*/  PRMT R87, RZ, 0x7610, R87 ;  /* 0x00007610ff577816 */ /* 0x000fe20000000057 */
[----:B------:R-:W4:Y:S01]  /*12660*/  LDL.LU R66, [R1+0x4c8] ;  /* 0x0004c80001427983 */ /* 0x000f220000300800 */
[----:B------:R-:W-:-:S03]  /*12670*/  PRMT R78, RZ, 0x7610, R78 ;  /* 0x00007610ff4e7816 */ /* 0x000fc6000000004e */
[----:B------:R-:W4:Y:S04]  /*12680*/  LDL.LU R67, [R1+0x4cc] ;  /* 0x0004cc0001437983 */ /* 0x000f280000300800 */
[----:B------:R0:W-:Y:S04]  /*12690*/  STS.U16 [R33+UR7+0xc480], R3 ;  /* 0x00c4800321007988 */ /* 0x0001e80008000407 */
[----:B------:R-:W4:Y:S04]  /*126a0*/  @!P2 LDG.E.U16 R86, desc[UR22][R34.64] ;  /* 0x000000162256a981 */ /* 0x000f28000c1e1500 */
[----:B------:R1:W-:Y:S04]  /*126b0*/  STS.U16 [R33+UR7+0x8880], R92 ;  /* 0x0088805c21007988 */ /* 0x0003e80008000407 */
[----:B0-----:R-:W4:Y:S04]  /*126c0*/  LDL.LU R3, [R1+0x8cc] ;  /* 0x0008cc0001037983 */ /* 0x001f280000300800 */
[----:B------:R-:W4:Y:S04]  /*126d0*/  LDL R35, [R1+0x45c] ;  /* 0x00045c0001237983 */ /* 0x000f280000100800 */
[----:B------:R-:W4:Y:S04]  /*126e0*/  LDL R34, [R1+0x460] ;  /* 0x0004600001227983 */ /* 0x000f280000100800 */
[----:B-1----:R-:W4:Y:S04]  /*126f0*/  LDL.LU R92, [R1+0x8c8] ;  /* 0x0008c800015c7983 */ /* 0x002f280000300800 */
[----:B------:R0:W-:Y:S04]  /*12700*/  STS.U16 [R33+UR7+0xc880], R93 ;  /* 0x00c8805d21007988 */ /* 0x0001e80008000407 */
[----:B------:R-:W4:Y:S04]  /*12710*/  @!P2 LDG.E.U16 R87, desc[UR22][R22.64] ;  /* 0x000000161657a981 */ /* 0x000f28000c1e1500 */
[----:B------:R-:W4:Y:S04]  /*12720*/  @!P2 LDG.E.U16 R78, desc[UR22][R56.64] ;  /* 0x00000016384ea981 */ /* 0x000f28000c1e1500 */
[----:B------:R-:W4:Y:S04]  /*12730*/  LDL R23, [R1+0x47c] ;  /* 0x00047c0001177983 */ /* 0x000f280000100800 */
[----:B------:R-:W4:Y:S04]  /*12740*/  LDL R22, [R1+0x480] ;  /* 0x0004800001167983 */ /* 0x000f280000100800 */
[----:B0-----:R-:W4:Y:S04]  /*12750*/  LDL.LU R93, [R1+0x8c4] ;  /* 0x0008c400015d7983 */ /* 0x001f280000300800 */
[----:B------:R0:W-:Y:S01]  /*12760*/  STS.U16 [R33+UR7+0x8c80], R91 ;  /* 0x008c805b21007988 */ /* 0x0001e20008000407 */
[----:B------:R-:W-:-:S02]  /*12770*/  PRMT R89, RZ, 0x7610, R89 ;  /* 0x00007610ff597816 */ /* 0x000fc40000000059 */
[----:B---3--:R-:W-:-:S06]  /*12780*/  PRMT R88, RZ, 0x7610, R88 ;  /* 0x00007610ff587816 */ /* 0x008fcc0000000058 */
[----:B------:R-:W3:Y:S04]  /*12790*/  @!P2 LDG.E.U16 R88, desc[UR22][R20.64] ;  /* 0x000000161458a981 */ /* 0x000ee8000c1e1500 */
[----:B------:R-:W3:Y:S04]  /*127a0*/  LDL R21, [R1+0x3b0] ;  /* 0x0003b00001157983 */ /* 0x000ee80000100800 */
[----:B------:R-:W3:Y:S04]  /*127b0*/  LDL R20, [R1+0x49c] ;  /* 0x00049c0001147983 */ /* 0x000ee80000100800 */
[----:B------:R1:W-:Y:S01]  /*127c0*/  STS.U16 [R33+UR7+0xcc80], R75 ;  /* 0x00cc804b21007988 */ /* 0x0003e20008000407 */
[----:B--2---:R-:W-:-:S03]  /*127d0*/  @!P2 IMAD.MOV.U32 R64, RZ, RZ, R8 ;  /* 0x000000ffff40a224 */ /* 0x004fc600078e0008 */
[----:B------:R-:W2:Y:S01]  /*127e0*/  LDL R8, [R1+0x3c0] ;  /* 0x0003c00001087983 */ /* 0x000ea20000100800 */
[----:B----4-:R-:W-:-:S03]  /*127f0*/  @!P2 IMAD.MOV.U32 R65, RZ, RZ, R11 ;  /* 0x000000ffff41a224 */ /* 0x010fc600078e000b */
[----:B------:R-:W4:Y:S04]  /*12800*/  LDL R11, [R1+0x3ac] ;  /* 0x0003ac00010b7983 */ /* 0x000f280000100800 */
[----:B------:R-:W2:Y:S04]  /*12810*/  LDL.LU R56, [R1+0x514] ;  /* 0x0005140001387983 */ /* 0x000ea80000300800 */
[----:B------:R-:W2:Y:S04]  /*12820*/  LDL.LU R59, [R1+0x510] ;  /* 0x00051000013b7983 */ /* 0x000ea80000300800 */
[----:B0-----:R-:W2:Y:S04]  /*12830*/  LDL.LU R91, [R1+0x8c0] ;  /* 0x0008c000015b7983 */ /* 0x001ea80000300800 */
[----:B------:R-:W3:Y:S04]  /*12840*/  LDL.LU R68, [R1+0x4dc] ;  /* 0x0004dc0001447983 */ /* 0x000ee80000300800 */
[----:B-1----:R-:W4:Y:S04]  /*12850*/  LDL.LU R75, [R1+0x4d8] ;  /* 0x0004d800014b7983 */ /* 0x002f280000300800 */
[----:B------:R-:W4:Y:S04]  /*12860*/  @!P2 LDG.E.U16 R89, desc[UR22][R64.64] ;  /* 0x000000164059a981 */ /* 0x000f28000c1e1500 */
[----:B------:R-:W4:Y:S04]  /*12870*/  LDL.LU R63, [R1+0x370] ;  /* 0x00037000013f7983 */ /* 0x000f280000300800 */
[----:B------:R-:W4:Y:S01]  /*12880*/  LDL.LU R64, [R1+0x36c] ;  /* 0x00036c0001407983 */ /* 0x000f220000300800 */
[----:B------:R-:W-:-:S03]  /*12890*/  PRMT R3, RZ, 0x7610, R3 ;  /* 0x00007610ff037816 */ /* 0x000fc60000000003 */
[----:B------:R-:W4:Y:S04]  /*128a0*/  LDL.LU R65, [R1+0x604] ;  /* 0x0006040001417983 */ /* 0x000f280000300800 */
[----:B------:R0:W-:Y:S04]  /*128b0*/  STS.U16 [R33+UR7+0x9080], R66 ;  /* 0x0090804221007988 */ /* 0x0001e80008000407 */
[----:B------:R-:W4:Y:S01]  /*128c0*/  LDL.LU R69, [R1+0x600] ;  /* 0x0006000001457983 */ /* 0x000f220000300800 */
[----:B------:R-:W-:-:S03]  /*128d0*/  PRMT R92, RZ, 0x7610, R92 ;  /* 0x00007610ff5c7816 */ /* 0x000fc6000000005c */
[----:B0-----:R-:W4:Y:S04]  /*128e0*/  LDL.LU R66, [R1+0x5d4] ;  /* 0x0005d40001427983 */ /* 0x001f280000300800 */
[----:B------:R-:W4:Y:S01]  /*128f0*/  LDL.LU R71, [R1+0x5d0] ;  /* 0x0005d00001477983 */ /* 0x000f220000300800 */
[----:B------:R-:W-:-:S03]  /*12900*/  PRMT R93, RZ, 0x7610, R93 ;  /* 0x00007610ff5d7816 */ /* 0x000fc6000000005d */
[----:B------:R-:W4:Y:S04]  /*12910*/  LDL.LU R73, [R1+0x5a4] ;  /* 0x0005a40001497983 */ /* 0x000f280000300800 */
[----:B------:R0:W-:Y:S04]  /*12920*/  STS.U16 [R33+UR7+0xd080], R67 ;  /* 0x00d0804321007988 */ /* 0x0001e80008000407 */
[----:B------:R-:W4:Y:S04]  /*12930*/  @!P2 LDG.E.U16 R93, desc[UR22][R34.64] ;  /* 0x00000016225da981 */ /* 0x000f28000c1e1500 */
[----:B------:R-:W4:Y:S01]  /*12940*/  @!P2 LDG.E.U16 R92, desc[UR22][R22.64] ;  /* 0x00000016165ca981 */ /* 0x000f22000c1e1500 */
[----:B--2---:R-:W-:-:S06]  /*12950*/  PRMT R91, RZ, 0x7610, R91 ;  /* 0x00007610ff5b7816 */ /* 0x004fcc000000005b */
[----:B---3--:R1:W2:Y:S02]  /*12960*/  @!P2 LDG.E.U16 R91, desc[UR22][R20.64] ;  /* 0x00000016145ba981 */ /* 0x0082a4000c1e1500 */
[----:B-1----:R-:W-:Y:S02]  /*12970*/  @!P2 IMAD.MOV.U32 R20, RZ, RZ, R8 ;  /* 0x000000ffff14a224 */ /* 0x002fe400078e0008 */
[----:B----4-:R-:W-:Y:S02]  /*12980*/  @!P2 IMAD.MOV.U32 R21, RZ, RZ, R11 ;  /* 0x000000ffff15a224 */ /* 0x010fe400078e000b */
[----:B------:R-:W3:Y:S04]  /*12990*/  LDL.LU R11, [R1+0x5a0] ;  /* 0x0005a000010b7983 */ /* 0x000ee80000300800 */
[----:B------:R-:W4:Y:S04]  /*129a0*/  LDL.LU R58, [R1+0x574] ;  /* 0x00057400013a7983 */ /* 0x000f280000300800 */
[----:B0-----:R-:W2:Y:S04]  /*129b0*/  LDL.LU R67, [R1+0x570] ;  /* 0x0005700001437983 */ /* 0x001ea80000300800 */
[----:B------:R-:W2:Y:S04]  /*129c0*/  @!P2 LDG.E.U16 R3, desc[UR22][R20.64] ;  /* 0x000000161403a981 */ /* 0x000ea8000c1e1500 */
        /* <DEDUP_REMOVED lines=11> */
[----:B------:R0:W-:Y:S04]  /*12a80*/  STS.U16 [R33+UR7+0x9480], R56 ;  /* 0x0094803821007988 */ /* 0x0001e80008000407 */
[----:B------:R-:W2:Y:S04]  /*12a90*/  LDL.LU R57, [R1+0x598] ;  /* 0x0005980001397983 */ /* 0x000ea80000300800 */
[----:B------:R1:W-:Y:S04]  /*12aa0*/  STS.U16 [R33+UR7+0xd480], R59 ;  /* 0x00d4803b21007988 */ /* 0x0003e80008000407 */
[----:B0-----:R-:W2:Y:S04]  /*12ab0*/  LDL.LU R56, [R1+0x56c] ;  /* 0x00056c0001387983 */ /* 0x001ea80000300800 */
[----:B------:R0:W-:Y:S04]  /*12ac0*/  STS.U16 [R33+UR7+0x9880], R68 ;  /* 0x0098804421007988 */ /* 0x0001e80008000407 */
[----:B-1----:R-:W2:Y:S04]  /*12ad0*/  LDL.LU R59, [R1+0x568] ;  /* 0x00056800013b7983 */ /* 0x002ea80000300800 */
[----:B------:R1:W-:Y:S04]  /*12ae0*/  STS.U16 [R33+UR7+0xd880], R75 ;  /* 0x00d8804b21007988 */ /* 0x0003e80008000407 */
[----:B0-----:R-:W2:Y:S04]  /*12af0*/  LDL.LU R68, [R1+0x53c] ;  /* 0x00053c0001447983 */ /* 0x001ea80000300800 */
[----:B------:R0:W-:Y:S04]  /*12b00*/  STS.U16 [R33+UR7+0x9c80], R63 ;  /* 0x009c803f21007988 */ /* 0x0001e80008000407 */
[----:B-1----:R-:W2:Y:S04]  /*12b10*/  LDL.LU R75, [R1+0x538] ;  /* 0x00053800014b7983 */ /* 0x002ea80000300800 */
[----:B------:R1:W-:Y:S04]  /*12b20*/  STS.U16 [R33+UR7+0xdc80], R64 ;  /* 0x00dc804021007988 */ /* 0x0003e80008000407 */
[----:B0-----:R0:W5:Y:S04]  /*12b30*/  LDL.LU R63, [R1+0x8bc] ;  /* 0x0008bc00013f7983 */ /* 0x0011680000300800 */
[----:B-1----:R-:W2:Y:S01]  /*12b40*/  LDL.LU R33, [R1+0x8b8] ;  /* 0x0008b80001217983 */ /* 0x002ea20000300800 */
[----:B------:R-:W-:-:S03]  /*12b50*/  LOP3.LUT R8, R2, 0x20, RZ, 0x3c, !PT ;  /* 0x0000002002087812 */ /* 0x000fc600078e3cff */
[----:B------:R0:W5:Y:S04]  /*12b60*/  LDL.LU R64, [R1+0x8b4] ;  /* 0x0008b40001407983 */ /* 0x0001680000300800 */
[----:B------:R1:W-:Y:S04]  /*12b70*/  STS.U16 [R8+UR7+0x8100], R65 ;  /* 0x0081004108007988 */ /* 0x0003e80008000407 */
[----:B------:R-:W-:Y:S04]  /*12b80*/  STS.U16 [R8+UR7+0xc100], R69 ;  /* 0x00c1004508007988 */ /* 0x000fe80008000407 */
[----:B------:R-:W-:Y:S04]  /*12b90*/  STS.U16 [R8+UR7+0x8500], R66 ;  /* 0x0085004208007988 */ /* 0x000fe80008000407 */
[----:B------:R0:W-:Y:S04]  /*12ba0*/  STS.U16 [R8+UR7+0xc500], R71 ;  /* 0x00c5004708007988 */ /* 0x0001e80008000407 */
[----:B------:R-:W-:Y:S04]  /*12bb0*/  STS.U16 [R8+UR7+0x8900], R73 ;  /* 0x0089004908007988 */ /* 0x000fe80008000407 */
[----:B-1----:R1:W5:Y:S01]  /*12bc0*/  LDL.LU R65, [R1+0x8b0] ;  /* 0x0008b00001417983 */ /* 0x0023620000300800 */
[----:B0-----:R-:W-:-:S03]  /*12bd0*/  LOP3.LUT R71, R2, 0x30, RZ, 0x3c, !PT ;  /* 0x0000003002477812 */ /* 0x001fc600078e3cff */
[----:B------:R-:W2:Y:S04]  /*12be0*/  LDL.LU R69, [R1+0x8ac] ;  /* 0x0008ac0001457983 */ /* 0x000ea80000300800 */
[----:B------:R-:W2:Y:S04]  /*12bf0*/  LDL.LU R66, [R1+0x8a8] ;  /* 0x0008a80001427983 */ /* 0x000ea80000300800 */
[----:B---3--:R-:W-:Y:S04]  /*12c00*/  STS.U16 [R8+UR7+0xc900], R11 ;  /* 0x00c9000b08007988 */ /* 0x008fe80008000407 */
[----:B----4-:R0:W-:Y:S04]  /*12c10*/  STS.U16 [R8+UR7+0x8d00], R58 ;  /* 0x008d003a08007988 */ /* 0x0101e80008000407 */
[----:B--2---:R2:W-:Y:S04]  /*12c20*/  STS.U16 [R8+UR7+0xcd00], R67 ;  /* 0x00cd004308007988 */ /* 0x0045e80008000407 */
[----:B0-----:R-:W3:Y:S04]  /*12c30*/  LDL.LU R58, [R1+0x504] ;  /* 0x00050400013a7983 */ /* 0x001ee80000300800 */
[----:B------:R-:W-:Y:S04]  /*12c40*/  STS.U16 [R8+UR7+0x9100], R77 ;  /* 0x0091004d08007988 */ /* 0x000fe80008000407 */
[----:B------:R-:W-:Y:S04]  /*12c50*/  STS.U16 [R8+UR7+0xd100], R21 ;  /* 0x00d1001508007988 */ /* 0x000fe80008000407 */
[----:B------:R-:W-:Y:S04]  /*12c60*/  STS.U16 [R8+UR7+0x9500], R20 ;  /* 0x0095001408007988 */ /* 0x000fe80008000407 */
[----:B------:R-:W-:Y:S04]  /*12c70*/  STS.U16 [R8+UR7+0xd500], R35 ;  /* 0x00d5002308007988 */ /* 0x000fe80008000407 */
[----:B--2---:R-:W2:Y:S04]  /*12c80*/  LDL.LU R67, [R1+0x500] ;  /* 0x0005000001437983 */ /* 0x004ea80000300800 */
[----:B------:R-:W-:Y:S04]  /*12c90*/  STS.U16 [R8+UR7+0x9900], R23 ;  /* 0x0099001708007988 */ /* 0x000fe80008000407 */
[----:B------:R-:W-:Y:S04]  /*12ca0*/  STS.U16 [R8+UR7+0xd900], R22 ;  /* 0x00d9001608007988 */ /* 0x000fe80008000407 */
[----:B------:R-:W4:Y:S04]  /*12cb0*/  LDL.LU R73, [R1+0x5f4] ;  /* 0x0005f40001497983 */ /* 0x000f280000300800 */
[----:B------:R-:W-:Y:S04]  /*12cc0*/  STS.U16 [R8+UR7+0x9d00], R33 ;  /* 0x009d002108007988 */ /* 0x000fe80008000407 */
[----:B------:R-:W-:Y:S04]  /*12cd0*/  STS.U16 [R8+UR7+0xdd00], R32 ;  /* 0x00dd002008007988 */ /* 0x000fe80008000407 */
[----:B------:R0:W-:Y:S04]  /*12ce0*/  STS.U16 [R71+UR7+0x8180], R76 ;  /* 0x0081804c47007988 */ /* 0x0001e80008000407 */
[----:B------:R-:W-:Y:S04]  /*12cf0*/  STS.U16 [R71+UR7+0xc180], R34 ;  /* 0x00c1802247007988 */ /* 0x000fe80008000407 */
[----:B------:R1:W-:Y:S04]  /*12d00*/  STS.U16 [R71+UR7+0x8580], R74 ;  /* 0x0085804a47007988 */ /* 0x0003e80008000407 */
[----:B0-----:R-:W4:Y:S04]  /*12d10*/  LDL.LU R76, [R1+0x5f0] ;  /* 0x0005f000014c7983 */ /* 0x001f280000300800 */
[----:B------:R-:W-:Y:S04]  /*12d20*/  STS.U16 [R71+UR7+0xc580], R45 ;  /* 0x00c5802d47007988 */ /* 0x000fe80008000407 */
[----:B-1----:R-:W4:Y:S04]  /*12d30*/  LDL.LU R74, [R1+0x5c4] ;  /* 0x0005c400014a7983 */ /* 0x002f280000300800 */
[----:B------:R-:W-:Y:S04]  /*12d40*/  STS.U16 [R71+UR7+0x8980], R47 ;  /* 0x0089802f47007988 */ /* 0x000fe80008000407 */
[----:B------:R-:W4:Y:S04]  /*12d50*/  LDL.LU R8, [R1+0x5c0] ;  /* 0x0005c00001087983 */ /* 0x000f280000300800 */
[----:B------:R-:W-:Y:S04]  /*12d60*/  STS.U16 [R71+UR7+0xc980], R57 ;  /* 0x00c9803947007988 */ /* 0x000fe80008000407 */
[----:B------:R-:W4:Y:S04]  /*12d70*/  LDL.LU R77, [R1+0x594] ;  /* 0x00059400014d7983 */ /* 0x000f280000300800 */
[----:B------:R-:W-:Y:S04]  /*12d80*/  STS.U16 [R71+UR7+0x8d80], R56 ;  /* 0x008d803847007988 */ /* 0x000fe80008000407 */
[----:B------:R-:W4:Y:S04]  /*12d90*/  LDL.LU R21, [R1+0x590] ;  /* 0x0005900001157983 */ /* 0x000f280000300800 */
[----:B------:R-:W-:Y:S04]  /*12da0*/  STS.U16 [R71+UR7+0xcd80], R59 ;  /* 0x00cd803b47007988 */ /* 0x000fe80008000407 */
[----:B------:R-:W4:Y:S04]  /*12db0*/  LDL.LU R20, [R1+0x564] ;  /* 0x0005640001147983 */ /* 0x000f280000300800 */
[----:B------:R0:W-:Y:S04]  /*12dc0*/  STS.U16 [R71+UR7+0x9180], R68 ;  /* 0x0091804447007988 */ /* 0x0001e80008000407 */
[----:B------:R-:W4:Y:S04]  /*12dd0*/  LDL.LU R35, [R1+0x560] ;  /* 0x0005600001237983 */ /* 0x000f280000300800 */
[----:B------:R1:W-:Y:S04]  /*12de0*/  STS.U16 [R71+UR7+0xd180], R75 ;  /* 0x00d1804b47007988 */ /* 0x0003e80008000407 */
[----:B0-----:R-:W4:Y:S04]  /*12df0*/  LDL.LU R68, [R1+0x534] ;  /* 0x0005340001447983 */ /* 0x001f280000300800 */
[----:B-1----:R-:W4:Y:S04]  /*12e00*/  LDL.LU R75, [R1+0x530] ;  /* 0x00053000014b7983 */ /* 0x002f280000300800 */
[----:B------:R-:W4:Y:S04]  /*12e10*/  LDL.LU R23, [R1+0x4fc] ;  /* 0x0004fc0001177983 */ /* 0x000f280000300800 */
[----:B------:R-:W4:Y:S04]  /*12e20*/  LDL.LU R22, [R1+0x4f8] ;  /* 0x0004f80001167983 */ /* 0x000f280000300800 */
[----:B------:R-:W4:Y:S04]  /*12e30*/  LDL.LU R33, [R1+0x390] ;  /* 0x0003900001217983 */ /* 0x000f280000300800 */
[----:B------:R-:W4:Y:S01]  /*12e40*/  LDL.LU R32, [R1+0x38c] ;  /* 0x00038c0001207983 */ /* 0x000f220000300800 */
[----:B------:R-:W-:-:S03]  /*12e50*/  LOP3.LUT R11, R2, 0x40, RZ, 0x3c, !PT ;  /* 0x00000040020b7812 */ /* 0x000fc600078e3cff */
[----:B------:R-:W4:Y:S04]  /*12e60*/  LDL.LU R34, [R1+0x5ec] ;  /* 0x0005ec0001227983 */ /* 0x000f280000300800 */
[----:B------:R-:W4:Y:S04]  /*12e70*/  LDL.LU R45, [R1+0x5e8] ;  /* 0x0005e800012d7983 */ /* 0x000f280000300800 */
[----:B------:R-:W4:Y:S04]  /*12e80*/  LDL.LU R47, [R1+0x5bc] ;  /* 0x0005bc00012f7983 */ /* 0x000f280000300800 */
[----:B------:R-:W4:Y:S04]  /*12e90*/  LDL.LU R57, [R1+0x5b8] ;  /* 0x0005b80001397983 */ /* 0x000f280000300800 */
[----:B------:R-:W4:Y:S04]  /*12ea0*/  LDL.LU R56, [R1+0x58c] ;  /* 0x00058c0001387983 */ /* 0x000f280000300800 */
[----:B------:R-:W4:Y:S04]  /*12eb0*/  LDL.LU R59, [R1+0x588] ;  /* 0x00058800013b7983 */ /* 0x000f280000300800 */
[----:B---3--:R0:W-:Y:S04]  /*12ec0*/  STS.U16 [R71+UR7+0x9580], R58 ;  /* 0x0095803a47007988 */ /* 0x0081e80008000407 */
[----:B0-----:R-:W3:Y:S04]  /*12ed0*/  LDL.LU R58, [R1+0x55c] ;  /* 0x00055c00013a7983 */ /* 0x001ee80000300800 */
[----:B--2---:R0:W-:Y:S04]  /*12ee0*/  STS.U16 [R71+UR7+0xd580], R67 ;  /* 0x00d5804347007988 */ /* 0x0041e80008000407 */
[----:B------:R1:W-:Y:S04]  /*12ef0*/  STS.U16 [R71+UR7+0x9980], R66 ;  /* 0x0099804247007988 */ /* 0x0003e80008000407 */
[----:B------:R2:W-:Y:S04]  /*12f00*/  STS.U16 [R71+UR7+0xd980], R69 ;  /* 0x00d9804547007988 */ /* 0x0005e80008000407 */
[----:B------:R1:W-:Y:S04]  /*12f10*/  STS.U16 [R71+UR7+0x9d80], R70 ;  /* 0x009d804647007988 */ /* 0x0003e80008000407 */
[----:B------:R1:W-:Y:S04]  /*12f20*/  STS.U16 [R71+UR7+0xdd80], R72 ;  /* 0x00dd804847007988 */ /* 0x0003e80008000407 */
[----:B0-----:R-:W3:Y:S04]  /*12f30*/  LDL.LU R67, [R1+0x558] ;  /* 0x0005580001437983 */ /* 0x001ee80000300800 */
[----:B----4-:R0:W-:Y:S04]  /*12f40*/  STS.U16 [R11+UR7+0x8200], R73 ;  /* 0x008200490b007988 */ /* 0x0101e80008000407 */
[----:B-1----:R-:W4:Y:S04]  /*12f50*/  LDL.LU R66, [R1+0x52c] ;  /* 0x00052c0001427983 */ /* 0x002f280000300800 */
[----:B--2---:R-:W2:Y:S04]  /*12f60*/  LDL.LU R69, [R1+0x528] ;  /* 0x0005280001457983 */ /* 0x004ea80000300800 */
[----:B------:R1:W5:Y:S04]  /*12f70*/  LDL.LU R70, [R1+0x8a4] ;  /* 0x0008a40001467983 */ /* 0x0003680000300800 */
[----:B------:R1:W5:Y:S04]  /*12f80*/  LDL.LU R71, [R1+0x8a0] ;  /* 0x0008a00001477983 */ /* 0x0003680000300800 */
[----:B------:R1:W5:Y:S04]  /*12f90*/  LDL.LU R72, [R1+0x89c] ;  /* 0x00089c0001487983 */ /* 0x0003680000300800 */
[----:B0-----:R1:W5:Y:S04]  /*12fa0*/  LDL.LU R73, [R1+0x898] ;  /* 0x0008980001497983 */ /* 0x0013680000300800 */
[----:B------:R0:W-:Y:S04]  /*12fb0*/  STS.U16 [R11+UR7+0xc200], R76 ;  /* 0x00c2004c0b007988 */ /* 0x0001e80008000407 */
[----:B------:R1:W-:Y:S04]  /*12fc0*/  STS.U16 [R11+UR7+0x8600], R74 ;  /* 0x0086004a0b007988 */ /* 0x0003e80008000407 */
[----:B0-----:R-:W2:Y:S04]  /*12fd0*/  LDL.LU R76, [R1+0x894] ;  /* 0x00089400014c7983 */ /* 0x001ea80000300800 */
[----:B------:R-:W-:Y:S04]  /*12fe0*/  STS.U16 [R11+UR7+0xc600], R8 ;  /* 0x00c600080b007988 */ /* 0x000fe80008000407 */
[----:B-1----:R-:W2:Y:S04]  /*12ff0*/  LDL.LU R74, [R1+0x890] ;  /* 0x00089000014a7983 */ /* 0x002ea80000300800 */
[----:B------:R-:W-:Y:S04]  /*13000*/  STS.U16 [R11+UR7+0x8a00], R77 ;  /* 0x008a004d0b007988 */ /* 0x000fe80008000407 */
[----:B------:R-:W-:Y:S04]  /*13010*/  STS.U16 [R11+UR7+0xca00], R21 ;  /* 0x00ca00150b007988 */ /* 0x000fe80008000407 */
[----:B------:R-:W-:Y:S04]  /*13020*/  STS.U16 [R11+UR7+0x8e00], R20 ;  /* 0x008e00140b007988 */ /* 0x000fe80008000407 */
[----:B------:R-:W-:Y:S04]  /*13030*/  STS.U16 [R11+UR7+0xce00], R35 ;  /* 0x00ce00230b007988 */ /* 0x000fe80008000407 */
        /* <DEDUP_REMOVED lines=10> */
[----:B------:R-:W2:Y:S04]  /*130e0*/  LDL.LU R77, [R1+0x5e4] ;  /* 0x0005e400014d7983 */ /* 0x000ea80000300800 */
[----:B0-----:R-:W2:Y:S04]  /*130f0*/  LDL.LU R10, [R1+0x5e0] ;  /* 0x0005e000010a7983 */ /* 0x001ea80000300800 */
[----:B------:R-:W2:Y:S04]  /*13100*/  LDL.LU R11, [R1+0x5b4] ;  /* 0x0005b400010b7983 */ /* 0x000ea80000300800 */
[----:B------:R-:W2:Y:S04]  /*13110*/  LDL.LU R35, [R1+0x5b0] ;  /* 0x0005b00001237983 */ /* 0x000ea80000300800 */
[----:B------:R-:W2:Y:S04]  /*13120*/  LDL.LU R20, [R1+0x584] ;  /* 0x0005840001147983 */ /* 0x000ea80000300800 */
[----:B------:R-:W2:Y:S04]  /*13130*/  LDL.LU R21, [R1+0x580] ;  /* 0x0005800001157983 */ /* 0x000ea80000300800 */
[----:B------:R-:W2:Y:S01]  /*13140*/  LDL.LU R14, [R1+0x554] ;  /* 0x00055400010e7983 */ /* 0x000ea20000300800 */
[----:B------:R-:W-:-:S03]  /*13150*/  LOP3.LUT R8, R2, 0x50, RZ, 0x3c, !PT ;  /* 0x0000005002087812 */ /* 0x000fc600078e3cff */
[----:B------:R-:W2:Y:S04]  /*13160*/  LDL.LU R22, [R1+0x550] ;  /* 0x0005500001167983 */ /* 0x000ea80000300800 */
[----:B------:R0:W-:Y:S04]  /*13170*/  STS.U16 [R8+UR7+0x8280], R34 ;  /* 0x0082802208007988 */ /* 0x0001e80008000407 */
[----:B------:R-:W2:Y:S04]  /*13180*/  LDL.LU R23, [R1+0x524] ;  /* 0x0005240001177983 */ /* 0x000ea80000300800 */
[----:B------:R-:W-:Y:S04]  /*13190*/  STS.U16 [R8+UR7+0xc280], R45 ;  /* 0x00c2802d08007988 */ /* 0x000fe80008000407 */
[----:B------:R-:W2:Y:S04]  /*131a0*/  LDL.LU R32, [R1+0x520] ;  /* 0x0005200001207983 */ /* 0x000ea80000300800 */
[----:B------:R1:W-:Y:S04]  /*131b0*/  STS.U16 [R8+UR7+0x8680], R47 ;  /* 0x0086802f08007988 */ /* 0x0003e80008000407 */
[----:B------:R-:W2:Y:S04]  /*131c0*/  LDL.LU R33, [R1+0x4ec] ;  /* 0x0004ec0001217983 */ /* 0x000ea80000300800 */
[----:B------:R-:W-:Y:S04]  /*131d0*/  STS.U16 [R8+UR7+0xc680], R57 ;  /* 0x00c6803908007988 */ /* 0x000fe80008000407 */
[----:B0-----:R-:W2:Y:S04]  /*131e0*/  LDL.LU R34, [R1+0x4e8] ;  /* 0x0004e80001227983 */ /* 0x001ea80000300800 */
[----:B------:R0:W-:Y:S04]  /*131f0*/  STS.U16 [R8+UR7+0x8a80], R56 ;  /* 0x008a803808007988 */ /* 0x0001e80008000407 */
[----:B-1----:R-:W2:Y:S04]  /*13200*/  LDL.LU R47, [R1+0x5dc] ;  /* 0x0005dc00012f7983 */ /* 0x002ea80000300800 */
[----:B------:R-:W-:Y:S04]  /*13210*/  STS.U16 [R8+UR7+0xca80], R59 ;  /* 0x00ca803b08007988 */ /* 0x000fe80008000407 */
[----:B0-----:R-:W2:Y:S04]  /*13220*/  LDL.LU R56, [R1+0x5d8] ;  /* 0x0005d80001387983 */ /* 0x001ea80000300800 */
[----:B------:R-:W2:Y:S01]  /*13230*/  LDL.LU R57, [R1+0x5ac] ;  /* 0x0005ac0001397983 */ /* 0x000ea20000300800 */
[----:B------:R-:W-:-:S03]  /*13240*/  LOP3.LUT R45, R2, 0x60, RZ, 0x3c, !PT ;  /* 0x00000060022d7812 */ /* 0x000fc600078e3cff */
[----:B---3--:R0:W-:Y:S04]  /*13250*/  STS.U16 [R8+UR7+0x8e80], R58 ;  /* 0x008e803a08007988 */ /* 0x0081e80008000407 */
[----:B0-----:R-:W3:Y:S04]  /*13260*/  LDL.LU R58, [R1+0x5a8] ;  /* 0x0005a800013a7983 */ /* 0x001ee80000300800 */
[----:B------:R-:W3:Y:S04]  /*13270*/  LDL.LU R59, [R1+0x57c] ;  /* 0x00057c00013b7983 */ /* 0x000ee80000300800 */
[----:B------:R-:W-:Y:S04]  /*13280*/  STS.U16 [R8+UR7+0xce80], R67 ;  /* 0x00ce804308007988 */ /* 0x000fe80008000407 */
[----:B----4-:R0:W-:Y:S04]  /*13290*/  STS.U16 [R8+UR7+0x9280], R66 ;  /* 0x0092804208007988 */ /* 0x0101e80008000407 */
[----:B--2---:R-:W-:Y:S04]  /*132a0*/  STS.U16 [R8+UR7+0xd280], R69 ;  /* 0x00d2804508007988 */ /* 0x004fe80008000407 */
[----:B0-----:R-:W2:Y:S04]  /*132b0*/  LDL.LU R66, [R1+0x578] ;  /* 0x0005780001427983 */ /* 0x001ea80000300800 */
[----:B------:R-:W4:Y:S04]  /*132c0*/  LDL.LU R67, [R1+0x54c] ;  /* 0x00054c0001437983 */ /* 0x000f280000300800 */
[----:B------:R0:W-:Y:S04]  /*132d0*/  STS.U16 [R8+UR7+0x9680], R68 ;  /* 0x0096804408007988 */ /* 0x0001e80008000407 */
[----:B------:R-:W-:Y:S04]  /*132e0*/  STS.U16 [R8+UR7+0xd680], R75 ;  /* 0x00d6804b08007988 */ /* 0x000fe80008000407 */
[----:B0-----:R-:W2:Y:S04]  /*132f0*/  LDL.LU R68, [R1+0x548] ;  /* 0x0005480001447983 */ /* 0x001ea80000300800 */
[----:B------:R0:W-:Y:S04]  /*13300*/  STS.U16 [R8+UR7+0x9a80], R74 ;  /* 0x009a804a08007988 */ /* 0x0001e80008000407 */
[----:B------:R-:W2:Y:S04]  /*13310*/  LDL.LU R69, [R1+0x51c] ;  /* 0x00051c0001457983 */ /* 0x000ea80000300800 */
[----:B------:R1:W-:Y:S04]  /*13320*/  STS.U16 [R8+UR7+0xda80], R76 ;  /* 0x00da804c08007988 */ /* 0x0003e80008000407 */
[----:B0-----:R-:W2:Y:S04]  /*13330*/  LDL.LU R74, [R1+0x518] ;  /* 0x00051800014a7983 */ /* 0x001ea80000300800 */
[----:B------:R-:W2:Y:S04]  /*13340*/  LDL.LU R75, [R1+0x4e4] ;  /* 0x0004e400014b7983 */ /* 0x000ea80000300800 */
[----:B-1----:R-:W2:Y:S04]  /*13350*/  LDL.LU R76, [R1+0x4e0] ;  /* 0x0004e000014c7983 */ /* 0x002ea80000300800 */
[----:B------:R0:W-:Y:S04]  /*13360*/  STS.U16 [R8+UR7+0x9e80], R12 ;  /* 0x009e800c08007988 */ /* 0x0001e80008000407 */
[----:B------:R1:W-:Y:S04]  /*13370*/  STS.U16 [R8+UR7+0xde80], R9 ;  /* 0x00de800908007988 */ /* 0x0003e80008000407 */
[----:B------:R1:W-:Y:S04]  /*13380*/  STS.U16 [R45+UR7+0x8300], R77 ;  /* 0x0083004d2d007988 */ /* 0x0003e80008000407 */
[----:B0-----:R-:W2:Y:S04]  /*13390*/  LDL.LU R12, [R1+0x88c] ;  /* 0x00088c00010c7983 */ /* 0x001ea80000300800 */
[----:B-1----:R0:W5:Y:S04]  /*133a0*/  LDL.LU R8, [R1+0x888] ;  /* 0x0008880001087983 */ /* 0x0021680000300800 */
[----:B------:R0:W5:Y:S04]  /*133b0*/  LDL.LU R9, [R1+0x884] ;  /* 0x0008840001097983 */ /* 0x0001680000300800 */
[----:B------:R-:W2:Y:S04]  /*133c0*/  LDL.LU R77, [R1+0x880] ;  /* 0x00088000014d7983 */ /* 0x000ea80000300800 */
[----:B------:R1:W-:Y:S04]  /*133d0*/  STS.U16 [R45+UR7+0xc300], R10 ;  /* 0x00c3000a2d007988 */ /* 0x0003e80008000407 */
[----:B------:R0:W-:Y:S04]  /*133e0*/  STS.U16 [R45+UR7+0x8700], R11 ;  /* 0x0087000b2d007988 */ /* 0x0001e80008000407 */
[----:B------:R0:W-:Y:S04]  /*133f0*/  STS.U16 [R45+UR7+0xc700], R35 ;  /* 0x00c700232d007988 */ /* 0x0001e80008000407 */
[----:B-1----:R1:W5:Y:S04]  /*13400*/  LDL.LU R10, [R1+0x87c] ;  /* 0x00087c00010a7983 */ /* 0x0023680000300800 */
[----:B0-----:R1:W5:Y:S04]  /*13410*/  LDL.LU R11, [R1+0x878] ;  /* 0x00087800010b7983 */ /* 0x0013680000300800 */
[----:B------:R-:W2:Y:S04]  /*13420*/  LDL.LU R35, [R1+0x874] ;  /* 0x0008740001237983 */ /* 0x000ea80000300800 */
[----:B------:R0:W-:Y:S04]  /*13430*/  STS.U16 [R45+UR7+0x8b00], R20 ;  /* 0x008b00142d007988 */ /* 0x0001e80008000407 */
[----:B------:R1:W-:Y:S04]  /*13440*/  STS.U16 [R45+UR7+0xcb00], R21 ;  /* 0x00cb00152d007988 */ /* 0x0003e80008000407 */
[----:B------:R1:W-:Y:S04]  /*13450*/  STS.U16 [R45+UR7+0x8f00], R14 ;  /* 0x008f000e2d007988 */ /* 0x0003e80008000407 */
[----:B0-----:R0:W5:Y:S04]  /*13460*/  LDL.LU R20, [R1+0x870] ;  /* 0x0008700001147983 */ /* 0x0011680000300800 */
[----:B-1----:R0:W5:Y:S04]  /*13470*/  LDL.LU R21, [R1+0x86c] ;  /* 0x00086c0001157983 */ /* 0x0021680000300800 */
[----:B------:R-:W2:Y:S04]  /*13480*/  LDL.LU R14, [R1+0x868] ;  /* 0x00086800010e7983 */ /* 0x000ea80000300800 */
[----:B------:R1:W-:Y:S04]  /*13490*/  STS.U16 [R45+UR7+0xcf00], R22 ;  /* 0x00cf00162d007988 */ /* 0x0003e80008000407 */
[----:B------:R0:W-:Y:S04]  /*134a0*/  STS.U16 [R45+UR7+0x9300], R23 ;  /* 0x009300172d007988 */ /* 0x0001e80008000407 */
[----:B------:R0:W-:Y:S04]  /*134b0*/  STS.U16 [R45+UR7+0xd300], R32 ;  /* 0x00d300202d007988 */ /* 0x0001e80008000407 */
[----:B-1----:R1:W5:Y:S04]  /*134c0*/  LDL.LU R22, [R1+0x864] ;  /* 0x0008640001167983 */ /* 0x0023680000300800 */
[----:B------:R1:W-:Y:S04]  /*134d0*/  STS.U16 [R45+UR7+0x9700], R33 ;  /* 0x009700212d007988 */ /* 0x0003e80008000407 */
[----:B0-----:R0:W5:Y:S04]  /*134e0*/  LDL.LU R23, [R1+0x860] ;  /* 0x0008600001177983 */ /* 0x0011680000300800 */
[----:B------:R0:W-:Y:S04]  /*134f0*/  STS.U16 [R45+UR7+0xd700], R34 ;  /* 0x00d700222d007988 */ /* 0x0001e80008000407 */
[----:B------:R0:W5:Y:S04]  /*13500*/  LDL.LU R32, [R1+0x85c] ;  /* 0x00085c0001207983 */ /* 0x0001680000300800 */
[----:B-1----:R1:W5:Y:S04]  /*13510*/  LDL.LU R33, [R1+0x858] ;  /* 0x0008580001217983 */ /* 0x0023680000300800 */
[----:B0-----:R1:W5:Y:S04]  /*13520*/  LDL.LU R34, [R1+0x854] ;  /* 0x0008540001227983 */ /* 0x0013680000300800 */
[----:B--2---:R0:W-:Y:S04]  /*13530*/  STS.U16 [R45+UR7+0x9b00], R14 ;  /* 0x009b000e2d007988 */ /* 0x0041e80008000407 */
[----:B------:R2:W-:Y:S04]  /*13540*/  STS.U16 [R45+UR7+0xdb00], R35 ;  /* 0x00db00232d007988 */ /* 0x0005e80008000407 */
[----:B------:R1:W-:Y:S01]  /*13550*/  STS.U16 [R45+UR7+0x9f00], R44 ;  /* 0x009f002c2d007988 */ /* 0x0003e20008000407 */
[----:B0-----:R-:W-:-:S03]  /*13560*/  LOP3.LUT R14, R2, 0x70, RZ, 0x3c, !PT ;  /* 0x00000070020e7812 */ /* 0x001fc600078e3cff */
[----:B------:R0:W-:Y:S04]  /*13570*/  STS.U16 [R45+UR7+0xdf00], R46 ;  /* 0x00df002e2d007988 */ /* 0x0001e80008000407 */
[----:B--2---:R2:W5:Y:S04]  /*13580*/  LDL.LU R35, [R1+0x850] ;  /* 0x0008500001237983 */ /* 0x0045680000300800 */
[----:B-1----:R2:W5:Y:S04]  /*13590*/  LDL.LU R44, [R1+0x84c] ;  /* 0x00084c00012c7983 */ /* 0x0025680000300800 */
[----:B0-----:R2:W5:Y:S04]  /*135a0*/  LDL.LU R45, [R1+0x848] ;  /* 0x00084800012d7983 */ /* 0x0015680000300800 */
[----:B------:R2:W5:Y:S04]  /*135b0*/  LDL.LU R46, [R1+0x844] ;  /* 0x00084400012e7983 */ /* 0x0005680000300800 */
[----:B------:R0:W-:Y:S04]  /*135c0*/  STS.U16 [R14+UR7+0x8380], R47 ;  /* 0x0083802f0e007988 */ /* 0x0001e80008000407 */
[----:B------:R1:W-:Y:S04]  /*135d0*/  STS.U16 [R14+UR7+0xc380], R56 ;  /* 0x00c380380e007988 */ /* 0x0003e80008000407 */
[----:B------:R2:W-:Y:S04]  /*135e0*/  STS.U16 [R14+UR7+0x8780], R57 ;  /* 0x008780390e007988 */ /* 0x0005e80008000407 */
[----:B0-----:R0:W5:Y:S04]  /*135f0*/  LDL.LU R47, [R1+0x840] ;  /* 0x00084000012f7983 */ /* 0x0011680000300800 */
[----:B-1----:R0:W5:Y:S04]  /*13600*/  LDL.LU R56, [R1+0x83c] ;  /* 0x00083c0001387983 */ /* 0x0021680000300800 */
[----:B--2---:R0:W5:Y:S04]  /*13610*/  LDL.LU R57, [R1+0x838] ;  /* 0x0008380001397983 */ /* 0x0041680000300800 */
[----:B---3--:R1:W-:Y:S04]  /*13620*/  STS.U16 [R14+UR7+0xc780], R58 ;  /* 0x00c7803a0e007988 */ /* 0x0083e80008000407 */
[----:B------:R2:W-:Y:S04]  /*13630*/  STS.U16 [R14+UR7+0x8b80], R59 ;  /* 0x008b803b0e007988 */ /* 0x0005e80008000407 */
[----:B------:R3:W-:Y:S04]  /*13640*/  STS.U16 [R14+UR7+0xcb80], R66 ;  /* 0x00cb80420e007988 */ /* 0x0007e80008000407 */
[----:B-1----:R0:W5:Y:S04]  /*13650*/  LDL.LU R58, [R1+0x834] ;  /* 0x00083400013a7983 */ /* 0x0021680000300800 */
[----:B--2---:R0:W5:Y:S04]  /*13660*/  LDL.LU R59, [R1+0x830] ;  /* 0x00083000013b7983 */ /* 0x0041680000300800 */
[----:B---3--:R0:W5:Y:S04]  /*13670*/  LDL.LU R66, [R1+0x82c] ;  /* 0x00082c0001427983 */ /* 0x0081680000300800 */
[----:B----4-:R1:W-:Y:S04]  /*13680*/  STS.U16 [R14+UR7+0x8f80], R67 ;  /* 0x008f80430e007988 */ /* 0x0103e80008000407 */
[----:B------:R2:W-:Y:S04]  /*13690*/  STS.U16 [R14+UR7+0xcf80], R68 ;  /* 0x00cf80440e007988 */ /* 0x0005e80008000407 */
[----:B------:R3:W-:Y:S04]  /*136a0*/  STS.U16 [R14+UR7+0x9380], R69 ;  /* 0x009380450e007988 */ /* 0x0007e80008000407 */
[----:B-1----:R0:W5:Y:S04]  /*136b0*/  LDL.LU R67, [R1+0x828] ;  /* 0x0008280001437983 */ /* 0x0021680000300800 */
[----:B--2---:R0:W5:Y:S04]  /*136c0*/  LDL.LU R68, [R1+0x824] ;  /* 0x0008240001447983 */ /* 0x0041680000300800 */
[----:B---3--:R0:W5:Y:S04]  /*136d0*/  LDL.LU R69, [R1+0x820] ;  /* 0x0008200001457983 */ /* 0x0081680000300800 */
[----:B------:R1:W-:Y:S04]  /*136e0*/  STS.U16 [R14+UR7+0xd380], R74 ;  /* 0x00d3804a0e007988 */ /* 0x0003e80008000407 */
        /* <DEDUP_REMOVED lines=12> */
[----:B-1----:R0:W5:Y:S04]  /*137b0*/  LDL.LU R14, [R1+0x804] ;  /* 0x00080400010e7983 */ /* 0x0021680000300800 */
[----:B------:R-:W2:Y:S04]  /*137c0*/  LDL.LU R0, [R1+0x800] ;  /* 0x0008000001007983 */ /* 0x000ea80000300800 */
[----:B--2---:R1:W-:Y:S04]  /*137d0*/  STS.U16 [R0+UR7+0x13000], R60 ;  /* 0x0130003c00007988 */ /* 0x0043e80008000407 */
[----:B------:R2:W-:Y:S01]  /*137e0*/  STS.U16 [R0+UR7+0x12000], R15 ;  /* 0x0120000f00007988 */ /* 0x0005e20008000407 */
[----:B-1----:R-:W-:-:S03]  /*137f0*/  LOP3.LUT R60, R0, 0x20, RZ, 0x3c, !PT ;  /* 0x00000020003c7812 */ /* 0x002fc600078e3cff */
[----:B------:R1:W-:Y:S04]  /*13800*/  STS.U16 [R0+UR7+0x12400], R24 ;  /* 0x0124001800007988 */ /* 0x0003e80008000407 */
[----:B--2---:R0:W5:Y:S04]  /*13810*/  LDL.LU R15, [R1+0x7fc] ;  /* 0x0007fc00010f7983 */ /* 0x0041680000300800 */
[----:B------:R2:W-:Y:S04]  /*13820*/  STS.U16 [R0+UR7+0x12800], R25 ;  /* 0x0128001900007988 */ /* 0x0005e80008000407 */
[----:B-1----:R0:W5:Y:S04]  /*13830*/  LDL.LU R24, [R1+0x7f8] ;  /* 0x0007f80001187983 */ /* 0x0021680000300800 */
[----:B------:R1:W-:Y:S04]  /*13840*/  STS.U16 [R0+UR7+0x12c00], R26 ;  /* 0x012c001a00007988 */ /* 0x0003e80008000407 */
[----:B------:R3:W-:Y:S04]  /*13850*/  STS.U16 [R0+UR7+0x13400], R27 ;  /* 0x0134001b00007988 */ /* 0x0007e80008000407 */
[----:B------:R4:W-:Y:S04]  /*13860*/  STS.U16 [R0+UR7+0x13800], R36 ;  /* 0x0138002400007988 */ /* 0x0009e80008000407 */
[----:B------:R0:W-:Y:S04]  /*13870*/  STS.U16 [R0+UR7+0x13c00], R37 ;  /* 0x013c002500007988 */ /* 0x0001e80008000407 */
[----:B--2---:R2:W5:Y:S04]  /*13880*/  LDL.LU R25, [R1+0x7f4] ;  /* 0x0007f40001197983 */ /* 0x0045680000300800 */
[----:B------:R0:W-:Y:S04]  /*13890*/  STS.U16 [R60+UR7+0x12100], R38 ;  /* 0x012100263c007988 */ /* 0x0001e80008000407 */
[----:B-1----:R2:W5:Y:S04]  /*138a0*/  LDL.LU R26, [R1+0x7f0] ;  /* 0x0007f000011a7983 */ /* 0x0025680000300800 */
[----:B------:R1:W-:Y:S04]  /*138b0*/  STS.U16 [R60+UR7+0x12500], R39 ;  /* 0x012500273c007988 */ /* 0x0003e80008000407 */
[----:B---3--:R2:W5:Y:S04]  /*138c0*/  LDL.LU R27, [R1+0x7ec] ;  /* 0x0007ec00011b7983 */ /* 0x0085680000300800 */
[----:B------:R-:W-:Y:S04]  /*138d0*/  STS.U16 [R60+UR7+0x12900], R48 ;  /* 0x012900303c007988 */ /* 0x000fe80008000407 */
[----:B----4-:R2:W5:Y:S04]  /*138e0*/  LDL.LU R36, [R1+0x7e8] ;  /* 0x0007e80001247983 */ /* 0x0105680000300800 */
[----:B------:R-:W-:Y:S04]  /*138f0*/  STS.U16 [R60+UR7+0x12d00], R49 ;  /* 0x012d00313c007988 */ /* 0x000fe80008000407 */
[----:B0-----:R2:W5:Y:S04]  /*13900*/  LDL.LU R37, [R1+0x7e4] ;  /* 0x0007e40001257983 */ /* 0x0015680000300800 */
[----:B------:R0:W-:Y:S04]  /*13910*/  STS.U16 [R60+UR7+0x13100], R84 ;  /* 0x013100543c007988 */ /* 0x0001e80008000407 */
[----:B------:R2:W5:Y:S04]  /*13920*/  LDL.LU R38, [R1+0x7e0] ;  /* 0x0007e00001267983 */ /* 0x0005680000300800 */
[----:B-1----:R2:W5:Y:S01]  /*13930*/  LDL.LU R39, [R1+0x7dc] ;  /* 0x0007dc0001277983 */ /* 0x0025620000300800 */
[----:B0-----:R-:W-:-:S03]  /*13940*/  LOP3.LUT R84, R0, 0x40, RZ, 0x3c, !PT ;  /* 0x0000004000547812 */ /* 0x001fc600078e3cff */
[----:B------:R2:W5:Y:S04]  /*13950*/  LDL.LU R48, [R1+0x7d8] ;  /* 0x0007d80001307983 */ /* 0x0005680000300800 */
[----:B------:R0:W-:Y:S04]  /*13960*/  STS.U16 [R60+UR7+0x13500], R50 ;  /* 0x013500323c007988 */ /* 0x0001e80008000407 */
[----:B------:R2:W5:Y:S04]  /*13970*/  LDL.LU R49, [R1+0x7d4] ;  /* 0x0007d40001317983 */ /* 0x0005680000300800 */
[----:B------:R1:W-:Y:S04]  /*13980*/  STS.U16 [R60+UR7+0x13900], R51 ;  /* 0x013900333c007988 */ /* 0x0003e80008000407 */
[----:B0-----:R2:W5:Y:S04]  /*13990*/  LDL.LU R50, [R1+0x7d0] ;  /* 0x0007d00001327983 */ /* 0x0015680000300800 */
[----:B------:R0:W-:Y:S04]  /*139a0*/  STS.U16 [R60+UR7+0x13d00], R61 ;  /* 0x013d003d3c007988 */ /* 0x0001e80008000407 */
[----:B-1----:R2:W5:Y:S04]  /*139b0*/  LDL.LU R51, [R1+0x7cc] ;  /* 0x0007cc0001337983 */ /* 0x0025680000300800 */
[----:B------:R1:W-:Y:S04]  /*139c0*/  STS.U16 [R84+UR7+0x12200], R78 ;  /* 0x0122004e54007988 */ /* 0x0003e80008000407 */
[----:B0-----:R2:W5:Y:S04]  /*139d0*/  LDL.LU R60, [R1+0x7c8] ;  /* 0x0007c800013c7983 */ /* 0x0015680000300800 */
[----:B------:R0:W-:Y:S04]  /*139e0*/  STS.U16 [R84+UR7+0x12600], R79 ;  /* 0x0126004f54007988 */ /* 0x0001e80008000407 */
[----:B------:R2:W5:Y:S04]  /*139f0*/  LDL.LU R61, [R1+0x7c4] ;  /* 0x0007c400013d7983 */ /* 0x0005680000300800 */
[----:B------:R3:W-:Y:S04]  /*13a00*/  STS.U16 [R84+UR7+0x12a00], R80 ;  /* 0x012a005054007988 */ /* 0x0007e80008000407 */
[----:B-1----:R2:W5:Y:S04]  /*13a10*/  LDL.LU R78, [R1+0x7c0] ;  /* 0x0007c000014e7983 */ /* 0x0025680000300800 */
[----:B------:R1:W-:Y:S04]  /*13a20*/  STS.U16 [R84+UR7+0x12e00], R81 ;  /* 0x012e005154007988 */ /* 0x0003e80008000407 */
[----:B0-----:R2:W5:Y:S04]  /*13a30*/  LDL.LU R79, [R1+0x7bc] ;  /* 0x0007bc00014f7983 */ /* 0x0015680000300800 */
[----:B------:R0:W-:Y:S04]  /*13a40*/  STS.U16 [R84+UR7+0x13200], R90 ;  /* 0x0132005a54007988 */ /* 0x0001e80008000407 */
[----:B---3--:R2:W5:Y:S04]  /*13a50*/  LDL.LU R80, [R1+0x7b8] ;  /* 0x0007b80001507983 */ /* 0x0085680000300800 */
[----:B-1----:R2:W5:Y:S01]  /*13a60*/  LDL.LU R81, [R1+0x7b4] ;  /* 0x0007b40001517983 */ /* 0x0025620000300800 */
[----:B0-----:R-:W-:-:S03]  /*13a70*/  LOP3.LUT R90, R0, 0x60, RZ, 0x3c, !PT ;  /* 0x00000060005a7812 */ /* 0x001fc600078e3cff */
[----:B------:R0:W-:Y:S04]  /*13a80*/  STS.U16 [R84+UR7+0x13600], R82 ;  /* 0x0136005254007988 */ /* 0x0001e80008000407 */
[----:B------:R1:W-:Y:S04]  /*13a90*/  STS.U16 [R84+UR7+0x13a00], R83 ;  /* 0x013a005354007988 */ /* 0x0003e80008000407 */
[----:B------:R3:W-:Y:S04]  /*13aa0*/  STS.U16 [R84+UR7+0x13e00], R85 ;  /* 0x013e005554007988 */ /* 0x0007e80008000407 */
[----:B0-----:R2:W5:Y:S04]  /*13ab0*/  LDL.LU R82, [R1+0x7b0] ;  /* 0x0007b00001527983 */ /* 0x0015680000300800 */
[----:B-1----:R2:W5:Y:S04]  /*13ac0*/  LDL.LU R83, [R1+0x7ac] ;  /* 0x0007ac0001537983 */ /* 0x0025680000300800 */
[----:B---3--:R2:W5:Y:S04]  /*13ad0*/  LDL.LU R84, [R1+0x7a8] ;  /* 0x0007a80001547983 */ /* 0x0085680000300800 */
[----:B------:R2:W5:Y:S04]  /*13ae0*/  LDL.LU R85, [R1+0x7a4] ;  /* 0x0007a40001557983 */ /* 0x0005680000300800 */
[----:B------:R0:W-:Y:S04]  /*13af0*/  STS.U16 [R90+UR7+0x12300], R86 ;  /* 0x012300565a007988 */ /* 0x0001e80008000407 */
[----:B------:R1:W-:Y:S04]  /*13b00*/  STS.U16 [R90+UR7+0x12700], R87 ;  /* 0x012700575a007988 */ /* 0x0003e80008000407 */
[----:B------:R3:W-:Y:S04]  /*13b10*/  STS.U16 [R90+UR7+0x12b00], R88 ;  /* 0x012b00585a007988 */ /* 0x0007e80008000407 */
[----:B0-----:R2:W5:Y:S04]  /*13b20*/  LDL.LU R86, [R1+0x7a0] ;  /* 0x0007a00001567983 */ /* 0x0015680000300800 */
[----:B-1----:R2:W5:Y:S04]  /*13b30*/  LDL.LU R87, [R1+0x79c] ;  /* 0x00079c0001577983 */ /* 0x0025680000300800 */
[----:B---3--:R2:W5:Y:S04]  /*13b40*/  LDL.LU R88, [R1+0x798] ;  /* 0x0007980001587983 */ /* 0x0085680000300800 */
[----:B------:R0:W-:Y:S04]  /*13b50*/  STS.U16 [R90+UR7+0x12f00], R89 ;  /* 0x012f00595a007988 */ /* 0x0001e80008000407 */
[----:B------:R1:W-:Y:S04]  /*13b60*/  STS.U16 [R90+UR7+0x13300], R93 ;  /* 0x0133005d5a007988 */ /* 0x0003e80008000407 */
[----:B------:R3:W-:Y:S04]  /*13b70*/  STS.U16 [R90+UR7+0x13700], R92 ;  /* 0x0137005c5a007988 */ /* 0x0007e80008000407 */
[----:B0-----:R2:W5:Y:S04]  /*13b80*/  LDL.LU R89, [R1+0x794] ;  /* 0x0007940001597983 */ /* 0x0015680000300800 */
[----:B-1----:R2:W5:Y:S04]  /*13b90*/  LDL.LU R93, [R1+0x790] ;  /* 0x00079000015d7983 */ /* 0x0025680000300800 */
[----:B---3--:R2:W5:Y:S04]  /*13ba0*/  LDL.LU R92, [R1+0x78c] ;  /* 0x00078c00015c7983 */ /* 0x0085680000300800 */
[----:B------:R0:W-:Y:S04]  /*13bb0*/  STS.U16 [R90+UR7+0x13b00], R91 ;  /* 0x013b005b5a007988 */ /* 0x0001e80008000407 */
[----:B------:R1:W-:Y:S01]  /*13bc0*/  STS.U16 [R90+UR7+0x13f00], R3 ;  /* 0x013f00035a007988 */ /* 0x0003e20008000407 */
[----:B------:R3:W-:Y:S06]  /*13bd0*/  MEMBAR.ALL.CTA ;  /* 0x0000000000007992 */ /* 0x0007ec0000008000 */
[----:B---3--:R-:W3:Y:S04]  /*13be0*/  FENCE.VIEW.ASYNC.S ;  /* 0x00000000000073c6 */ /* 0x008ee80000000000 */
[----:B0-----:R2:W5:Y:S04]  /*13bf0*/  LDL.LU R91, [R1+0x788] ;  /* 0x00078800015b7983 */ /* 0x0015680000300800 */
[----:B-1----:R2:W5:Y:S04]  /*13c00*/  LDL.LU R90, [R1+0x784] ;  /* 0x00078400015a7983 */ /* 0x0025680000300800 */
[----:B------:R2:W5:Y:S01]  /*13c10*/  LDL.LU R3, [R1+0x780] ;  /* 0x0007800001037983 */ /* 0x0005620000300800 */
[----:B---3--:R-:W-:Y:S01]  /*13c20*/  BAR.SYNC.DEFER_BLOCKING 0x0 ;  /* 0x0000000000007b1d */ /* 0x008fe20000010000 */
[----:B------:R-:W-:-:S04]  /*13c30*/  ULEA UR9, UR6, UR7, 0x3 ;  /* 0x0000000706097291 */ /* 0x000fc8000f8e18ff */
[----:B------:R-:W-:Y:S01]  /*13c40*/  UIADD3 UR9, UPT, UPT, UR9, 0x14000, URZ ;  /* 0x0001400009097890 */ /* 0x000fe2000fffe0ff */
[----:B------:R-:W-:-:S00]  /*13c50*/  MEMBAR.ALL.CTA ;  /* 0x0000000000007992 */ /* 0x000fc00000008000 */
[----:B------:R-:W-:Y:S06]  /*13c60*/  MEMBAR.ALL.GPU ;  /* 0x0000000000007992 */ /* 0x000fec000000a000 */
[----:B------:R-:W-:-:S00]  /*13c70*/  ERRBAR ;  /* 0x00000000000079ab */ /* 0x000fc00000000000 */
[----:B------:R-:W-:Y:S08]  /*13c80*/  CGAERRBAR ;  /* 0x00000000000075ab */ /* 0x000ff00000000000 */
[----:B------:R-:W-:Y:S06]  /*13c90*/  UCGABAR_ARV ;  /* 0x00000000000079c7 */ /* 0x000fec0008000000 */
[----:B------:R-:W-:Y:S01]  /*13ca0*/  UCGABAR_WAIT ;  /* 0x0000000000007dc7 */ /* 0x000fe20008000000 */
[----:B------:R-:W-:Y:S01]  /*13cb0*/  CCTL.IVALL ;  /* 0x00000000ff00798f */ /* 0x000fe20002000000 */
[----:B--2---:R-:W-:Y:S05]  /*13cc0*/  @P1 BRA `(.L_x_15) ;  /* 0x0000000000841947 */ /* 0x004fea0003800000 */
[----:B------:R-:W-:Y:S02]  /*13cd0*/  UIADD3 UR4, UPT, UPT, UR21, 0x80, URZ ;  /* 0x0000008015047890 */ /* 0x000fe4000fffe0ff */
[----:B------:R-:W-:Y:S02]  /*13ce0*/  UIADD3 UR19, UPT, UPT, UR21, 0x80, URZ ;  /* 0x0000008015137890 */ /* 0x000fe4000fffe0ff */
[----:B------:R-:W-:Y:S01]  /*13cf0*/  UIADD3 UR20, UPT, UPT, UR21, 0x80, URZ ;  /* 0x0000008015147890 */ /* 0x000fe2000fffe0ff */
[----:B------:R-:W-:Y:S01]  /*13d00*/  UMOV UR40, 0x0 ;  /* 0x0000000000287882 */ /* 0x000fe20000000000 */
[----:B------:R-:W-:Y:S01]  /*13d10*/  UMOV UR41, 0x10208010 ;  /* 0x1020801000297882 */ /* 0x000fe20000000000 */
[----:B------:R-:W-:Y:S01]  /*13d20*/  UMOV UR16, UR18 ;  /* 0x0000001200107c82 */ /* 0x000fe20008000000 */
[----:B------:R-:W-:Y:S01]  /*13d30*/  UMOV UR17, 0x40004040 ;  /* 0x4000404000117882 */ /* 0x000fe20000000000 */
[----:B------:R-:W-:Y:S02]  /*13d40*/  UIADD3 UR54, UPT, UPT, UR21, 0x80, URZ ;  /* 0x0000008015367890 */ /* 0x000fe4000fffe0ff */
[----:B------:R0:W-:Y:S01]  /*13d50*/  UTCHMMA.2CTA gdesc[UR16], gdesc[UR10], tmem[UR21], tmem[UR40], idesc[UR41], UPT ;  /* 0x00ff280a100075ea */ /* 0x0001e2000ba00015 */
[----:B------:R-:W-:Y:S01]  /*13d60*/  UMOV UR42, 0x0 ;  /* 0x00000000002a7882 */ /* 0x000fe20000000000 */
[----:B------:R-:W-:Y:S01]  /*13d70*/  UMOV UR43, 0x10208010 ;  /* 0x10208010002b7882 */ /* 0x000fe20000000000 */
[----:B------:R-:W-:Y:S01]  /*13d80*/  UMOV UR44, 0x0 ;  /* 0x00000000002c7882 */ /* 0x000fe20000000000 */
[----:B------:R-:W-:Y:S01]  /*13d90*/  UMOV UR45, 0x10208010 ;  /* 0x10208010002d7882 */ /* 0x000fe20000000000 */
        /* <DEDUP_REMOVED lines=20> */
.L_x_15:
[----:B------:R1:W-:Y:S04]  /*13ee0*/  STL [R1+0x784], R2 ;  /* 0x0007840201007387 */ /* 0x0003e80000100800 */
[----:B-1----:R-:W2:Y:S04]  /*13ef0*/  LDL R2, [R1+0x750] ;  /* 0x0007500001027983 */ /* 0x002ea80000100800 */
[----:B------:R1:W-:Y:S04]  /*13f00*/  STL [R1+0x780], R0 ;  /* 0x0007800001007387 */ /* 0x0003e80000100800 */
[----:B-1----:R-:W2:Y:S01]  /*13f10*/  LDL R0, [R1+0x2b0] ;  /* 0x0002b00001007983 */ /* 0x002ea20000100800 */
[----:B------:R-:W-:-:S04]  /*13f20*/  UIADD3 UR6, UPT, UPT, UR6, 0x1, URZ ;  /* 0x0000000106067890 */ /* 0x000fc8000fffe0ff */
[----:B------:R-:W-:-:S04]  /*13f30*/  UISETP.GT.AND UP1, UPT, UR6, 0x1, UPT ;  /* 0x000000010600788c */ /* 0x000fc8000bf24270 */
[----:B0-----:R-:W-:Y:S02]  /*13f40*/  USEL UR4, URZ, 0x1, !UP1 ;  /* 0x00000001ff047887 */ /* 0x001fe4000c800000 */
[----:B------:R-:W-:Y:S01]  /*13f50*/  USEL UR6, UR6, URZ, !UP1 ;  /* 0x000000ff06067287 */ /* 0x000fe2000c800000 */
[----:B--2---:R-:W-:Y:S02]  /*13f60*/  ISETP.NE.U32.AND P2, PT, R0, R2, PT ;  /* 0x000000020000720c */ /* 0x004fe40003f45070 */
[----:B------:R0:W5:Y:S04]  /*13f70*/  LDL.LU R2, [R1+0x784] ;  /* 0x0007840001027983 */ /* 0x0001680000300800 */
[----:B------:R0:W5:Y:S01]  /*13f80*/  LDL.LU R0, [R1+0x780] ;  /* 0x0007800001007983 */ /* 0x0001620000300800 */
[----:B------:R-:W-:-:S03]  /*13f90*/  ULOP3.LUT UR16, UR5, UR4, URZ, 0x3c, !UPT ;  /* 0x0000000405107292 */ /* 0x000fc6000f8e3cff */
[----:B------:R-:W-:-:S04]  /*13fa0*/  UMOV UR4, UR5 ;  /* 0x0000000500047c82 */ /* 0x000fc80008000000 */
[----:B------:R-:W-:Y:S01]  /*13fb0*/  UMOV UR5, UR16 ;  /* 0x0000001000057c82 */ /* 0x000fe20008000000 */
[----:B0-----:R-:W-:Y:S05]  /*13fc0*/  @P2 BRA `(.L_x_16) ;  /* 0xffffff5000c82947 */ /* 0x001fea000383ffff */
.L_x_13:
[----:B-----5:R-:W2:Y:S02]  /*13fd0*/  LDL.LU R92, [R1+0x77c] ;  /* 0x00077c00015c7983 */ /* 0x020ea40000300800 */
[----:B--2---:R-:W-:-:S13]  /*13fe0*/  ISETP.GE.AND P1, PT, R92, 0x40, PT ;  /* 0x000000405c00780c */ /* 0x004fda0003f26270 */
[----:B------:R-:W-:Y:S05]  /*13ff0*/  @!P1 BRA `(.L_x_17) ;  /* 0x0000000000109947 */ /* 0x000fea0003800000 */
[----:B------:R-:W-:-:S06]  /*14000*/  USHF.L.U32 UR4, UR4, 0x1f, URZ ;  /* 0x0000001f04047899 */ /* 0x000fcc00080006ff */
[----:B------:R-:W-:-:S04]  /*14010*/  IMAD.U32 R0, RZ, RZ, UR4 ;  /* 0x00000004ff007e24 */ /* 0x000fc8000f8e00ff */
[----:B------:R-:W0:Y:S02]  /*14020*/  SYNCS.PHASECHK.TRANS64.TRYWAIT P1, [UR9], R0 ;  /* 0x00000000ff0075a7 */ /* 0x000e240008021109 */
[----:B0-----:R-:W-:Y:S05]  /*14030*/  @!P1 BRA `(.L_x_18) ;  /* 0x00000088000c9947 */ /* 0x001fea0003800000 */
.L_x_17:
[----:B------:R-:W-:Y:S08]  /*14040*/  BAR.SYNC.DEFER_BLOCKING 0x0 ;  /* 0x0000000000007b1d */ /* 0x000ff00000010000 */
[----:B------:R-:W0:Y:S01]  /*14050*/  LDC R3, c[0x0][0x3b4] ;  /* 0x0000ed00ff037b82 */ /* 0x000e220000000800 */
[----:B------:R-:W2:Y:S01]  /*14060*/  LDCU.128 UR12, c[0x0][0x390] ;  /* 0x00007200ff0c77ac */ /* 0x000ea20008000c00 */
[----:B------:R-:W3:Y:S01]  /*14070*/  LDL.LU R92, [R1+0x304] ;  /* 0x00030400015c7983 */ /* 0x000ee20000300800 */
[----:B------:R-:W4:Y:S01]  /*14080*/  LDCU.64 UR30, c[0x0][0x398] ;  /* 0x00007300ff1e77ac */ /* 0x000f220008000a00 */
[----:B------:R-:W5:Y:S01]  /*14090*/  LDCU UR20, c[0x0][0x3b8] ;  /* 0x00007700ff1477ac */ /* 0x000f620008000800 */
[----:B------:R-:W1:Y:S01]  /*140a0*/  LDCU.64 UR32, c[0x0][0x398] ;  /* 0x00007300ff2077ac */ /* 0x000e620008000a00 */
[----:B------:R-:W0:Y:S01]  /*140b0*/  LDCU.64 UR10, c[0x0][0x398] ;  /* 0x00007300ff0a77ac */ /* 0x000e220008000a00 */
[----:B------:R-:W1:Y:S02]  /*140c0*/  @!P0 SYNCS.CCTL.IV [UR7+0x14000] ;  /* 0x01400000ff0089b1 */ /* 0x000e640008000007 */
[----:B-1----:R-:W-:Y:S06]  /*140d0*/  BAR.SYNC.DEFER_BLOCKING 0x0 ;  /* 0x0000000000007b1d */ /* 0x002fec0000010000 */
[----:B------:R-:W1:Y:S01]  /*140e0*/  LDCU.64 UR26, c[0x0][0x398] ;  /* 0x00007300ff1a77ac */ /* 0x000e620008000a00 */
[----:B------:R-:W1:Y:S01]  /*140f0*/  LDTM.x64 R4, tmem[UR8] ;  /* 0x00000008000479ee */ /* 0x000e620008340000 */
[----:B------:R-:W0:Y:S01]  /*14100*/  LDCU.64 UR18, c[0x0][0x398] ;  /* 0x00007300ff1277ac */ /* 0x000e220008000a00 */
[----:B------:R-:W0:Y:S01]  /*14110*/  LDCU.64 UR4, c[0x0][0x398] ;  /* 0x00007300ff0477ac */ /* 0x000e220008000a00 */
[----:B------:R-:W0:Y:S01]  /*14120*/  LDCU.64 UR24, c[0x0][0x398] ;  /* 0x00007300ff1877ac */ /* 0x000e220008000a00 */
[----:B------:R-:W0:Y:S01]  /*14130*/  LDCU.64 UR28, c[0x0][0x398] ;  /* 0x00007300ff1c77ac */ /* 0x000e220008000a00 */
[----:B------:R-:W0:Y:S01]  /*14140*/  @!P0 SYNCS.CCTL.IV [UR7+0x14008] ;  /* 0x01400800ff0089b1 */ /* 0x000e220008000007 */
[----:B------:R-:W0:Y:S01]  /*14150*/  LDCU.64 UR6, c[0x0][0x398] ;  /* 0x00007300ff0677ac */ /* 0x000e220008000a00 */
[----:B------:R-:W0:Y:S01]  /*14160*/  LDCU.64 UR16, c[0x0][0x398] ;  /* 0x00007300ff1077ac */ /* 0x000e220008000a00 */
[----:B-1----:R-:W-:Y:S04]  /*14170*/  STL.64 [R1+0x200], R4 ;  /* 0x0002000401007387 */ /* 0x002fe80000100a00 */
[----:B------:R-:W-:Y:S04]  /*14180*/  STL.64 [R1+0x208], R6 ;  /* 0x0002080601007387 */ /* 0x000fe80000100a00 */
[----:B------:R-:W-:Y:S04]  /*14190*/  STL [R1+0x210], R8 ;  /* 0x0002100801007387 */ /* 0x000fe80000100800 */
[----:B------:R-:W-:Y:S04]  /*141a0*/  STL.64 [R1+0x218], R10 ;  /* 0x0002180a01007387 */ /* 0x000fe80000100a00 */
        /* <DEDUP_REMOVED lines=11> */
[----:B------:R-:W-:Y:S04]  /*14260*/  STL.64 [R1+0x278], R34 ;  /* 0x0002782201007387 */ /* 0x000fe80000100a00 */
[----:B------:R-:W-:Y:S04]  /*14270*/  STL.64 [R1+0x280], R36 ;  /* 0x0002802401007387 */ /* 0x000fe80000100a00 */
[----:B------:R-:W-:Y:S01]  /*14280*/  STL.64 [R1+0x288], R38 ;  /* 0x0002882601007387 */ /* 0x000fe20000100a00 */
[----:B-1----:R-:W-:-:S03]  /*14290*/  IMAD.MOV.U32 R33, RZ, RZ, R9 ;  /* 0x000000ffff217224 */ /* 0x002fc600078e0009 */
        /* <DEDUP_REMOVED lines=14> */
[----:B------:R-:W2:Y:S04]  /*14380*/  LDL.LU R32, [R1+0x210] ;  /* 0x0002100001207983 */ /* 0x000ea80000300800 */
[----:B------:R-:W3:Y:S04]  /*14390*/  LDL.LU R31, [R1+0x20c] ;  /* 0x00020c00011f7983 */ /* 0x000ee80000300800 */
[----:B------:R-:W3:Y:S04]  /*143a0*/  LDL.LU R30, [R1+0x208] ;  /* 0x00020800011e7983 */ /* 0x000ee80000300800 */
[----:B------:R-:W4:Y:S04]  /*143b0*/  LDL.LU R29, [R1+0x204] ;  /* 0x00020400011d7983 */ /* 0x000f280000300800 */
[----:B------:R-:W4:Y:S04]  /*143c0*/  LDL.LU R28, [R1+0x200] ;  /* 0x00020000011c7983 */ /* 0x000f280000300800 */
[----:B------:R-:W5:Y:S04]  /*143d0*/  LDL.LU R26, [R1+0x240] ;  /* 0x00024000011a7983 */ /* 0x000f680000300800 */
        /* <DEDUP_REMOVED lines=18> */
[----:B--2---:R-:W-:Y:S04]  /*14500*/  STL.64 [R1+0x808], R32 ;  /* 0x0008082001007387 */ /* 0x004fe80000100a00 */
[----:B---3--:R-:W-:Y:S04]  /*14510*/  STL.64 [R1+0x800], R30 ;  /* 0x0008001e01007387 */ /* 0x008fe80000100a00 */
[----:B----4-:R-:W-:Y:S04]  /*14520*/  STL.64 [R1+0x7f8], R28 ;  /* 0x0007f81c01007387 */ /* 0x010fe80000100a00 */
[----:B-----5:R-:W-:Y:S04]  /*14530*/  STL [R1+0x7f4], R26 ;  /* 0x0007f41a01007387 */ /* 0x020fe80000100800 */
[----:B------:R1:W-:Y:S02]  /*14540*/  STL [R1+0x7f0], R24 ;  /* 0x0007f01801007387 */ /* 0x0003e40000100800 */
[----:B-1----:R-:W1:Y:S02]  /*14550*/  LDTM.x64 R24, tmem[UR8+0x40] ;  /* 0x00004008001879ee */ /* 0x002e640008340000 */
[----:B-1----:R-:W-:Y:S01]  /*14560*/  STL.64 [R1+0x100], R24 ;  /* 0x0001001801007387 */ /* 0x002fe20000100a00 */
[----:B------:R-:W-:-:S02]  /*14570*/  IMAD.MOV.U32 R91, RZ, RZ, R87 ;  /* 0x000000ffff5b7224 */ /* 0x000fc400078e0057 */
[----:B------:R-:W-:Y:S01]  /*14580*/  IMAD.MOV.U32 R89, RZ, RZ, R86 ;  /* 0x000000ffff597224 */ /* 0x000fe200078e0056 */
[----:B------:R-:W-:Y:S01]  /*14590*/  STL.64 [R1+0x108], R26 ;  /* 0x0001081a01007387 */ /* 0x000fe20000100a00 */
[----:B------:R-:W-:-:S03]  /*145a0*/  IMAD.MOV.U32 R90, RZ, RZ, R85 ;  /* 0x000000ffff5a7224 */ /* 0x000fc600078e0055 */
        /* <DEDUP_REMOVED lines=28> */
[----:B------:R1:W-:Y:S04]  /*14770*/  STL [R1+0x1f0], R84 ;  /* 0x0001f05401007387 */ /* 0x0003e80000100800 */
[----:B------:R-:W2:Y:S04]  /*14780*/  LDL.LU.64 R86, [R1+0x848] ;  /* 0x0008480001567983 */ /* 0x000ea80000300a00 */
[----:B-1----:R-:W3:Y:S04]  /*14790*/  LDL.LU.64 R84, [R1+0x840] ;  /* 0x0008400001547983 */ /* 0x002ee80000300a00 */
[----:B------:R-:W4:Y:S04]  /*147a0*/  LDL.LU.64 R82, [R1+0x838] ;  /* 0x0008380001527983 */ /* 0x000f280000300a00 */
[----:B------:R-:W5:Y:S04]  /*147b0*/  LDL.LU.64 R80, [R1+0x830] ;  /* 0x0008300001507983 */ /* 0x000f680000300a00 */
[----:B------:R-:W2:Y:S04]  /*147c0*/  LDL.LU.64 R78, [R1+0x828] ;  /* 0x00082800014e7983 */ /* 0x000ea80000300a00 */
[----:B------:R-:W2:Y:S04]  /*147d0*/  LDL.LU.64 R76, [R1+0x820] ;  /* 0x00082000014c7983 */ /* 0x000ea80000300a00 */
[----:B------:R-:W2:Y:S04]  /*147e0*/  LDL.LU.64 R74, [R1+0x818] ;  /* 0x00081800014a7983 */ /* 0x000ea80000300a00 */
[----:B------:R-:W2:Y:S04]  /*147f0*/  LDL.LU.64 R72, [R1+0x810] ;  /* 0x0008100001487983 */ /* 0x000ea80000300a00 */
[----:B------:R-:W2:Y:S04]  /*14800*/  LDL.LU.64 R32, [R1+0x808] ;  /* 0x0008080001207983 */ /* 0x000ea80000300a00 */
[----:B------:R-:W2:Y:S04]  /*14810*/  LDL.LU.64 R30, [R1+0x800] ;  /* 0x00080000011e7983 */ /* 0x000ea80000300a00 */
[----:B------:R-:W2:Y:S04]  /*14820*/  LDL.LU.64 R28, [R1+0x7f8] ;  /* 0x0007f800011c7983 */ /* 0x000ea80000300a00 */
[----:B------:R-:W2:Y:S04]  /*14830*/  LDL.LU R26, [R1+0x7f4] ;  /* 0x0007f400011a7983 */ /* 0x000ea80000300800 */
[----:B------:R-:W2:Y:S04]  /*14840*/  LDL.LU R24, [R1+0x7f0] ;  /* 0x0007f00001187983 */ /* 0x000ea80000300800 */
[----:B------:R1:W-:Y:S04]  /*14850*/  STL [R1+0x780], R91 ;  /* 0x0007805b01007387 */ /* 0x0003e80000100800 */
[----:B-1----:R-:W2:Y:S04]  /*14860*/  LDL R91, [R1+0x300] ;  /* 0x00030000015b7983 */ /* 0x002ea80000100800 */
[----:B--2---:R-:W-:Y:S04]  /*14870*/  STL.64 [R1+0x7e8], R90 ;  /* 0x0007e85a01007387 */ /* 0x004fe80000100a00 */
[----:B------:R-:W-:Y:S04]  /*14880*/  STL.64 [R1+0x7e0], R88 ;  /* 0x0007e05801007387 */ /* 0x000fe80000100a00 */
[----:B------:R-:W-:Y:S04]  /*14890*/  STL.64 [R1+0x7d8], R86 ;  /* 0x0007d85601007387 */ /* 0x000fe80000100a00 */
[----:B---3--:R-:W-:Y:S04]  /*148a0*/  STL.64 [R1+0x7d0], R84 ;  /* 0x0007d05401007387 */ /* 0x008fe80000100a00 */
[----:B----4-:R-:W-:Y:S04]  /*148b0*/  STL.64 [R1+0x7c8], R82 ;  /* 0x0007c85201007387 */ /* 0x010fe80000100a00 */
[----:B-----5:R-:W-:Y:S04]  /*148c0*/  STL.64 [R1+0x7c0], R80 ;  /* 0x0007c05001007387 */ /* 0x020fe80000100a00 */
[----:B------:R-:W-:Y:S04]  /*148d0*/  STL.64 [R1+0x7b8], R78 ;  /* 0x0007b84e01007387 */ /* 0x000fe80000100a00 */
[----:B------:R-:W-:Y:S04]  /*148e0*/  STL.64 [R1+0x7b0], R76 ;  /* 0x0007b04c01007387 */ /* 0x000fe80000100a00 */
[----:B------:R-:W-:Y:S04]  /*148f0*/  STL.64 [R1+0x7a8], R74 ;  /* 0x0007a84a01007387 */ /* 0x000fe80000100a00 */
[----:B------:R-:W-:Y:S04]  /*14900*/  STL.64 [R1+0x7a0], R72 ;  /* 0x0007a04801007387 */ /* 0x000fe80000100a00 */
[----:B------:R-:W-:Y:S04]  /*14910*/  STL.64 [R1+0x798], R32 ;  /* 0x0007982001007387 */ /* 0x000fe80000100a00 */
[----:B------:R-:W-:Y:S04]  /*14920*/  STL.64 [R1+0x790], R30 ;  /* 0x0007901e01007387 */ /* 0x000fe80000100a00 */
[----:B------:R1:W-:Y:S02]  /*14930*/  STL.64 [R1+0x788], R28 ;  /* 0x0007881c01007387 */ /* 0x0003e40000100a00 */
[----:B-1----:R-:W1:Y:S02]  /*14940*/  LDTM.x64 R28, tmem[UR8+0x80] ;  /* 0x00008008001c79ee */ /* 0x002e640008340000 */
[----:B-1----:R-:W-:Y:S01]  /*14950*/  STL [R1+0x4], R29 ;  /* 0x0000041d01007387 */ /* 0x002fe20000100800 */
[----:B------:R-:W-:-:S02]  /*14960*/  IMAD.MOV.U32 R7, RZ, RZ, R33 ;  /* 0x000000ffff077224 */ /* 0x000fc400078e0021 */
[----:B------:R-:W-:Y:S01]  /*14970*/  IMAD.MOV.U32 R6, RZ, RZ, R32 ;  /* 0x000000ffff067224 */ /* 0x000fe200078e0020 */
[----:B------:R-:W-:Y:S01]  /*14980*/  STL [R1+0x44], R45 ;  /* 0x0000442d01007387 */ /* 0x000fe20000100800 */
[----:B------:R-:W-:Y:S02]  /*14990*/  IMAD.MOV.U32 R5, RZ, RZ, R31 ;  /* 0x000000ffff057224 */ /* 0x000fe400078e001f */
[----:B------:R-:W-:Y:S01]  /*149a0*/  IMAD.MOV.U32 R4, RZ, RZ, R30 ;  /* 0x000000ffff047224 */ /* 0x000fe200078e001e */
[----:B------:R-:W-:Y:S01]  /*149b0*/  STL.64 [R1+0x48], R46 ;  /* 0x0000482e01007387 */ /* 0x000fe20000100a00 */
[----:B------:R-:W-:Y:S02]  /*149c0*/  IMAD.MOV.U32 R17, RZ, RZ, R39 ;  /* 0x000000ffff117224 */ /* 0x000fe400078e0027 */
[----:B------:R-:W-:Y:S01]  /*149d0*/  IMAD.MOV.U32 R12, RZ, RZ, R36 ;  /* 0x000000ffff0c7224 */ /* 0x000fe200078e0024 */
[----:B------:R-:W-:Y:S01]  /*149e0*/  STL.64 [R1+0x50], R48 ;  /* 0x0000503001007387 */ /* 0x000fe20000100a00 */
        /* <DEDUP_REMOVED lines=30> */
[----:B------:R1:W-:Y:S04]  /*14bd0*/  STL.64 [R1+0xf8], R90 ;  /* 0x0000f85a01007387 */ /* 0x0003e80000100a00 */
[----:B-1----:R-:W2:Y:S04]  /*14be0*/  LDL.LU.64 R90, [R1+0x7e8] ;  /* 0x0007e800015a7983 */ /* 0x002ea80000300a00 */
[----:B------:R-:W3:Y:S04]  /*14bf0*/  LDL.LU.64 R88, [R1+0x7e0] ;  /* 0x0007e00001587983 */ /* 0x000ee80000300a00 */
[----:B------:R1:W4:Y:S04]  /*14c00*/  LDL.LU.64 R86, [R1+0x7d8] ;  /* 0x0007d80001567983 */ /* 0x0003280000300a00 */
[----:B------:R1:W5:Y:S04]  /*14c10*/  LDL.LU.64 R84, [R1+0x7d0] ;  /* 0x0007d00001547983 */ /* 0x0003680000300a00 */
[----:B------:R1:W5:Y:S04]  /*14c20*/  LDL.LU.64 R82, [R1+0x7c8] ;  /* 0x0007c80001527983 */ /* 0x0003680000300a00 */
[----:B------:R1:W5:Y:S04]  /*14c30*/  LDL.LU.64 R80, [R1+0x7c0] ;  /* 0x0007c00001507983 */ /* 0x0003680000300a00 */
[----:B------:R1:W5:Y:S04]  /*14c40*/  LDL.LU.64 R78, [R1+0x7b8] ;  /* 0x0007b800014e7983 */ /* 0x0003680000300a00 */
[----:B------:R1:W5:Y:S04]  /*14c50*/  LDL.LU.64 R76, [R1+0x7b0] ;  /* 0x0007b000014c7983 */ /* 0x0003680000300a00 */
[----:B------:R1:W5:Y:S04]  /*14c60*/  LDL.LU.64 R74, [R1+0x7a8] ;  /* 0x0007a800014a7983 */ /* 0x0003680000300a00 */
[----:B------:R1:W5:Y:S04]  /*14c70*/  LDL.LU.64 R72, [R1+0x7a0] ;  /* 0x0007a00001487983 */ /* 0x0003680000300a00 */
[----:B------:R-:W5:Y:S04]  /*14c80*/  LDL.LU.64 R32, [R1+0x798] ;  /* 0x0007980001207983 */ /* 0x000f680000300a00 */
[----:B------:R-:W5:Y:S04]  /*14c90*/  LDL.LU.64 R30, [R1+0x790] ;  /* 0x00079000011e7983 */ /* 0x000f680000300a00 */
[----:B------:R-:W5:Y:S01]  /*14ca0*/  LDL.LU.64 R28, [R1+0x788] ;  /* 0x00078800011c7983 */ /* 0x000f620000300a00 */
[----:B--2---:R-:W-:-:S04]  /*14cb0*/  ISETP.GE.AND P1, PT, R91, UR14, PT ;  /* 0x0000000e5b007c0c */ /* 0x004fc8000bf26270 */
[----:B------:R-:W-:Y:S02]  /*14cc0*/  ISETP.LT.AND P1, PT, R93, UR31, !P1 ;  /* 0x0000001f5d007c0c */ /* 0x000fe4000cf21270 */
[----:B---3--:R-:W-:Y:S02]  /*14cd0*/  F2FP.F16.F32.PACK_AB R88, R27, R26 ;  /* 0x0000001a1b58723e */ /* 0x008fe400000000ff */
[----:B----4-:R-:W-:Y:S02]  /*14ce0*/  F2FP.F16.F32.PACK_AB R87, R25, R24 ;  /* 0x000000181957723e */ /* 0x010fe400000000ff */
[----:B------:R-:W-:Y:S02]  /*14cf0*/  F2FP.F16.F32.PACK_AB R86, R23, R22 ;  /* 0x000000161756723e */ /* 0x000fe400000000ff */
[----:B-----5:R-:W-:Y:S02]  /*14d00*/  F2FP.F16.F32.PACK_AB R85, R21, R20 ;  /* 0x000000141555723e */ /* 0x020fe400000000ff */
[----:B------:R-:W-:-:S02]  /*14d10*/  F2FP.F16.F32.PACK_AB R84, R19, R18 ;  /* 0x000000121354723e */ /* 0x000fc400000000ff */
[----:B------:R-:W-:Y:S01]  /*14d20*/  F2FP.F16.F32.PACK_AB R83, R17, R0 ;  /* 0x000000001153723e */ /* 0x000fe200000000ff */
[----:B0-----:R-:W-:Y:S01]  /*14d30*/  IMAD R0, R91, R3, RZ ;  /* 0x000000035b007224 */ /* 0x001fe200078e02ff */
[----:B------:R-:W-:Y:S02]  /*14d40*/  F2FP.F16.F32.PACK_AB R82, R16, R15 ;  /* 0x0000000f1052723e */ /* 0x000fe400000000ff */
[----:B------:R-:W-:Y:S01]  /*14d50*/  F2FP.F16.F32.PACK_AB R81, R14, R13 ;  /* 0x0000000d0e51723e */ /* 0x000fe200000000ff */
[----:B------:R-:W-:Y:S01]  /*14d60*/  IMAD R70, R3, 0x80, R0 ;  /* 0x0000008003467824 */ /* 0x000fe200078e0200 */
[----:B------:R-:W-:Y:S02]  /*14d70*/  F2FP.F16.F32.PACK_AB R79, R12, R2 ;  /* 0x000000020c4f723e */ /* 0x000fe400000000ff */
[----:B------:R-:W-:Y:S02]  /*14d80*/  LEA R2, P2, R0, UR12, 0x1 ;  /* 0x0000000c00027c11 */ /* 0x000fe4000f8408ff */
[----:B------:R-:W-:-:S02]  /*14d90*/  F2FP.F16.F32.PACK_AB R77, R11, R10 ;  /* 0x0000000a0b4d723e */ /* 0x000fc400000000ff */
[----:B------:R-:W-:Y:S01]  /*14da0*/  LEA.HI.X.SX32 R3, R0, UR13, 0x1, P2 ;  /* 0x0000000d00037c11 */ /* 0x000fe200090f0eff */
[----:B------:R-:W-:Y:S01]  /*14db0*/  IMAD R0, R93, UR20, RZ ;  /* 0x000000145d007c24 */ /* 0x000fe2000f8e02ff */
[----:B------:R-:W-:Y:S02]  /*14dc0*/  F2FP.F16.F32.PACK_AB R76, R9, R8 ;  /* 0x00000008094c723e */ /* 0x000fe400000000ff */
[----:B------:R-:W-:Y:S01]  /*14dd0*/  F2FP.F16.F32.PACK_AB R74, R7, R6 ;  /* 0x00000006074a723e */ /* 0x000fe200000000ff */
[----:B------:R-:W-:Y:S01]  /*14de0*/  IMAD.WIDE R68, R0, 0x2, R2 ;  /* 0x0000000200447825 */ /* 0x000fe200078e0202 */
[----:B------:R-:W-:Y:S02]  /*14df0*/  F2FP.F16.F32.PACK_AB R73, R5, R4 ;  /* 0x000000040549723e */ /* 0x000fe400000000ff */
[----:B------:R-:W-:Y:S02]  /*14e00*/  F2FP.F16.F32.PACK_AB R80, R33, R32 ;  /* 0x000000202150723e */ /* 0x000fe400000000ff */
[----:B------:R-:W-:-:S02]  /*14e10*/  F2FP.F16.F32.PACK_AB R78, R31, R30 ;  /* 0x0000001e1f4e723e */ /* 0x000fc400000000ff */
[----:B------:R-:W-:Y:S02]  /*14e20*/  F2FP.F16.F32.PACK_AB R75, R29, R28 ;  /* 0x0000001c1d4b723e */ /* 0x000fe400000000ff */
[----:B------:R-:W0:Y:S01]  /*14e30*/  LDTM.x64 R4, tmem[UR8+0xc0] ;  /* 0x0000c008000479ee */ /* 0x000e220008340000 */
[----:B------:R-:W-:Y:S01]  /*14e40*/  NOP ;  /* 0x0000000000007918 */ /* 0x000fe20000000000 */
[----:B------:R-:W-:Y:S01]  /*14e50*/  ISETP.GE.AND P0, PT, R92, UR14, PT ;  /* 0x0000000e5c007c0c */ /* 0x000fe2000bf06270 */
[----:B------:R2:W-:Y:S01]  /*14e60*/  @P1 STG.E.U16 desc[UR22][R68.64], R75 ;  /* 0x0000004b44001986 */ /* 0x0005e2000c101516 */
[----:B------:R-:W3:Y:S01]  /*14e70*/  LDCU.64 UR8, c[0x0][0x398] ;  /* 0x00007300ff0877ac */ /* 0x000ee20008000a00 */
[----:B------:R-:W4:Y:S02]  /*14e80*/  LDCU UR14, c[0x0][0x398] ;  /* 0x00007300ff0e77ac */ /* 0x000f240008000800 */
[----:B--2---:R-:W2:Y:S01]  /*14e90*/  LDL.LU R69, [R1+0x4] ;  /* 0x0000040001457983 */ /* 0x004ea20000300800 */
[----:B------:R-:W-:-:S02]  /*14ea0*/  LEA R68, P1, R70, UR12, 0x1 ;  /* 0x0000000c46447c11 */ /* 0x000fc4000f8208ff */
[----:B------:R-:W-:Y:S02]  /*14eb0*/  ISETP.LT.AND P0, PT, R93, UR33, !P0 ;  /* 0x000000215d007c0c */ /* 0x000fe4000c701270 */
[----:B--2---:R-:W-:Y:S02]  /*14ec0*/  F2FP.F16.F32.PACK_AB R72, R69, R71 ;  /* 0x000000474548723e */ /* 0x004fe400000000ff */
[----:B------:R-:W-:Y:S01]  /*14ed0*/  LEA.HI.X.SX32 R69, R70, UR13, 0x1, P1 ;  /* 0x0000000d46457c11 */ /* 0x000fe200088f0eff */
[----:B------:R-:W2:Y:S02]  /*14ee0*/  LDCU.64 UR12, c[0x0][0x398] ;  /* 0x00007300ff0c77ac */ /* 0x000ea40008000a00 */
[----:B------:R-:W-:-:S04]  /*14ef0*/  IMAD.WIDE R70, R0, 0x2, R68 ;  /* 0x0000000200467825 */ /* 0x000fc800078e0244 */
[----:B------:R-:W-:Y:S02]  /*14f00*/  VIADD R0, R0, UR20 ;  /* 0x0000001400007c36 */ /* 0x000fe40008000000 */
[----:B------:R5:W-:Y:S02]  /*14f10*/  @P0 STG.E.U16 desc[UR22][R70.64], R72 ;  /* 0x0000004846000986 */ /* 0x000be4000c101516 */
[----:B-----5:R-:W-:Y:S01]  /*14f20*/  VIADD R70, R93, 0x1 ;  /* 0x000000015d467836 */ /* 0x020fe20000000000 */
[----:B------:R-:W-:-:S04]  /*14f30*/  PRMT R72, R75, 0x7632, R72 ;  /* 0x000076324b487816 */ /* 0x000fc80000000048 */
[----:B------:R-:W-:Y:S01]  /*14f40*/  ISETP.GE.AND P0, PT, R70, UR15, PT ;  /* 0x0000000f46007c0c */ /* 0x000fe2000bf06270 */
[----:B------:R-:W-:-:S03]  /*14f50*/  IMAD.WIDE R70, R0, 0x2, R2 ;  /* 0x0000000200467825 */ /* 0x000fc600078e0202 */
[----:B------:R-:W-:Y:S01]  /*14f60*/  ISETP.LT.AND P1, PT, R91, UR10, !P0 ;  /* 0x0000000a5b007c0c */ /* 0x000fe2000c721270 */
[----:B------:R-:W5:Y:S01]  /*14f70*/  LDCU UR10, c[0x0][0x398] ;  /* 0x00007300ff0a77ac */ /* 0x000f620008000800 */
[----:B------:R-:W-:Y:S01]  /*14f80*/  ISETP.LT.AND P0, PT, R92, UR26, !P0 ;  /* 0x0000001a5c007c0c */ /* 0x000fe2000c701270 */
[----:B------:R-:W0:Y:S10]  /*14f90*/  LDCU UR26, c[0x0][0x398] ;  /* 0x00007300ff1a77ac */ /* 0x000e340008000800 */
[----:B------:R0:W-:Y:S02]  /*14fa0*/  @P1 STG.E.U16 desc[UR22][R70.64], R72 ;  /* 0x0000004846001986 */ /* 0x0001e4000c101516 */
[----:B0-----:R-:W-:Y:S01]  /*14fb0*/  PRMT R72, R72, 0x7632, R72 ;  /* 0x0000763248487816 */ /* 0x001fe20000000048 */
[----:B------:R-:W-:-:S04]  /*14fc0*/  IMAD.WIDE R70, R0, 0x2, R68 ;  /* 0x0000000200467825 */ /* 0x000fc800078e0244 */
[----:B------:R-:W-:Y:S01]  /*14fd0*/  VIADD R0, R0, UR20 ;  /* 0x0000001400007c36 */ /* 0x000fe20008000000 */
[----:B------:R0:W-:Y:S02]  /*14fe0*/  @P0 STG.E.U16 desc[UR22][R70.64], R72 ;  /* 0x0000004846000986 */ /* 0x0001e4000c101516 */
[----:B0-----:R-:W-:Y:S01]  /*14ff0*/  VIADD R70, R93, 0x2 ;  /* 0x000000025d467836 */ /* 0x001fe20000000000 */
[----:B------:R-:W-:-:S04]  /*15000*/  PRMT R72, R78, 0x7632, R72 ;  /* 0x000076324e487816 */ /* 0x000fc80000000048 */
[----:B------:R-:W-:Y:S01]  /*15010*/  ISETP.GE.AND P0, PT, R70, UR15, PT ;  /* 0x0000000f46007c0c */ /* 0x000fe2000bf06270 */
[----:B------:R-:W-:-:S03]  /*15020*/  IMAD.WIDE R70, R0, 0x2, R2 ;  /* 0x0000000200467825 */ /* 0x000fc600078e0202 */
[----:B------:R-:W-:Y:S01]  /*15030*/  ISETP.LT.AND P1, PT, R91, UR18, !P0 ;  /* 0x000000125b007c0c */ /* 0x000fe2000c721270 */
[----:B------:R-:W0:Y:S01]  /*15040*/  LDCU UR18, c[0x0][0x398] ;  /* 0x00007300ff1277ac */ /* 0x000e220008000800 */
[----:B---3--:R-:W-:Y:S01]  /*15050*/  ISETP.LT.AND P0, PT, R92, UR8, !P0 ;  /* 0x000000085c007c0c */ /* 0x008fe2000c701270 */
[----:B------:R-:W3:Y:S10]  /*15060*/  LDCU UR8, c[0x0][0x398] ;  /* 0x00007300ff0877ac */ /* 0x000ef40008000800 */
[----:B------:R0:W-:Y:S02]  /*15070*/  @P1 STG.E.U16 desc[UR22][R70.64], R78 ;  /* 0x0000004e46001986 */ /* 0x0001e4000c101516 */
[----:B0-----:R-:W-:-:S04]  /*15080*/  IMAD.WIDE R70, R0, 0x2, R68 ;  /* 0x0000000200467825 */ /* 0x001fc800078e0244 */
[----:B------:R-:W-:Y:S01]  /*15090*/  VIADD R0, R0, UR20 ;  /* 0x0000001400007c36 */ /* 0x000fe20008000000 */
[----:B------:R0:W-:Y:S02]  /*150a0*/  @P0 STG.E.U16 desc[UR22][R70.64], R73 ;  /* 0x0000004946000986 */ /* 0x0001e4000c101516 */
[----:B0-----:R-:W-:-:S05]  /*150b0*/  VIADD R70, R93, 0x3 ;  /* 0x000000035d467836 */ /* 0x001fca0000000000 */
[----:B------:R-:W-:Y:S01]  /*150c0*/  ISETP.GE.AND P0, PT, R70, UR15, PT ;  /* 0x0000000f46007c0c */ /* 0x000fe2000bf06270 */
[----:B------:R-:W-:-:S03]  /*150d0*/  IMAD.WIDE R70, R0, 0x2, R2 ;  /* 0x0000000200467825 */ /* 0x000fc600078e0202 */
[----:B------:R-:W-:Y:S01]  /*150e0*/  ISETP.LT.AND P1, PT, R91, UR4, !P0 ;  /* 0x000000045b007c0c */ /* 0x000fe2000c721270 */
[----:B------:R-:W0:Y:S01]  /*150f0*/  LDCU UR4, c[0x0][0x398] ;  /* 0x00007300ff0477ac */ /* 0x000e220008000800 */
        /* <DEDUP_REMOVED lines=13> */
[----:B--2---:R-:W-:Y:S01]  /*151d0*/  ISETP.LT.AND P0, PT, R92, UR12, !P0 ;  /* 0x0000000c5c007c0c */ /* 0x004fe2000c701270 */
[----:B------:R-:W2:Y:S10]  /*151e0*/  LDCU UR12, c[0x0][0x398] ;  /* 0x00007300ff0c77ac */ /* 0x000eb40008000800 */
        /* <DEDUP_REMOVED lines=9> */
[----:B------:R-:W-:Y:S02]  /*15280*/  ISETP.LT.AND P0, PT, R92, UR16, !P0 ;  /* 0x000000105c007c0c */ /* 0x000fe4000c701270 */
[----:B------:R-:W-:Y:S01]  /*15290*/  PRMT R73, R88, 0x7632, R73 ;  /* 0x0000763258497816 */ /* 0x000fe20000000049 */
[----:B------:R-:W0:Y:S08]  /*152a0*/  LDCU UR16, c[0x0][0x398] ;  /* 0x00007300ff1077ac */ /* 0x000e300008000800 */
        /* <DEDUP_REMOVED lines=9> */
[----:B------:R-:W-:Y:S02]  /*15340*/  ISETP.LT.AND P1, PT, R91, UR30, !P0 ;  /* 0x0000001e5b007c0c */ /* 0x000fe4000c721270 */
[----:B------:R-:W-:-:S11]  /*15350*/  ISETP.LT.AND P0, PT, R92, UR32, !P0 ;  /* 0x000000205c007c0c */ /* 0x000fd6000c701270 */
[----:B------:R0:W-:Y:S02]  /*15360*/  @P1 STG.E.U16 desc[UR22][R70.64], R76 ;  /* 0x0000004c46001986 */ /* 0x0001e4000c101516 */
[----:B0-----:R-:W-:-:S04]  /*15370*/  IMAD.WIDE R70, R0, 0x2, R68 ;  /* 0x0000000200467825 */ /* 0x001fc800078e0244 */
        /* <DEDUP_REMOVED lines=8> */
[----:B------:R-:W-:Y:S01]  /*15400*/  ISETP.LT.AND P0, PT, R92, UR6, !P0 ;  /* 0x000000065c007c0c */ /* 0x000fe2000c701270 */
[----:B------:R-:W0:Y:S10]  /*15410*/  LDCU UR6, c[0x0][0x398] ;  /* 0x00007300ff0677ac */ /* 0x000e340008000800 */
        /* <DEDUP_REMOVED lines=13> */
[----:B0-----:R-:W-:-:S05]  /*154f0*/  IMAD.WIDE R70, R0, 0x2, R68 ;  /* 0x0000000200467825 */ /* 0x001fca00078e0244 */
[----:B------:R0:W-:Y:S02]  /*15500*/  @P0 STG.E.U16 desc[UR22][R70.64], R72 ;  /* 0x0000004846000986 */ /* 0x0001e4000c101516 */
[----:B0-----:R-:W-:-:S05]  /*15510*/  VIADD R70, R93, 0x9 ;  /* 0x000000095d467836 */ /* 0x001fca0000000000 */
[----:B------:R-:W-:-:S04]  /*15520*/  ISETP.GE.AND P0, PT, R70, UR15, PT ;  /* 0x0000000f46007c0c */ /* 0x000fc8000bf06270 */
[----:B------:R-:W-:Y:S01]  /*15530*/  ISETP.LT.AND P1, PT, R91, UR4, !P0 ;  /* 0x000000045b007c0c */ /* 0x000fe2000c721270 */
[----:B------:R-:W-:Y:S01]  /*15540*/  VIADD R0, R0, UR20 ;  /* 0x0000001400007c36 */ /* 0x000fe20008000000 */
[----:B------:R-:W2:Y:S01]  /*15550*/  LDL.LU R91, [R1+0x780] ;  /* 0x00078000015b7983 */ /* 0x000ea20000300800 */
[----:B------:R-:W-:Y:S01]  /*15560*/  PRMT R72, R81, 0x7632, R72 ;  /* 0x0000763251487816 */ /* 0x000fe20000000048 */
[----:B------:R-:W0:Y:S01]  /*15570*/  LDCU UR4, c[0x0][0x398] ;  /* 0x00007300ff0477ac */ /* 0x000e220008000800 */
[----:B------:R-:W-:Y:S01]  /*15580*/  IMAD.WIDE R70, R0, 0x2, R2 ;  /* 0x0000000200467825 */ /* 0x000fe200078e0202 */
[----:B------:R-:W2:Y:S04]  /*15590*/  LDL.LU R74, [R1+0x244] ;  /* 0x00024400014a7983 */ /* 0x000ea80000300800 */
[----:B------:R-:W2:Y:S04]  /*155a0*/  LDL.LU R76, [R1+0x48] ;  /* 0x00004800014c7983 */ /* 0x000ea80000300800 */
[----:B------:R-:W2:Y:S01]  /*155b0*/  LDL.LU R75, [R1+0x248] ;  /* 0x00024800014b7983 */ /* 0x000ea20000300800 */
[----:B------:R-:W-:Y:S01]  /*155c0*/  ISETP.LT.AND P0, PT, R92, UR6, !P0 ;  /* 0x000000065c007c0c */ /* 0x000fe2000c701270 */
[----:B------:R-:W0:Y:S02]  /*155d0*/  LDCU UR6, c[0x0][0x398] ;  /* 0x00007300ff0677ac */ /* 0x000e240008000800 */
[----:B------:R1:W-:Y:S04]  /*155e0*/  @P1 STG.E.U16 desc[UR22][R70.64], R81 ;  /* 0x0000005146001986 */ /* 0x0003e8000c101516 */
[----:B-1----:R-:W0:Y:S01]  /*155f0*/  LDL.LU R81, [R1+0x300] ;  /* 0x0003000001517983 */ /* 0x002e220000300800 */
[----:B------:R-:W-:-:S04]  /*15600*/  IMAD.WIDE R70, R0, 0x2, R68 ;  /* 0x0000000200467825 */ /* 0x000fc800078e0244 */
[----:B------:R-:W-:Y:S01]  /*15610*/  VIADD R0, R0, UR20 ;  /* 0x0000001400007c36 */ /* 0x000fe20008000000 */
[----:B------:R1:W-:Y:S02]  /*15620*/  @P0 STG.E.U16 desc[UR22][R70.64], R72 ;  /* 0x0000004846000986 */ /* 0x0003e4000c101516 */
[----:B-1----:R-:W-:Y:S01]  /*15630*/  VIADD R70, R93, 0xa ;  /* 0x0000000a5d467836 */ /* 0x002fe20000000000 */
[----:B------:R-:W-:-:S04]  /*15640*/  PRMT R72, R82, 0x7632, R72 ;  /* 0x0000763252487816 */ /* 0x000fc80000000048 */
[----:B------:R-:W-:Y:S01]  /*15650*/  ISETP.GE.AND P0, PT, R70, UR15, PT ;  /* 0x0000000f46007c0c */ /* 0x000fe2000bf06270 */
[----:B------:R-:W-:-:S03]  /*15660*/  IMAD.WIDE R70, R0, 0x2, R2 ;  /* 0x0000000200467825 */ /* 0x000fc600078e0202 */
[----:B0-----:R-:W-:Y:S01]  /*15670*/  ISETP.LT.AND P1, PT, R81, UR4, !P0 ;  /* 0x0000000451007c0c */ /* 0x001fe2000c721270 */
[----:B------:R-:W0:Y:S01]  /*15680*/  LDCU UR4, c[0x0][0x398] ;  /* 0x00007300ff0477ac */ /* 0x000e220008000800 */
[----:B------:R-:W-:Y:S01]  /*15690*/  ISETP.LT.AND P0, PT, R92, UR6, !P0 ;  /* 0x000000065c007c0c */ /* 0x000fe2000c701270 */
[----:B------:R-:W1:Y:S10]  /*156a0*/  LDCU UR6, c[0x0][0x398] ;  /* 0x00007300ff0677ac */ /* 0x000e740008000800 */
[----:B------:R0:W-:Y:S02]  /*156b0*/  @P1 STG.E.U16 desc[UR22][R70.64], R82 ;  /* 0x0000005246001986 */ /* 0x0001e4000c101516 */
[----:B0-----:R-:W-:-:S02]  /*156c0*/  IMAD.WIDE R70, R0, 0x2, R68 ;  /* 0x0000000200467825 */ /* 0x001fc400078e0244 */
[----:B------:R-:W4:Y:S02]  /*156d0*/  LDL.LU R82, [R1+0x2fc] ;  /* 0x0002fc0001527983 */ /* 0x000f240000300800 */
[----:B------:R-:W-:Y:S02]  /*156e0*/  VIADD R0, R0, UR20 ;  /* 0x0000001400007c36 */ /* 0x000fe40008000000 */
[----:B------:R0:W-:Y:S02]  /*156f0*/  @P0 STG.E.U16 desc[UR22][R70.64], R72 ;  /* 0x0000004846000986 */ /* 0x0001e4000c101516 */
[----:B0-----:R-:W-:Y:S01]  /*15700*/  VIADD R70, R93, 0xb ;  /* 0x0000000b5d467836 */ /* 0x001fe20000000000 */
[----:B------:R-:W-:-:S04]  /*15710*/  PRMT R72, R83, 0x7632, R72 ;  /* 0x0000763253487816 */ /* 0x000fc80000000048 */
[----:B------:R-:W-:Y:S01]  /*15720*/  ISETP.GE.AND P0, PT, R70, UR15, PT ;  /* 0x0000000f46007c0c */ /* 0x000fe2000bf06270 */
[----:B------:R-:W-:-:S03]  /*15730*/  IMAD.WIDE R70, R0, 0x2, R2 ;  /* 0x0000000200467825 */ /* 0x000fc600078e0202 */
[----:B------:R-:W-:Y:S01]  /*15740*/  ISETP.LT.AND P1, PT, R81, UR4, !P0 ;  /* 0x0000000451007c0c */ /* 0x000fe2000c721270 */
[----:B------:R-:W0:Y:S01]  /*15750*/  LDCU UR4, c[0x0][0x398] ;  /* 0x00007300ff0477ac */ /* 0x000e220008000800 */
[----:B-1----:R-:W-:Y:S01]  /*15760*/  ISETP.LT.AND P0, PT, R92, UR6, !P0 ;  /* 0x000000065c007c0c */ /* 0x002fe2000c701270 */
        /* <DEDUP_REMOVED lines=49> */
[----:B-1----:R-:W-:Y:S01]  /*15a80*/  ISETP.LT.AND P1, PT, R81, UR6, !P0 ;  /* 0x0000000651007c0c */ /* 0x002fe2000c721270 */
[----:B------:R-:W0:Y:S01]  /*15a90*/  LDCU UR6, c[0x0][0x39c] ;  /* 0x00007380ff0677ac */ /* 0x000e220008000800 */
[----:B---3--:R-:W-:Y:S01]  /*15aa0*/  ISETP.LT.AND P0, PT, R92, UR8, !P0 ;  /* 0x000000085c007c0c */ /* 0x008fe2000c701270 */
[----:B------:R-:W1:Y:S10]  /*15ab0*/  LDCU UR8, c[0x0][0x39c] ;  /* 0x00007380ff0877ac */ /* 0x000e740008000800 */
[----:B------:R3:W-:Y:S02]  /*15ac0*/  @P1 STG.E.U16 desc[UR22][R70.64], R87 ;  /* 0x0000005746001986 */ /* 0x0007e4000c101516 */
[----:B---3--:R-:W-:-:S02]  /*15ad0*/  IMAD.WIDE R70, R0, 0x2, R68 ;  /* 0x0000000200467825 */ /* 0x008fc400078e0244 */
[----:B------:R-:W3:Y:S02]  /*15ae0*/  LDL.LU R87, [R1+0xf0] ;  /* 0x0000f00001577983 */ /* 0x000ee40000300800 */
[----:B------:R-:W-:Y:S02]  /*15af0*/  VIADD R0, R0, UR20 ;  /* 0x0000001400007c36 */ /* 0x000fe40008000000 */
[----:B------:R0:W-:Y:S02]  /*15b00*/  @P0 STG.E.U16 desc[UR22][R70.64], R72 ;  /* 0x0000004846000986 */ /* 0x0001e4000c101516 */
[C---:B0-----:R-:W-:Y:S02]  /*15b10*/  VIADD R70, R93.reuse, 0x10 ;  /* 0x000000105d467836 */ /* 0x041fe40000000000 */
[----:B------:R-:W-:-:S03]  /*15b20*/  VIADD R72, R93, 0x12 ;  /* 0x000000125d487836 */ /* 0x000fc60000000000 */
[----:B------:R-:W-:Y:S01]  /*15b30*/  ISETP.GE.AND P0, PT, R70, UR15, PT ;  /* 0x0000000f46007c0c */ /* 0x000fe2000bf06270 */
[C---:B------:R-:W-:Y:S01]  /*15b40*/  VIADD R70, R93.reuse, 0x11 ;  /* 0x000000115d467836 */ /* 0x040fe20000000000 */
[----:B------:R-:W-:Y:S01]  /*15b50*/  ISETP.GE.AND P2, PT, R72, UR6, PT ;  /* 0x0000000648007c0c */ /* 0x000fe2000bf46270 */
[----:B------:R-:W-:Y:S01]  /*15b60*/  VIADD R72, R93, 0x13 ;  /* 0x000000135d487836 */ /* 0x000fe20000000000 */
[C---:B-----5:R-:W-:Y:S01]  /*15b70*/  ISETP.LT.AND P1, PT, R81.reuse, UR10, !P0 ;  /* 0x0000000a51007c0c */ /* 0x060fe2000c721270 */
[----:B------:R-:W0:Y:S01]  /*15b80*/  LDCU UR10, c[0x0][0x39c] ;  /* 0x00007380ff0a77ac */ /* 0x000e220008000800 */
[----:B--2---:R-:W-:Y:S02]  /*15b90*/  ISETP.LT.AND P3, PT, R92, UR12, !P0 ;  /* 0x0000000c5c007c0c */ /* 0x004fe4000c761270 */
[----:B------:R-:W-:Y:S01]  /*15ba0*/  ISETP.GE.AND P4, PT, R70, UR4, PT ;  /* 0x0000000446007c0c */ /* 0x000fe2000bf86270 */
[C---:B------:R-:W-:Y:S01]  /*15bb0*/  IMAD.WIDE R70, R0.reuse, 0x2, R2 ;  /* 0x0000000200467825 */ /* 0x040fe200078e0202 */
[----:B------:R-:W2:Y:S01]  /*15bc0*/  LDCU UR4, c[0x0][0x39c] ;  /* 0x00007380ff0477ac */ /* 0x000ea20008000800 */
[----:B------:R-:W5:Y:S06]  /*15bd0*/  LDCU UR6, c[0x0][0x39c] ;  /* 0x00007380ff0677ac */ /* 0x000f6c0008000800 */
[----:B------:R0:W-:Y:S01]  /*15be0*/  @P1 STG.E.U16 desc[UR22][R70.64], R88 ;  /* 0x0000005846001986 */ /* 0x0001e2000c101516 */
[----:B------:R-:W2:Y:S01]  /*15bf0*/  LDCU UR15, c[0x0][0x398] ;  /* 0x00007300ff0f77ac */ /* 0x000ea20008000800 */
[----:B------:R-:W2:Y:S01]  /*15c00*/  LDCU UR12, c[0x0][0x398] ;  /* 0x00007300ff0c77ac */ /* 0x000ea20008000800 */
[----:B0-----:R-:W-:Y:S01]  /*15c10*/  IMAD.WIDE R70, R0, 0x2, R68 ;  /* 0x0000000200467825 */ /* 0x001fe200078e0244 */
[----:B------:R-:W2:Y:S01]  /*15c20*/  LDL.LU R88, [R1+0x2f4] ;  /* 0x0002f40001587983 */ /* 0x000ea20000300800 */
[----:B----4-:R-:W-:Y:S01]  /*15c30*/  ISETP.LT.AND P0, PT, R81, UR14, !P4 ;  /* 0x0000000e51007c0c */ /* 0x010fe2000e701270 */
[----:B------:R-:W0:Y:S01]  /*15c40*/  LDCU UR14, c[0x0][0x398] ;  /* 0x00007300ff0e77ac */ /* 0x000e220008000800 */
[----:B-1----:R-:W-:Y:S01]  /*15c50*/  ISETP.GE.AND P1, PT, R72, UR8, PT ;  /* 0x0000000848007c0c */ /* 0x002fe2000bf26270 */
[----:B------:R1:W-:Y:S01]  /*15c60*/  @P3 STG.E.U16 desc[UR22][R70.64], R73 ;  /* 0x0000004946003986 */ /* 0x0003e2000c101516 */
[----:B------:R-:W-:Y:S01]  /*15c70*/  VIADD R0, R0, UR20 ;  /* 0x0000001400007c36 */ /* 0x000fe20008000000 */
[----:B------:R-:W-:Y:S01]  /*15c80*/  ISETP.LT.AND P4, PT, R92, UR16, !P4 ;  /* 0x000000105c007c0c */ /* 0x000fe2000e781270 */
[----:B------:R-:W4:Y:S01]  /*15c90*/  LDCU UR8, c[0x0][0x398] ;  /* 0x00007300ff0877ac */ /* 0x000f220008000800 */
[----:B------:R-:W0:Y:S01]  /*15ca0*/  LDCU UR16, c[0x0][0x398] ;  /* 0x00007300ff1077ac */ /* 0x000e220008000800 */
[----:B-1----:R-:W2:Y:S01]  /*15cb0*/  LDL.LU R71, [R1+0x44] ;  /* 0x0000440001477983 */ /* 0x002ea20000300800 */
[----:B------:R-:W-:-:S05]  /*15cc0*/  VIADD R73, R93, 0x14 ;  /* 0x000000145d497836 */ /* 0x000fca0000000000 */
[----:B------:R-:W-:Y:S01]  /*15cd0*/  ISETP.GE.AND P5, PT, R73, UR10, PT ;  /* 0x0000000a49007c0c */ /* 0x000fe2000bfa6270 */
[----:B------:R-:W1:Y:S01]  /*15ce0*/  LDCU UR10, c[0x0][0x398] ;  /* 0x00007300ff0a77ac */ /* 0x000e620008000800 */
[----:B--2---:R-:W-:Y:S01]  /*15cf0*/  F2FP.F16.F32.PACK_AB R72, R71, R74 ;  /* 0x0000004a4748723e */ /* 0x004fe200000000ff */
[----:B------:R-:W-:-:S03]  /*15d00*/  IMAD.WIDE R70, R0, 0x2, R2 ;  /* 0x0000000200467825 */ /* 0x000fc600078e0202 */
[----:B------:R-:W-:Y:S01]  /*15d10*/  PRMT R77, R72, 0x7632, R77 ;  /* 0x00007632484d7816 */ /* 0x000fe2000000004d */
[----:B------:R-:W-:Y:S01]  /*15d20*/  VIADD R74, R93, 0x15 ;  /* 0x000000155d4a7836 */ /* 0x000fe20000000000 */
[----:B------:R2:W-:Y:S01]  /*15d30*/  @P0 STG.E.U16 desc[UR22][R70.64], R72 ;  /* 0x0000004846000986 */ /* 0x0005e2000c101516 */
[----:B------:R-:W-:Y:S01]  /*15d40*/  ISETP.LT.AND P0, PT, R81, UR18, !P2 ;  /* 0x0000001251007c0c */ /* 0x000fe2000d701270 */
[----:B------:R-:W0:Y:S02]  /*15d50*/  LDCU UR18, c[0x0][0x398] ;  /* 0x00007300ff1277ac */ /* 0x000e240008000800 */
[----:B------:R-:W-:Y:S01]  /*15d60*/  ISETP.GE.AND P3, PT, R74, UR4, PT ;  /* 0x000000044a007c0c */ /* 0x000fe2000bf66270 */
[----:B------:R-:W0:Y:S01]  /*15d70*/  LDCU UR4, c[0x0][0x39c] ;  /* 0x00007380ff0477ac */ /* 0x000e220008000800 */
[----:B--2---:R-:W-:Y:S01]  /*15d80*/  F2FP.F16.F32.PACK_AB R71, R76, R75 ;  /* 0x0000004b4c47723e */ /* 0x004fe200000000ff */
[----:B------:R-:W-:-:S04]  /*15d90*/  IMAD.WIDE R74, R0, 0x2, R68 ;  /* 0x00000002004a7825 */ /* 0x000fc800078e0244 */
[----:B------:R-:W-:Y:S01]  /*15da0*/  VIADD R70, R0, UR20 ;  /* 0x0000001400467c36 */ /* 0x000fe20008000000 */
[----:B------:R2:W-:Y:S01]  /*15db0*/  @P4 STG.E.U16 desc[UR22][R74.64], R77 ;  /* 0x0000004d4a004986 */ /* 0x0005e2000c101516 */
[----:B------:R-:W-:Y:S01]  /*15dc0*/  ISETP.LT.AND P2, PT, R92, UR24, !P2 ;  /* 0x000000185c007c0c */ /* 0x000fe2000d741270 */
[----:B------:R-:W-:Y:S01]  /*15dd0*/  VIADD R76, R93, 0x16 ;  /* 0x000000165d4c7836 */ /* 0x000fe20000000000 */
[----:B------:R-:W0:Y:S01]  /*15de0*/  LDCU UR24, c[0x0][0x398] ;  /* 0x00007300ff1877ac */ /* 0x000e220008000800 */
[----:B------:R-:W3:Y:S01]  /*15df0*/  LDL.LU R0, [R1+0x24c] ;  /* 0x00024c0001007983 */ /* 0x000ee20000300800 */
[----:B------:R-:W-:Y:S02]  /*15e00*/  IMAD.WIDE R72, R70, 0x2, R2 ;  /* 0x0000000246487825 */ /* 0x000fe400078e0202 */
[----:B-----5:R-:W-:Y:S01]  /*15e10*/  ISETP.GE.AND P6, PT, R76, UR6, PT ;  /* 0x000000064c007c0c */ /* 0x020fe2000bfc6270 */
[----:B------:R-:W5:Y:S01]  /*15e20*/  LDCU UR6, c[0x0][0x39c] ;  /* 0x00007380ff0677ac */ /* 0x000f620008000800 */
[----:B--2---:R-:W3:Y:S01]  /*15e30*/  LDL.LU R75, [R1+0x4c] ;  /* 0x00004c00014b7983 */ /* 0x004ee20000300800 */
[----:B------:R-:W-:-:S03]  /*15e40*/  PRMT R76, R71, 0x7632, R76 ;  /* 0x00007632474c7816 */ /* 0x000fc6000000004c */
[----:B------:R2:W-:Y:S01]  /*15e50*/  @P0 STG.E.U16 desc[UR22][R72.64], R71 ;  /* 0x0000004748000986 */ /* 0x0005e2000c101516 */
[----:B------:R-:W-:Y:S01]  /*15e60*/  ISETP.LT.AND P0, PT, R81, UR26, !P1 ;  /* 0x0000001a51007c0c */ /* 0x000fe2000cf01270 */
[----:B------:R-:W0:Y:S01]  /*15e70*/  LDCU UR26, c[0x0][0x398] ;  /* 0x00007300ff1a77ac */ /* 0x000e220008000800 */
[----:B--2---:R-:W-:-:S05]  /*15e80*/  IMAD.WIDE R72, R70, 0x2, R68 ;  /* 0x0000000246487825 */ /* 0x004fca00078e0244 */
[----:B------:R2:W-:Y:S01]  /*15e90*/  @P2 STG.E.U16 desc[UR22][R72.64], R76 ;  /* 0x0000004c48002986 */ /* 0x0005e2000c101516 */
[----:B---3--:R-:W-:Y:S01]  /*15ea0*/  F2FP.F16.F32.PACK_AB R74, R75, R0 ;  /* 0x000000004b4a723e */ /* 0x008fe200000000ff */
[----:B------:R-:W-:Y:S02]  /*15eb0*/  VIADD R75, R93, 0x17 ;  /* 0x000000175d4b7836 */ /* 0x000fe40000000000 */
[----:B------:R-:W-:-:S03]  /*15ec0*/  VIADD R0, R70, UR20 ;  /* 0x0000001446007c36 */ /* 0x000fc60008000000 */
[----:B0-----:R-:W-:Y:S01]  /*15ed0*/  ISETP.GE.AND P4, PT, R75, UR4, PT ;  /* 0x000000044b007c0c */ /* 0x001fe2000bf86270 */
[----:B------:R-:W-:Y:S01]  /*15ee0*/  IMAD.WIDE R70, R0, 0x2, R2 ;  /* 0x0000000200467825 */ /* 0x000fe200078e0202 */
[----:B------:R-:W3:Y:S01]  /*15ef0*/  LDL.LU R75, [R1+0x250] ;  /* 0x00025000014b7983 */ /* 0x000ee20000300800 */
[----:B------:R-:W-:Y:S01]  /*15f00*/  ISETP.LT.AND P1, PT, R92, UR15, !P1 ;  /* 0x0000000f5c007c0c */ /* 0x000fe2000cf21270 */
[----:B------:R-:W0:Y:S02]  /*15f10*/  LDCU UR4, c[0x0][0x39c] ;  /* 0x00007380ff0477ac */ /* 0x000e240008000800 */
[----:B--2---:R-:W3:Y:S01]  /*15f20*/  LDL.LU R73, [R1+0x50] ;  /* 0x0000500001497983 */ /* 0x004ee20000300800 */
[----:B------:R-:W-:Y:S01]  /*15f30*/  PRMT R77, R74, 0x7632, R77 ;  /* 0x000076324a4d7816 */ /* 0x000fe2000000004d */
[----:B------:R-:W-:Y:S01]  /*15f40*/  VIADD R76, R93, 0x18 ;  /* 0x000000185d4c7836 */ /* 0x000fe20000000000 */
[----:B------:R-:W2:Y:S01]  /*15f50*/  LDCU UR15, c[0x0][0x398] ;  /* 0x00007300ff0f77ac */ /* 0x000ea20008000800 */
[----:B------:R0:W-:Y:S01]  /*15f60*/  @P0 STG.E.U16 desc[UR22][R70.64], R74 ;  /* 0x0000004a46000986 */ /* 0x0001e2000c101516 */
[----:B------:R-:W-:Y:S01]  /*15f70*/  ISETP.LT.AND P0, PT, R81, UR28, !P5 ;  /* 0x0000001c51007c0c */ /* 0x000fe2000ef01270 */
[C---:B0-----:R-:W-:Y:S01]  /*15f80*/  VIADD R70, R0.reuse, UR20 ;  /* 0x0000001400467c36 */ /* 0x041fe20008000000 */
[----:B---3--:R-:W-:Y:S01]  /*15f90*/  F2FP.F16.F32.PACK_AB R71, R73, R75 ;  /* 0x0000004b4947723e */ /* 0x008fe200000000ff */
[----:B------:R-:W-:-:S02]  /*15fa0*/  IMAD.WIDE R74, R0, 0x2, R68 ;  /* 0x00000002004a7825 */ /* 0x000fc400078e0244 */
[----:B------:R-:W3:Y:S01]  /*15fb0*/  LDL.LU R0, [R1+0x254] ;  /* 0x0002540001007983 */ /* 0x000ee20000300800 */
[----:B------:R-:W-:Y:S01]  /*15fc0*/  ISETP.LT.AND P5, PT, R92, UR12, !P5 ;  /* 0x0000000c5c007c0c */ /* 0x000fe2000efa1270 */
[----:B------:R-:W-:Y:S01]  /*15fd0*/  IMAD.WIDE R72, R70, 0x2, R2 ;  /* 0x0000000246487825 */ /* 0x000fe200078e0202 */
[----:B-----5:R-:W-:Y:S01]  /*15fe0*/  ISETP.GE.AND P2, PT, R76, UR6, PT ;  /* 0x000000064c007c0c */ /* 0x020fe2000bf46270 */
[----:B------:R0:W-:Y:S01]  /*15ff0*/  @P1 STG.E.U16 desc[UR22][R74.64], R77 ;  /* 0x0000004d4a001986 */ /* 0x0001e2000c101516 */
[----:B------:R-:W-:Y:S01]  /*16000*/  PRMT R76, R71, 0x7632, R76 ;  /* 0x00007632474c7816 */ /* 0x000fe2000000004c */
[----:B------:R-:W5:Y:S01]  /*16010*/  LDCU UR6, c[0x0][0x39c] ;  /* 0x00007380ff0677ac */ /* 0x000f620008000800 */
[----:B------:R-:W1:Y:S01]  /*16020*/  LDCU UR12, c[0x0][0x398] ;  /* 0x00007300ff0c77ac */ /* 0x000e620008000800 */
[----:B0-----:R-:W3:Y:S04]  /*16030*/  LDL.LU R75, [R1+0x54] ;  /* 0x00005400014b7983 */ /* 0x001ee80000300800 */
[----:B------:R0:W-:Y:S01]  /*16040*/  @P0 STG.E.U16 desc[UR22][R72.64], R71 ;  /* 0x0000004748000986 */ /* 0x0001e2000c101516 */
[----:B----4-:R-:W-:Y:S01]  /*16050*/  ISETP.LT.AND P0, PT, R81, UR8, !P3 ;  /* 0x0000000851007c0c */ /* 0x010fe2000df01270 */
[----:B------:R-:W4:Y:S01]  /*16060*/  LDCU UR8, c[0x0][0x398] ;  /* 0x00007300ff0877ac */ /* 0x000f220008000800 */
[----:B0-----:R-:W-:-:S05]  /*16070*/  IMAD.WIDE R72, R70, 0x2, R68 ;  /* 0x0000000246487825 */ /* 0x001fca00078e0244 */
[----:B------:R0:W-:Y:S01]  /*16080*/  @P5 STG.E.U16 desc[UR22][R72.64], R76 ;  /* 0x0000004c48005986 */ /* 0x0001e2000c101516 */
[----:B---3--:R-:W-:Y:S01]  /*16090*/  F2FP.F16.F32.PACK_AB R74, R75, R0 ;  /* 0x000000004b4a723e */ /* 0x008fe200000000ff */
[----:B------:R-:W-:Y:S02]  /*160a0*/  VIADD R75, R93, 0x19 ;  /* 0x000000195d4b7836 */ /* 0x000fe40000000000 */
[----:B------:R-:W-:-:S03]  /*160b0*/  VIADD R0, R70, UR20 ;  /* 0x0000001446007c36 */ /* 0x000fc60008000000 */
[----:B------:R-:W-:Y:S01]  /*160c0*/  ISETP.GE.AND P1, PT, R75, UR4, PT ;  /* 0x000000044b007c0c */ /* 0x000fe2000bf26270 */
[----:B------:R-:W-:Y:S01]  /*160d0*/  IMAD.WIDE R70, R0, 0x2, R2 ;  /* 0x0000000200467825 */ /* 0x000fe200078e0202 */
[----:B------:R-:W3:Y:S01]  /*160e0*/  LDL.LU R75, [R1+0x258] ;  /* 0x00025800014b7983 */ /* 0x000ee20000300800 */
[----:B-1----:R-:W-:Y:S01]  /*160f0*/  ISETP.LT.AND P3, PT, R92, UR10, !P3 ;  /* 0x0000000a5c007c0c */ /* 0x002fe2000df61270 */
[----:B------:R-:W1:Y:S02]  /*16100*/  LDCU UR4, c[0x0][0x39c] ;  /* 0x00007380ff0477ac */ /* 0x000e640008000800 */
[----:B0-----:R-:W3:Y:S01]  /*16110*/  LDL.LU R73, [R1+0x58] ;  /* 0x0000580001497983 */ /* 0x001ee20000300800 */
[----:B------:R-:W-:Y:S01]  /*16120*/  PRMT R77, R74, 0x7632, R77 ;  /* 0x000076324a4d7816 */ /* 0x000fe2000000004d */
[----:B------:R-:W-:Y:S01]  /*16130*/  VIADD R76, R93, 0x1a ;  /* 0x0000001a5d4c7836 */ /* 0x000fe20000000000 */
[----:B------:R-:W0:Y:S01]  /*16140*/  LDCU UR10, c[0x0][0x398] ;  /* 0x00007300ff0a77ac */ /* 0x000e220008000800 */
[----:B------:R1:W-:Y:S01]  /*16150*/  @P0 STG.E.U16 desc[UR22][R70.64], R74 ;  /* 0x0000004a46000986 */ /* 0x0003e2000c101516 */
[----:B------:R-:W-:Y:S01]  /*16160*/  ISETP.LT.AND P0, PT, R81, UR14, !P6 ;  /* 0x0000000e51007c0c */ /* 0x000fe2000f701270 */
[C---:B-1----:R-:W-:Y:S01]  /*16170*/  VIADD R70, R0.reuse, UR20 ;  /* 0x0000001400467c36 */ /* 0x042fe20008000000 */
[----:B---3--:R-:W-:Y:S01]  /*16180*/  F2FP.F16.F32.PACK_AB R71, R73, R75 ;  /* 0x0000004b4947723e */ /* 0x008fe200000000ff */
[----:B------:R-:W-:Y:S01]  /*16190*/  IMAD.WIDE R74, R0, 0x2, R68 ;  /* 0x00000002004a7825 */ /* 0x000fe200078e0244 */
[----:B-----5:R-:W-:Y:S01]  /*161a0*/  ISETP.GE.AND P5, PT, R76, UR6, PT ;  /* 0x000000064c007c0c */ /* 0x020fe2000bfa6270 */
[----:B------:R-:W3:Y:S01]  /*161b0*/  LDL.LU R0, [R1+0x25c] ;  /* 0x00025c0001007983 */ /* 0x000ee20000300800 */
[----:B------:R-:W-:Y:S01]  /*161c0*/  ISETP.LT.AND P6, PT, R92, UR16, !P6 ;  /* 0x000000105c007c0c */ /* 0x000fe2000f7c1270 */
[C---:B------:R-:W-:Y:S01]  /*161d0*/  IMAD.WIDE R72, R70.reuse, 0x2, R2 ;  /* 0x0000000246487825 */ /* 0x040fe200078e0202 */
[----:B------:R-:W1:Y:S01]  /*161e0*/  LDCU UR14, c[0x0][0x398] ;  /* 0x00007300ff0e77ac */ /* 0x000e620008000800 */
[----:B------:R5:W-:Y:S01]  /*161f0*/  @P3 STG.E.U16 desc[UR22][R74.64], R77 ;  /* 0x0000004d4a003986 */ /* 0x000be2000c101516 */
[----:B------:R-:W-:Y:S01]  /*16200*/  PRMT R76, R71, 0x7632, R76 ;  /* 0x00007632474c7816 */ /* 0x000fe2000000004c */
[----:B------:R-:W0:Y:S01]  /*16210*/  LDCU UR6, c[0x0][0x39c] ;  /* 0x00007380ff0677ac */ /* 0x000e220008000800 */
[----:B------:R-:W0:Y:S01]  /*16220*/  LDCU UR16, c[0x0][0x398] ;  /* 0x00007300ff1077ac */ /* 0x000e220008000800 */
[----:B-----5:R-:W3:Y:S04]  /*16230*/  LDL.LU R75, [R1+0x5c] ;  /* 0x00005c00014b7983 */ /* 0x020ee80000300800 */
[----:B------:R5:W-:Y:S01]  /*16240*/  @P0 STG.E.U16 desc[UR22][R72.64], R71 ;  /* 0x0000004748000986 */ /* 0x000be2000c101516 */
[----:B------:R-:W-:Y:S01]  /*16250*/  ISETP.LT.AND P0, PT, R81, UR18, !P4 ;  /* 0x0000001251007c0c */ /* 0x000fe2000e701270 */
[----:B------:R-:W0:Y:S01]  /*16260*/  LDCU UR18, c[0x0][0x398] ;  /* 0x00007300ff1277ac */ /* 0x000e220008000800 */
[----:B-----5:R-:W-:-:S05]  /*16270*/  IMAD.WIDE R72, R70, 0x2, R68 ;  /* 0x0000000246487825 */ /* 0x020fca00078e0244 */
[----:B------:R5:W-:Y:S01]  /*16280*/  @P6 STG.E.U16 desc[UR22][R72.64], R76 ;  /* 0x0000004c48006986 */ /* 0x000be2000c101516 */
[----:B---3--:R-:W-:Y:S01]  /*16290*/  F2FP.F16.F32.PACK_AB R74, R75, R0 ;  /* 0x000000004b4a723e */ /* 0x008fe200000000ff */
[----:B------:R-:W-:Y:S02]  /*162a0*/  VIADD R75, R93, 0x1b ;  /* 0x0000001b5d4b7836 */ /* 0x000fe40000000000 */
[----:B------:R-:W-:-:S03]  /*162b0*/  VIADD R0, R70, UR20 ;  /* 0x0000001446007c36 */ /* 0x000fc60008000000 */
[----:B------:R-:W-:Y:S01]  /*162c0*/  ISETP.GE.AND P3, PT, R75, UR4, PT ;  /* 0x000000044b007c0c */ /* 0x000fe2000bf66270 */
[----:B------:R-:W-:Y:S01]  /*162d0*/  IMAD.WIDE R70, R0, 0x2, R2 ;  /* 0x0000000200467825 */ /* 0x000fe200078e0202 */
[----:B------:R-:W3:Y:S01]  /*162e0*/  LDL.LU R75, [R1+0x260] ;  /* 0x00026000014b7983 */ /* 0x000ee20000300800 */
[----:B------:R-:W-:Y:S01]  /*162f0*/  ISETP.LT.AND P4, PT, R92, UR24, !P4 ;  /* 0x000000185c007c0c */ /* 0x000fe2000e781270 */
[----:B------:R-:W0:Y:S02]  /*16300*/  LDCU UR4, c[0x0][0x39c] ;  /* 0x00007380ff0477ac */ /* 0x000e240008000800 */
[----:B-----5:R-:W3:Y:S01]  /*16310*/  LDL.LU R73, [R1+0x60] ;  /* 0x0000600001497983 */ /* 0x020ee20000300800 */
[----:B------:R-:W-:Y:S01]  /*16320*/  PRMT R77, R74, 0x7632, R77 ;  /* 0x000076324a4d7816 */ /* 0x000fe2000000004d */
[----:B------:R-:W-:Y:S01]  /*16330*/  VIADD R76, R93, 0x1c ;  /* 0x0000001c5d4c7836 */ /* 0x000fe20000000000 */
[----:B------:R-:W5:Y:S01]  /*16340*/  LDCU UR24, c[0x0][0x398] ;  /* 0x00007300ff1877ac */ /* 0x000f620008000800 */
[----:B------:R0:W-:Y:S01]  /*16350*/  @P0 STG.E.U16 desc[UR22][R70.64], R74 ;  /* 0x0000004a46000986 */ /* 0x0001e2000c101516 */
[----:B--2---:R-:W-:Y:S01]  /*16360*/  ISETP.LT.AND P0, PT, R81, UR15, !P2 ;  /* 0x0000000f51007c0c */ /* 0x004fe2000d701270 */
[C---:B0-----:R-:W-:Y:S01]  /*16370*/  VIADD R70, R0.reuse, UR20 ;  /* 0x0000001400467c36 */ /* 0x041fe20008000000 */
[----:B---3--:R-:W-:Y:S01]  /*16380*/  F2FP.F16.F32.PACK_AB R71, R73, R75 ;  /* 0x0000004b4947723e */ /* 0x008fe200000000ff */
[----:B------:R-:W-:Y:S01]  /*16390*/  IMAD.WIDE R74, R0, 0x2, R68 ;  /* 0x00000002004a7825 */ /* 0x000fe200078e0244 */
[----:B------:R-:W-:Y:S01]  /*163a0*/  ISETP.GE.AND P6, PT, R76, UR6, PT ;  /* 0x000000064c007c0c */ /* 0x000fe2000bfc6270 */
[----:B------:R-:W2:Y:S01]  /*163b0*/  LDL.LU R0, [R1+0x264] ;  /* 0x0002640001007983 */ /* 0x000ea20000300800 */
[----:B------:R-:W0:Y:S03]  /*163c0*/  LDCU UR15, c[0x0][0x398] ;  /* 0x00007300ff0f77ac */ /* 0x000e260008000800 */
[----:B------:R3:W-:Y:S01]  /*163d0*/  @P4 STG.E.U16 desc[UR22][R74.64], R77 ;  /* 0x0000004d4a004986 */ /* 0x0007e2000c101516 */
[----:B------:R-:W-:Y:S01]  /*163e0*/  ISETP.LT.AND P2, PT, R92, UR26, !P2 ;  /* 0x0000001a5c007c0c */ /* 0x000fe2000d741270 */
[C---:B------:R-:W-:Y:S01]  /*163f0*/  IMAD.WIDE R72, R70.reuse, 0x2, R2 ;  /* 0x0000000246487825 */ /* 0x040fe200078e0202 */
[----:B------:R-:W-:Y:S01]  /*16400*/  PRMT R76, R71, 0x7632, R76 ;  /* 0x00007632474c7816 */ /* 0x000fe2000000004c */
[----:B------:R-:W0:Y:S01]  /*16410*/  LDCU UR6, c[0x0][0x39c] ;  /* 0x00007380ff0677ac */ /* 0x000e220008000800 */
[----:B---3--:R-:W2:Y:S01]  /*16420*/  LDL.LU R75, [R1+0x64] ;  /* 0x00006400014b7983 */ /* 0x008ea20000300800 */
[----:B------:R-:W3:Y:S03]  /*16430*/  LDCU UR26, c[0x0][0x398] ;  /* 0x00007300ff1a77ac */ /* 0x000ee60008000800 */
[----:B------:R0:W-:Y:S02]  /*16440*/  @P0 STG.E.U16 desc[UR22][R72.64], R71 ;  /* 0x0000004748000986 */ /* 0x0001e4000c101516 */
[----:B0-----:R-:W-:-:S05]  /*16450*/  IMAD.WIDE R72, R70, 0x2, R68 ;  /* 0x0000000246487825 */ /* 0x001fca00078e0244 */
[----:B------:R0:W-:Y:S01]  /*16460*/  @P2 STG.E.U16 desc[UR22][R72.64], R76 ;  /* 0x0000004c48002986 */ /* 0x0001e2000c101516 */
[----:B--2---:R-:W-:Y:S01]  /*16470*/  F2FP.F16.F32.PACK_AB R74, R75, R0 ;  /* 0x000000004b4a723e */ /* 0x004fe200000000ff */
[----:B------:R-:W-:-:S05]  /*16480*/  VIADD R75, R93, 0x1d ;  /* 0x0000001d5d4b7836 */ /* 0x000fca0000000000 */
[----:B------:R-:W-:Y:S02]  /*16490*/  ISETP.GE.AND P4, PT, R75, UR4, PT ;  /* 0x000000044b007c0c */ /* 0x000fe4000bf86270 */
[----:B----4-:R-:W-:Y:S01]  /*164a0*/  ISETP.LT.AND P0, PT, R81, UR8, !P1 ;  /* 0x0000000851007c0c */ /* 0x010fe2000cf01270 */
[----:B------:R-:W2:Y:S01]  /*164b0*/  LDL.LU R75, [R1+0x268] ;  /* 0x00026800014b7983 */ /* 0x000ea20000300800 */
[----:B------:R-:W-:Y:S01]  /*164c0*/  VIADD R0, R70, UR20 ;  /* 0x0000001446007c36 */ /* 0x000fe20008000000 */
[----:B------:R-:W-:Y:S01]  /*164d0*/  PRMT R77, R74, 0x7632, R77 ;  /* 0x000076324a4d7816 */ /* 0x000fe2000000004d */
[----:B------:R-:W4:Y:S01]  /*164e0*/  LDCU UR4, c[0x0][0x39c] ;  /* 0x00007380ff0477ac */ /* 0x000f220008000800 */
[----:B0-----:R-:W2:Y:S01]  /*164f0*/  LDL.LU R73, [R1+0x68] ;  /* 0x0000680001497983 */ /* 0x001ea20000300800 */
[----:B------:R-:W-:Y:S01]  /*16500*/  ISETP.LT.AND P1, PT, R92, UR12, !P1 ;  /* 0x0000000c5c007c0c */ /* 0x000fe2000cf21270 */
[C---:B------:R-:W-:Y:S01]  /*16510*/  IMAD.WIDE R70, R0.reuse, 0x2, R2 ;  /* 0x0000000200467825 */ /* 0x040fe200078e0202 */
[----:B------:R-:W0:Y:S03]  /*16520*/  LDCU UR8, c[0x0][0x398] ;  /* 0x00007300ff0877ac */ /* 0x000e260008000800 */
[----:B------:R-:W-:Y:S01]  /*16530*/  VIADD R76, R93, 0x1e ;  /* 0x0000001e5d4c7836 */ /* 0x000fe20000000000 */
[----:B------:R-:W0:Y:S01]  /*16540*/  LDCU UR12, c[0x0][0x398] ;  /* 0x00007300ff0c77ac */ /* 0x000e220008000800 */
[----:B------:R1:W-:Y:S02]  /*16550*/  @P0 STG.E.U16 desc[UR22][R70.64], R74 ;  /* 0x0000004a46000986 */ /* 0x0003e4000c101516 */
[C---:B-1----:R-:W-:Y:S01]  /*16560*/  VIADD R70, R0.reuse, UR20 ;  /* 0x0000001400467c36 */ /* 0x042fe20008000000 */
[----:B--2---:R-:W-:Y:S01]  /*16570*/  F2FP.F16.F32.PACK_AB R71, R73, R75 ;  /* 0x0000004b4947723e */ /* 0x004fe200000000ff */
[----:B------:R-:W-:-:S02]  /*16580*/  IMAD.WIDE R74, R0, 0x2, R68 ;  /* 0x00000002004a7825 */ /* 0x000fc400078e0244 */
[----:B------:R-:W2:Y:S04]  /*16590*/  LDL.LU R0, [R1+0x26c] ;  /* 0x00026c0001007983 */ /* 0x000ea80000300800 */
[----:B------:R1:W-:Y:S04]  /*165a0*/  @P1 STG.E.U16 desc[UR22][R74.64], R77 ;  /* 0x0000004d4a001986 */ /* 0x0003e8000c101516 */
[----:B-1----:R-:W2:Y:S01]  /*165b0*/  LDL.LU R75, [R1+0x6c] ;  /* 0x00006c00014b7983 */ /* 0x002ea20000300800 */
[----:B------:R-:W-:Y:S01]  /*165c0*/  ISETP.LT.AND P0, PT, R81, UR10, !P5 ;  /* 0x0000000a51007c0c */ /* 0x000fe2000ef01270 */
[----:B------:R-:W-:Y:S01]  /*165d0*/  IMAD.WIDE R72, R70, 0x2, R2 ;  /* 0x0000000246487825 */ /* 0x000fe200078e0202 */
[----:B------:R-:W-:Y:S01]  /*165e0*/  ISETP.LT.AND P5, PT, R92, UR14, !P5 ;  /* 0x0000000e5c007c0c */ /* 0x000fe2000efa1270 */
[----:B------:R-:W1:Y:S01]  /*165f0*/  LDCU UR10, c[0x0][0x398] ;  /* 0x00007300ff0a77ac */ /* 0x000e620008000800 */
[----:B------:R-:W-:-:S02]  /*16600*/  ISETP.GE.AND P2, PT, R76, UR6, PT ;  /* 0x000000064c007c0c */ /* 0x000fc4000bf46270 */
[----:B------:R-:W-:Y:S01]  /*16610*/  PRMT R76, R71, 0x7632, R76 ;  /* 0x00007632474c7816 */ /* 0x000fe2000000004c */
[----:B------:R-:W0:Y:S01]  /*16620*/  LDCU UR6, c[0x0][0x39c] ;  /* 0x00007380ff0677ac */ /* 0x000e220008000800 */
[----:B------:R-:W0:Y:S05]  /*16630*/  LDCU UR14, c[0x0][0x398] ;  /* 0x00007300ff0e77ac */ /* 0x000e2a0008000800 */
[----:B------:R1:W-:Y:S02]  /*16640*/  @P0 STG.E.U16 desc[UR22][R72.64], R71 ;  /* 0x0000004748000986 */ /* 0x0003e4000c101516 */
[----:B-1----:R-:W-:-:S05]  /*16650*/  IMAD.WIDE R72, R70, 0x2, R68 ;  /* 0x0000000246487825 */ /* 0x002fca00078e0244 */
[----:B------:R1:W-:Y:S01]  /*16660*/  @P5 STG.E.U16 desc[UR22][R72.64], R76 ;  /* 0x0000004c48005986 */ /* 0x0003e2000c101516 */
[----:B--2---:R-:W-:Y:S01]  /*16670*/  F2FP.F16.F32.PACK_AB R74, R75, R0 ;  /* 0x000000004b4a723e */ /* 0x004fe200000000ff */
[----:B------:R-:W-:-:S05]  /*16680*/  VIADD R75, R93, 0x1f ;  /* 0x0000001f5d4b7836 */ /* 0x000fca0000000000 */
[----:B----4-:R-:W-:Y:S02]  /*16690*/  ISETP.GE.AND P1, PT, R75, UR4, PT ;  /* 0x000000044b007c0c */ /* 0x010fe4000bf26270 */
[----:B------:R-:W-:Y:S01]  /*166a0*/  ISETP.LT.AND P0, PT, R81, UR16, !P3 ;  /* 0x0000001051007c0c */ /* 0x000fe2000df01270 */
[----:B------:R-:W2:Y:S01]  /*166b0*/  LDL.LU R75, [R1+0x270] ;  /* 0x00027000014b7983 */ /* 0x000ea20000300800 */
[----:B------:R-:W-:Y:S01]  /*166c0*/  VIADD R0, R70, UR20 ;  /* 0x0000001446007c36 */ /* 0x000fe20008000000 */
[----:B------:R-:W-:Y:S01]  /*166d0*/  PRMT R77, R74, 0x7632, R77 ;  /* 0x000076324a4d7816 */ /* 0x000fe2000000004d */
[----:B------:R-:W4:Y:S01]  /*166e0*/  LDCU UR4, c[0x0][0x39c] ;  /* 0x00007380ff0477ac */ /* 0x000f220008000800 */
[----:B-1----:R-:W2:Y:S01]  /*166f0*/  LDL.LU R73, [R1+0x70] ;  /* 0x0000700001497983 */ /* 0x002ea20000300800 */
[----:B------:R-:W-:Y:S01]  /*16700*/  ISETP.LT.AND P3, PT, R92, UR18, !P3 ;  /* 0x000000125c007c0c */ /* 0x000fe2000df61270 */
[C---:B------:R-:W-:Y:S01]  /*16710*/  IMAD.WIDE R70, R0.reuse, 0x2, R2 ;  /* 0x0000000200467825 */ /* 0x040fe200078e0202 */
[----:B------:R-:W1:Y:S03]  /*16720*/  LDCU UR16, c[0x0][0x398] ;  /* 0x00007300ff1077ac */ /* 0x000e660008000800 */
[----:B------:R-:W-:Y:S01]  /*16730*/  VIADD R76, R93, 0x20 ;  /* 0x000000205d4c7836 */ /* 0x000fe20000000000 */
[----:B------:R-:W0:Y:S01]  /*16740*/  LDCU UR18, c[0x0][0x398] ;  /* 0x00007300ff1277ac */ /* 0x000e220008000800 */
[----:B------:R3:W-:Y:S02]  /*16750*/  @P0 STG.E.U16 desc[UR22][R70.64], R74 ;  /* 0x0000004a46000986 */ /* 0x0007e4000c101516 */
[C---:B---3--:R-:W-:Y:S01]  /*16760*/  VIADD R70, R0.reuse, UR20 ;  /* 0x0000001400467c36 */ /* 0x048fe20008000000 */
[----:B--2---:R-:W-:Y:S01]  /*16770*/  F2FP.F16.F32.PACK_AB R71, R73, R75 ;  /* 0x0000004b4947723e */ /* 0x004fe200000000ff */
[----:B------:R-:W-:-:S02]  /*16780*/  IMAD.WIDE R74, R0, 0x2, R68 ;  /* 0x00000002004a7825 */ /* 0x000fc400078e0244 */
[----:B------:R-:W2:Y:S04]  /*16790*/  LDL.LU R0, [R1+0x274] ;  /* 0x0002740001007983 */ /* 0x000ea80000300800 */
[----:B------:R3:W-:Y:S04]  /*167a0*/  @P3 STG.E.U16 desc[UR22][R74.64], R77 ;  /* 0x0000004d4a003986 */ /* 0x0007e8000c101516 */
[----:B---3--:R-:W2:Y:S01]  /*167b0*/  LDL.LU R75, [R1+0x74] ;  /* 0x00007400014b7983 */ /* 0x008ea20000300800 */
[----:B------:R-:W-:Y:S01]  /*167c0*/  ISETP.LT.AND P0, PT, R81, UR15, !P6 ;  /* 0x0000000f51007c0c */ /* 0x000fe2000f701270 */
[----:B------:R-:W-:Y:S01]  /*167d0*/  IMAD.WIDE R72, R70, 0x2, R2 ;  /* 0x0000000246487825 */ /* 0x000fe200078e0202 */
[----:B-----5:R-:W-:Y:S01]  /*167e0*/  ISETP.LT.AND P6, PT, R92, UR24, !P6 ;  /* 0x000000185c007c0c */ /* 0x020fe2000f7c1270 */
[----:B------:R-:W3:Y:S01]  /*167f0*/  LDCU UR15, c[0x0][0x398] ;  /* 0x00007300ff0f77ac */ /* 0x000ee20008000800 */
[----:B0-----:R-:W-:-:S02]  /*16800*/  ISETP.GE.AND P5, PT, R76, UR6, PT ;  /* 0x000000064c007c0c */ /* 0x001fc4000bfa6270 */
[----:B------:R-:W-:Y:S01]  /*16810*/  PRMT R76, R71, 0x7632, R76 ;  /* 0x00007632474c7816 */ /* 0x000fe2000000004c */
[----:B------:R-:W0:Y:S01]  /*16820*/  LDCU UR6, c[0x0][0x39c] ;  /* 0x00007380ff0677ac */ /* 0x000e220008000800 */
[----:B------:R-:W5:Y:S05]  /*16830*/  LDCU UR24, c[0x0][0x398] ;  /* 0x00007300ff1877ac */ /* 0x000f6a0008000800 */
[----:B------:R0:W-:Y:S02]  /*16840*/  @P0 STG.E.U16 desc[UR22][R72.64], R71 ;  /* 0x0000004748000986 */ /* 0x0001e4000c101516 */
[----:B0-----:R-:W-:-:S05]  /*16850*/  IMAD.WIDE R72, R70, 0x2, R68 ;  /* 0x0000000246487825 */ /* 0x001fca00078e0244 */
        /* <DEDUP_REMOVED lines=56> */
[----:B------:R-:W-:Y:S01]  /*16be0*/  ISETP.LT.AND P5, PT, R92, UR18, !P5 ;  /* 0x000000125c007c0c */ /* 0x000fe2000efa1270 */
[----:B------:R-:W3:Y:S01]  /*16bf0*/  LDCU UR15, c[0x0][0x398] ;  /* 0x00007300ff0f77ac */ /* 0x000ee20008000800 */
[----:B0-----:R-:W-:-:S02]  /*16c00*/  ISETP.GE.AND P2, PT, R76, UR6, PT ;  /* 0x000000064c007c0c */ /* 0x001fc4000bf46270 */
        /* <DEDUP_REMOVED lines=15> */
[----:B-----5:R-:W-:Y:S01]  /*16d00*/  ISETP.LT.AND P3, PT, R92, UR24, !P3 ;  /* 0x000000185c007c0c */ /* 0x020fe2000df61270 */
[C---:B------:R-:W-:Y:S01]  /*16d10*/  IMAD.WIDE R70, R0.reuse, 0x2, R2 ;  /* 0x0000000200467825 */ /* 0x040fe200078e0202 */
[----:B------:R-:W1:Y:S03]  /*16d20*/  LDCU UR8, c[0x0][0x398] ;  /* 0x00007300ff0877ac */ /* 0x000e660008000800 */
[----:B------:R-:W-:Y:S01]  /*16d30*/  VIADD R76, R93, 0x26 ;  /* 0x000000265d4c7836 */ /* 0x000fe20000000000 */
[----:B------:R-:W5:Y:S01]  /*16d40*/  LDCU UR24, c[0x0][0x398] ;  /* 0x00007300ff1877ac */ /* 0x000f620008000800 */
[----:B------:R0:W-:Y:S02]  /*16d50*/  @P0 STG.E.U16 desc[UR22][R70.64], R74 ;  /* 0x0000004a46000986 */ /* 0x0001e4000c101516 */
[C---:B0-----:R-:W-:Y:S01]  /*16d60*/  VIADD R70, R0.reuse, UR20 ;  /* 0x0000001400467c36 */ /* 0x041fe20008000000 */
[----:B--2---:R-:W-:Y:S01]  /*16d70*/  F2FP.F16.F32.PACK_AB R71, R73, R75 ;  /* 0x0000004b4947723e */ /* 0x004fe200000000ff */
[----:B------:R-:W-:-:S02]  /*16d80*/  IMAD.WIDE R74, R0, 0x2, R68 ;  /* 0x00000002004a7825 */ /* 0x000fc400078e0244 */
[----:B------:R-:W2:Y:S04]  /*16d90*/  LDL.LU R0, [R1+0x28c] ;  /* 0x00028c0001007983 */ /* 0x000ea80000300800 */
[----:B------:R0:W-:Y:S04]  /*16da0*/  @P3 STG.E.U16 desc[UR22][R74.64], R77 ;  /* 0x0000004d4a003986 */ /* 0x0001e8000c101516 */
[----:B0-----:R-:W2:Y:S01]  /*16db0*/  LDL.LU R75, [R1+0x8c] ;  /* 0x00008c00014b7983 */ /* 0x001ea20000300800 */
[----:B------:R-:W-:Y:S01]  /*16dc0*/  ISETP.LT.AND P0, PT, R81, UR10, !P6 ;  /* 0x0000000a51007c0c */ /* 0x000fe2000f701270 */
[----:B------:R-:W-:Y:S01]  /*16dd0*/  IMAD.WIDE R72, R70, 0x2, R2 ;  /* 0x0000000246487825 */ /* 0x000fe200078e0202 */
[----:B------:R-:W-:Y:S01]  /*16de0*/  ISETP.LT.AND P6, PT, R92, UR26, !P6 ;  /* 0x0000001a5c007c0c */ /* 0x000fe2000f7c1270 */
[----:B------:R-:W0:Y:S01]  /*16df0*/  LDCU UR10, c[0x0][0x398] ;  /* 0x00007300ff0a77ac */ /* 0x000e220008000800 */
        /* <DEDUP_REMOVED lines=355> */
[----:B------:R-:W-:-:S05]  /*18430*/  ISETP.LT.AND P1, PT, R81, UR8, !P3 ;  /* 0x0000000851007c0c */ /* 0x000fca000df21270 */
[----:B------:R0:W-:Y:S01]  /*18440*/  @P0 STG.E.U16 desc[UR22][R72.64], R71 ;  /* 0x0000004748000986 */ /* 0x0001e2000c101516 */
[----:B------:R-:W1:Y:S01]  /*18450*/  LDCU UR8, c[0x0][0x39c] ;  /* 0x00007380ff0877ac */ /* 0x000e620008000800 */
[----:B------:R-:W1:Y:S01]  /*18460*/  LDCU UR16, c[0x0][0x398] ;  /* 0x00007300ff1077ac */ /* 0x000e620008000800 */
[----:B0-----:R-:W-:-:S05]  /*18470*/  IMAD.WIDE R72, R70, 0x2, R68 ;  /* 0x0000000246487825 */ /* 0x001fca00078e0244 */
[----:B------:R0:W-:Y:S01]  /*18480*/  @P5 STG.E.U16 desc[UR22][R72.64], R76 ;  /* 0x0000004c48005986 */ /* 0x0001e2000c101516 */
[----:B--2---:R-:W-:Y:S01]  /*18490*/  F2FP.F16.F32.PACK_AB R74, R75, R0 ;  /* 0x000000004b4a723e */ /* 0x004fe200000000ff */
[----:B------:R-:W-:-:S05]  /*184a0*/  VIADD R75, R93, 0x3d ;  /* 0x0000003d5d4b7836 */ /* 0x000fca0000000000 */
[----:B----4-:R-:W-:Y:S01]  /*184b0*/  ISETP.GE.AND P0, PT, R75, UR4, PT ;  /* 0x000000044b007c0c */ /* 0x010fe2000bf06270 */
[----:B------:R-:W-:Y:S01]  /*184c0*/  VIADD R0, R70, UR20 ;  /* 0x0000001446007c36 */ /* 0x000fe20008000000 */
[----:B------:R-:W2:Y:S01]  /*184d0*/  LDL.LU R75, [R1+0x2e8] ;  /* 0x0002e800014b7983 */ /* 0x000ea20000300800 */
[----:B------:R-:W-:Y:S01]  /*184e0*/  ISETP.LT.AND P3, PT, R92, UR18, !P3 ;  /* 0x000000125c007c0c */ /* 0x000fe2000df61270 */
[----:B------:R-:W4:Y:S02]  /*184f0*/  LDCU UR4, c[0x0][0x39c] ;  /* 0x00007380ff0477ac */ /* 0x000f240008000800 */
[----:B0-----:R-:W2:Y:S01]  /*18500*/  LDL.LU R73, [R1+0xe8] ;  /* 0x0000e80001497983 */ /* 0x001ea20000300800 */
[----:B------:R-:W-:Y:S01]  /*18510*/  IMAD.WIDE R70, R0, 0x2, R2 ;  /* 0x0000000200467825 */ /* 0x000fe200078e0202 */
[----:B------:R-:W-:-:S04]  /*18520*/  PRMT R77, R74, 0x7632, R77 ;  /* 0x000076324a4d7816 */ /* 0x000fc8000000004d */
[----:B------:R0:W-:Y:S01]  /*18530*/  @P1 STG.E.U16 desc[UR22][R70.64], R74 ;  /* 0x0000004a46001986 */ /* 0x0001e2000c101516 */
[----:B--2---:R-:W-:Y:S01]  /*18540*/  F2FP.F16.F32.PACK_AB R76, R73, R75 ;  /* 0x0000004b494c723e */ /* 0x004fe200000000ff */
[----:B0-----:R-:W-:-:S05]  /*18550*/  IMAD.WIDE R74, R0, 0x2, R68 ;  /* 0x00000002004a7825 */ /* 0x001fca00078e0244 */
[----:B------:R0:W-:Y:S04]  /*18560*/  @P3 STG.E.U16 desc[UR22][R74.64], R77 ;  /* 0x0000004d4a003986 */ /* 0x0001e8000c101516 */
[----:B0-----:R-:W2:Y:S04]  /*18570*/  LDL.LU R74, [R1+0xec] ;  /* 0x0000ec00014a7983 */ /* 0x001ea80000300800 */
[----:B------:R-:W2:Y:S01]  /*18580*/  LDL.LU R75, [R1+0x2ec] ;  /* 0x0002ec00014b7983 */ /* 0x000ea20000300800 */
[----:B------:R-:W-:Y:S01]  /*18590*/  ISETP.LT.AND P5, PT, R81, UR10, !P6 ;  /* 0x0000000a51007c0c */ /* 0x000fe2000f7a1270 */
[C---:B------:R-:W-:Y:S01]  /*185a0*/  VIADD R71, R93.reuse, 0x3e ;  /* 0x0000003e5d477836 */ /* 0x040fe20000000000 */
[----:B-----5:R-:W-:Y:S01]  /*185b0*/  ISETP.LT.AND P6, PT, R92, UR24, !P6 ;  /* 0x000000185c007c0c */ /* 0x020fe2000f7c1270 */
[----:B------:R-:W-:Y:S01]  /*185c0*/  VIADD R70, R0, UR20 ;  /* 0x0000001400467c36 */ /* 0x000fe20008000000 */
[----:B------:R-:W-:Y:S01]  /*185d0*/  PRMT R79, R76, 0x7632, R79 ;  /* 0x000076324c4f7816 */ /* 0x000fe2000000004f */
[----:B------:R-:W-:Y:S01]  /*185e0*/  VIADD R77, R93, 0x40 ;  /* 0x000000405d4d7836 */ /* 0x000fe20000000000 */
[----:B------:R-:W-:Y:S01]  /*185f0*/  ISETP.GE.AND P1, PT, R71, UR6, PT ;  /* 0x0000000647007c0c */ /* 0x000fe2000bf26270 */
[----:B------:R-:W-:Y:S01]  /*18600*/  IMAD.WIDE R72, R70, 0x2, R2 ;  /* 0x0000000246487825 */ /* 0x000fe200078e0202 */
[----:B------:R-:W0:Y:S03]  /*18610*/  LDCU UR10, c[0x0][0x398] ;  /* 0x00007300ff0a77ac */ /* 0x000e260008000800 */
[----:B------:R-:W-:Y:S01]  /*18620*/  VIADD R0, R93, 0x3f ;  /* 0x0000003f5d007836 */ /* 0x000fe20000000000 */
[----:B------:R-:W5:Y:S01]  /*18630*/  LDCU UR6, c[0x0][0x39c] ;  /* 0x00007380ff0677ac */ /* 0x000f620008000800 */
[----:B------:R-:W-:Y:S01]  /*18640*/  @P5 STG.E.U16 desc[UR22][R72.64], R76 ;  /* 0x0000004c48005986 */ /* 0x000fe2000c101516 */
[----:B-1----:R-:W-:-:S02]  /*18650*/  ISETP.LT.AND P5, PT, R81, UR12, !P4 ;  /* 0x0000000c51007c0c */ /* 0x002fc4000e7a1270 */
[----:B--2---:R-:W-:Y:S01]  /*18660*/  F2FP.F16.F32.PACK_AB R71, R74, R75 ;  /* 0x0000004b4a47723e */ /* 0x004fe200000000ff */
[----:B------:R-:W-:Y:S01]  /*18670*/  IMAD.WIDE R74, R70, 0x2, R68 ;  /* 0x00000002464a7825 */ /* 0x000fe200078e0244 */
[----:B------:R-:W-:Y:S01]  /*18680*/  ISETP.GE.AND P3, PT, R0, UR8, PT ;  /* 0x0000000800007c0c */ /* 0x000fe2000bf66270 */
[----:B------:R-:W1:Y:S03]  /*18690*/  LDCU UR8, c[0x0][0x398] ;  /* 0x00007300ff0877ac */ /* 0x000e660008000800 */
[----:B------:R2:W-:Y:S01]  /*186a0*/  @P6 STG.E.U16 desc[UR22][R74.64], R79 ;  /* 0x0000004f4a006986 */ /* 0x0005e2000c101516 */
[----:B------:R-:W0:Y:S03]  /*186b0*/  LDCU UR12, c[0x0][0x398] ;  /* 0x00007300ff0c77ac */ /* 0x000e260008000800 */
[----:B--2---:R-:W2:Y:S01]  /*186c0*/  LDL.LU R75, [R1+0xf4] ;  /* 0x0000f400014b7983 */ /* 0x004ea20000300800 */
[----:B------:R-:W-:Y:S01]  /*186d0*/  ISETP.LT.AND P4, PT, R92, UR26, !P4 ;  /* 0x0000001a5c007c0c */ /* 0x000fe2000e781270 */
[----:B------:R-:W-:Y:S01]  /*186e0*/  VIADD R0, R70, UR20 ;  /* 0x0000001446007c36 */ /* 0x000fe20008000000 */
[----:B------:R-:W-:-:S03]  /*186f0*/  PRMT R78, R71, 0x7610, R78 ;  /* 0x00007610474e7816 */ /* 0x000fc6000000004e */
[C---:B------:R-:W-:Y:S01]  /*18700*/  IMAD.WIDE R72, R0.reuse, 0x2, R2 ;  /* 0x0000000200487825 */ /* 0x040fe200078e0202 */
[----:B------:R-:W-:Y:S02]  /*18710*/  PRMT R76, R71, 0x7632, R76 ;  /* 0x00007632474c7816 */ /* 0x000fe4000000004c */
[----:B----4-:R-:W-:Y:S01]  /*18720*/  ISETP.GE.AND P6, PT, R77, UR4, PT ;  /* 0x000000044d007c0c */ /* 0x010fe2000bfc6270 */
[----:B------:R-:W-:Y:S01]  /*18730*/  IMAD.WIDE R70, R0, 0x2, R68 ;  /* 0x0000000200467825 */ /* 0x000fe200078e0244 */
[----:B------:R-:W-:Y:S01]  /*18740*/  @P5 STG.E.U16 desc[UR22][R72.64], R78 ;  /* 0x0000004e48005986 */ /* 0x000fe2000c101516 */
[C---:B---3--:R-:W-:Y:S01]  /*18750*/  ISETP.LT.AND P5, PT, R81.reuse, UR14, !P2 ;  /* 0x0000000e51007c0c */ /* 0x048fe2000d7a1270 */
[----:B------:R-:W3:Y:S01]  /*18760*/  LDCU UR4, c[0x0][0x39c] ;  /* 0x00007380ff0477ac */ /* 0x000ee20008000800 */
[----:B------:R-:W-:Y:S01]  /*18770*/  ISETP.LT.AND P2, PT, R92, UR15, !P2 ;  /* 0x0000000f5c007c0c */ /* 0x000fe2000d741270 */
[----:B------:R4:W-:Y:S01]  /*18780*/  @P4 STG.E.U16 desc[UR22][R70.64], R76 ;  /* 0x0000004c46004986 */ /* 0x0009e2000c101516 */
[----:B------:R-:W-:Y:S01]  /*18790*/  VIADD R0, R0, UR20 ;  /* 0x0000001400007c36 */ /* 0x000fe20008000000 */
[----:B------:R-:W-:Y:S01]  /*187a0*/  ISETP.LT.AND P4, PT, R81, UR16, !P0 ;  /* 0x0000001051007c0c */ /* 0x000fe2000c781270 */
[----:B------:R-:W-:Y:S01]  /*187b0*/  VIADD R79, R93, 0x41 ;  /* 0x000000415d4f7836 */ /* 0x000fe20000000000 */
[----:B------:R-:W0:Y:S01]  /*187c0*/  LDCU UR14, c[0x0][0x398] ;  /* 0x00007300ff0e77ac */ /* 0x000e220008000800 */
[----:B------:R-:W0:Y:S01]  /*187d0*/  LDCU UR15, c[0x0][0x398] ;  /* 0x00007300ff0f77ac */ /* 0x000e220008000800 */
[----:B----4-:R-:W-:Y:S01]  /*187e0*/  F2FP.F16.F32.PACK_AB R71, R87, R86 ;  /* 0x000000565747723e */ /* 0x010fe200000000ff */
[----:B------:R-:W-:-:S02]  /*187f0*/  VIADD R70, R0, UR20 ;  /* 0x0000001400467c36 */ /* 0x000fc40008000000 */
[----:B------:R-:W-:Y:S01]  /*18800*/  IMAD.WIDE R76, R0, 0x2, R2 ;  /* 0x00000002004c7825 */ /* 0x000fe200078e0202 */
[C---:B------:R-:W-:Y:S02]  /*18810*/  PRMT R80, R71.reuse, 0x7610, R80 ;  /* 0x0000761047507816 */ /* 0x040fe40000000050 */
[----:B------:R-:W-:Y:S01]  /*18820*/  PRMT R71, R71, 0x7632, R71 ;  /* 0x0000763247477816 */ /* 0x000fe20000000047 */
[----:B------:R-:W-:Y:S01]  /*18830*/  IMAD.WIDE R72, R70, 0x2, R2 ;  /* 0x0000000246487825 */ /* 0x000fe200078e0202 */
[----:B-1----:R-:W-:Y:S01]  /*18840*/  ISETP.LT.AND P0, PT, R92, UR8, !P0 ;  /* 0x000000085c007c0c */ /* 0x002fe2000c701270 */
[----:B------:R1:W-:Y:S01]  /*18850*/  @P5 STG.E.U16 desc[UR22][R76.64], R80 ;  /* 0x000000504c005986 */ /* 0x0003e2000c101516 */
[----:B-----5:R-:W-:Y:S01]  /*18860*/  ISETP.GE.AND P5, PT, R79, UR6, PT ;  /* 0x000000064f007c0c */ /* 0x020fe2000bfa6270 */
[----:B------:R-:W4:Y:S01]  /*18870*/  LDCU UR6, c[0x0][0x398] ;  /* 0x00007300ff0677ac */ /* 0x000f220008000800 */
[----:B------:R-:W5:Y:S01]  /*18880*/  LDCU UR8, c[0x0][0x398] ;  /* 0x00007300ff0877ac */ /* 0x000f620008000800 */
[----:B-1----:R-:W-:-:S02]  /*18890*/  F2FP.F16.F32.PACK_AB R76, R83, R82 ;  /* 0x00000052534c723e */ /* 0x002fc400000000ff */
[----:B--2---:R-:W-:Y:S01]  /*188a0*/  F2FP.F16.F32.PACK_AB R78, R75, R88 ;  /* 0x000000584b4e723e */ /* 0x004fe200000000ff */
[----:B------:R-:W-:-:S04]  /*188b0*/  IMAD.WIDE R74, R0, 0x2, R68 ;  /* 0x00000002004a7825 */ /* 0x000fc800078e0244 */
[----:B------:R-:W-:Y:S01]  /*188c0*/  VIADD R0, R93, 0x42 ;  /* 0x000000425d007836 */ /* 0x000fe20000000000 */
[----:B------:R1:W-:Y:S01]  /*188d0*/  @P2 STG.E.U16 desc[UR22][R74.64], R71 ;  /* 0x000000474a002986 */ /* 0x0003e2000c101516 */
[----:B0-----:R-:W-:Y:S01]  /*188e0*/  ISETP.LT.AND P2, PT, R81, UR10, !P1 ;  /* 0x0000000a51007c0c */ /* 0x001fe2000cf41270 */
[----:B------:R-:W0:Y:S02]  /*188f0*/  LDCU UR10, c[0x0][0x398] ;  /* 0x00007300ff0a77ac */ /* 0x000e240008000800 */
[----:B------:R2:W-:Y:S01]  /*18900*/  @P4 STG.E.U16 desc[UR22][R72.64], R78 ;  /* 0x0000004e48004986 */ /* 0x0005e2000c101516 */
[----:B---3--:R-:W-:Y:S01]  /*18910*/  ISETP.GE.AND P4, PT, R0, UR4, PT ;  /* 0x0000000400007c0c */ /* 0x008fe2000bf86270 */
[----:B------:R-:W-:Y:S01]  /*18920*/  VIADD R0, R70, UR20 ;  /* 0x0000001446007c36 */ /* 0x000fe20008000000 */
[----:B-1----:R-:W-:Y:S01]  /*18930*/  PRMT R75, R78, 0x7632, R75 ;  /* 0x000076324e4b7816 */ /* 0x002fe2000000004b */
[----:B------:R-:W1:Y:S01]  /*18940*/  LDCU UR4, c[0x0][0x39c] ;  /* 0x00007380ff0477ac */ /* 0x000e620008000800 */
[----:B--2---:R-:W2:Y:S01]  /*18950*/  LDL.LU R78, [R1+0x1cc] ;  /* 0x0001cc00014e7983 */ /* 0x004ea20000300800 */
[----:B------:R-:W-:Y:S01]  /*18960*/  IMAD.WIDE R72, R70, 0x2, R68 ;  /* 0x0000000246487825 */ /* 0x000fe200078e0244 */
[----:B------:R-:W-:-:S02]  /*18970*/  F2FP.F16.F32.PACK_AB R74, R85, R84 ;  /* 0x00000054554a723e */ /* 0x000fc400000000ff */
[----:B------:R-:W3:Y:S01]  /*18980*/  LDL.LU R79, [R1+0x1d0] ;  /* 0x0001d000014f7983 */ /* 0x000ee20000300800 */
[----:B------:R-:W-:-:S03]  /*18990*/  IMAD.WIDE R70, R0, 0x2, R2 ;  /* 0x0000000200467825 */ /* 0x000fc600078e0202 */
[----:B------:R-:W2:Y:S04]  /*189a0*/  LDL.LU R80, [R1+0x1d4] ;  /* 0x0001d40001507983 */ /* 0x000ea80000300800 */
[----:B------:R-:W2:Y:S04]  /*189b0*/  LDL.LU R88, [R1+0x1d8] ;  /* 0x0001d80001587983 */ /* 0x000ea80000300800 */
[----:B------:R-:W2:Y:S01]  /*189c0*/  LDL.LU R87, [R1+0x1dc] ;  /* 0x0001dc0001577983 */ /* 0x000ea20000300800 */
[----:B------:R-:W-:-:S03]  /*189d0*/  PRMT R77, R74, 0x7632, R77 ;  /* 0x000076324a4d7816 */ /* 0x000fc6000000004d */
[----:B------:R-:W2:Y:S04]  /*189e0*/  LDL.LU R86, [R1+0x1e0] ;  /* 0x0001e00001567983 */ /* 0x000ea80000300800 */
[----:B------:R-:W2:Y:S04]  /*189f0*/  LDL.LU R85, [R1+0x1e8] ;  /* 0x0001e80001557983 */ /* 0x000ea80000300800 */
[----:B------:R-:W2:Y:S04]  /*18a00*/  LDL.LU R84, [R1+0x1e4] ;  /* 0x0001e40001547983 */ /* 0x000ea80000300800 */
[----:B------:R-:W-:Y:S04]  /*18a10*/  @P0 STG.E.U16 desc[UR22][R72.64], R75 ;  /* 0x0000004b48000986 */ /* 0x000fe8000c101516 */
[----:B------:R-:W2:Y:S04]  /*18a20*/  LDL.LU R83, [R1+0x1f0] ;  /* 0x0001f00001537983 */ /* 0x000ea80000300800 */
[----:B------:R0:W-:Y:S04]  /*18a30*/  @P2 STG.E.U16 desc[UR22][R70.64], R74 ;  /* 0x0000004a46002986 */ /* 0x0001e8000c101516 */
[----:B------:R-:W2:Y:S01]  /*18a40*/  LDL.LU R82, [R1+0x1ec] ;  /* 0x0001ec0001527983 */ /* 0x000ea20000300800 */
[----:B0-----:R-:W-:-:S02]  /*18a50*/  VIADD R70, R0, UR20 ;  /* 0x0000001400467c36 */ /* 0x001fc40008000000 */
[----:B------:R-:W-:Y:S02]  /*18a60*/  IMAD.WIDE R74, R0, 0x2, R68 ;  /* 0x00000002004a7825 */ /* 0x000fe400078e0244 */
[----:B------:R-:W2:Y:S01]  /*18a70*/  LDL.LU R0, [R1+0x100] ;  /* 0x0001000001007983 */ /* 0x000ea20000300800 */
[----:B------:R-:W-:Y:S02]  /*18a80*/  ISETP.LT.AND P1, PT, R92, UR12, !P1 ;  /* 0x0000000c5c007c0c */ /* 0x000fe4000cf21270 */
[----:B----4-:R-:W-:Y:S01]  /*18a90*/  ISETP.LT.AND P0, PT, R81, UR6, !P3 ;  /* 0x0000000651007c0c */ /* 0x010fe2000df01270 */
[----:B------:R-:W0:Y:S01]  /*18aa0*/  LDCU UR6, c[0x0][0x39c] ;  /* 0x00007380ff0677ac */ /* 0x000e220008000800 */
[----:B------:R-:W-:Y:S01]  /*18ab0*/  IMAD.WIDE R72, R70, 0x2, R2 ;  /* 0x0000000246487825 */ /* 0x000fe200078e0202 */
[----:B------:R-:W4:Y:S08]  /*18ac0*/  LDCU UR12, c[0x0][0x398] ;  /* 0x00007300ff0c77ac */ /* 0x000f300008000800 */
[----:B------:R0:W-:Y:S04]  /*18ad0*/  @P1 STG.E.U16 desc[UR22][R74.64], R77 ;  /* 0x0000004d4a001986 */ /* 0x0001e8000c101516 */
[----:B------:R1:W-:Y:S04]  /*18ae0*/  @P0 STG.E.U16 desc[UR22][R72.64], R76 ;  /* 0x0000004c48000986 */ /* 0x0003e8000c101516 */
[----:B0-----:R-:W3:Y:S01]  /*18af0*/  LDL.LU R77, [R1+0x1c8] ;  /* 0x0001c800014d7983 */ /* 0x001ee20000300800 */
[----:B------:R-:W-:-:S03]  /*18b00*/  PRMT R75, R76, 0x7632, R75 ;  /* 0x000076324c4b7816 */ /* 0x000fc6000000004b */
[----:B-1----:R-:W3:Y:S01]  /*18b10*/  LDL.LU R76, [R1+0x1c4] ;  /* 0x0001c400014c7983 */ /* 0x002ee20000300800 */
[----:B--2---:R-:W-:Y:S01]  /*18b20*/  F2FP.F16.F32.PACK_AB R74, R4, R0 ;  /* 0x00000000044a723e */ /* 0x004fe200000000ff */
[----:B------:R-:W-:-:S05]  /*18b30*/  VIADD R4, R93, 0x44 ;  /* 0x000000445d047836 */ /* 0x000fca0000000000 */
[----:B------:R-:W-:Y:S02]  /*18b40*/  ISETP.GE.AND P1, PT, R4, UR6, PT ;  /* 0x0000000604007c0c */ /* 0x000fe4000bf26270 */
[----:B------:R-:W-:Y:S01]  /*18b50*/  ISETP.LT.AND P3, PT, R92, UR14, !P3 ;  /* 0x0000000e5c007c0c */ /* 0x000fe2000df61270 */
[----:B------:R-:W2:Y:S01]  /*18b60*/  LDL.LU R4, [R1+0x104] ;  /* 0x0001040001047983 */ /* 0x000ea20000300800 */
[----:B------:R-:W-:Y:S01]  /*18b70*/  VIADD R71, R93, 0x43 ;  /* 0x000000435d477836 */ /* 0x000fe20000000000 */
[----:B-----5:R-:W-:Y:S01]  /*18b80*/  ISETP.LT.AND P0, PT, R81, UR8, !P6 ;  /* 0x0000000851007c0c */ /* 0x020fe2000f701270 */
[----:B------:R-:W-:Y:S01]  /*18b90*/  VIADD R0, R70, UR20 ;  /* 0x0000001446007c36 */ /* 0x000fe20008000000 */
[----:B------:R-:W-:Y:S01]  /*18ba0*/  ISETP.LT.AND P6, PT, R92, UR10, !P6 ;  /* 0x0000000a5c007c0c */ /* 0x000fe2000f7c1270 */
[----:B------:R-:W-:Y:S01]  /*18bb0*/  IMAD.WIDE R72, R70, 0x2, R68 ;  /* 0x0000000246487825 */ /* 0x000fe200078e0244 */
[----:B------:R-:W-:Y:S01]  /*18bc0*/  ISETP.GE.AND P2, PT, R71, UR4, PT ;  /* 0x0000000447007c0c */ /* 0x000fe2000bf46270 */
[----:B------:R-:W0:Y:S02]  /*18bd0*/  LDCU UR4, c[0x0][0x39c] ;  /* 0x00007380ff0477ac */ /* 0x000e240008000800 */
[C---:B------:R-:W-:Y:S01]  /*18be0*/  IMAD.WIDE R70, R0.reuse, 0x2, R2 ;  /* 0x0000000200467825 */ /* 0x040fe200078e0202 */
[----:B------:R-:W1:Y:S02]  /*18bf0*/  LDCU UR6, c[0x0][0x39c] ;  /* 0x00007380ff0677ac */ /* 0x000e640008000800 */
[----:B------:R5:W-:Y:S01]  /*18c00*/  @P3 STG.E.U16 desc[UR22][R72.64], R75 ;  /* 0x0000004b48003986 */ /* 0x000be2000c101516 */
[----:B------:R-:W0:Y:S03]  /*18c10*/  LDCU UR8, c[0x0][0x398] ;  /* 0x00007300ff0877ac */ /* 0x000e260008000800 */
[----:B------:R1:W-:Y:S01]  /*18c20*/  @P0 STG.E.U16 desc[UR22][R70.64], R74 ;  /* 0x0000004a46000986 */ /* 0x0003e2000c101516 */
[----:B------:R-:W0:Y:S01]  /*18c30*/  LDCU UR14, c[0x0][0x398] ;  /* 0x00007300ff0e77ac */ /* 0x000e220008000800 */
[----:B------:R-:W0:Y:S01]  /*18c40*/  LDCU UR10, c[0x0][0x398] ;  /* 0x00007300ff0a77ac */ /* 0x000e220008000800 */
[----:B-----5:R-:W-:Y:S01]  /*18c50*/  IMAD.WIDE R72, R0, 0x2, R68 ;  /* 0x0000000200487825 */ /* 0x020fe200078e0244 */
[----:B-1----:R-:W-:-:S03]  /*18c60*/  PRMT R74, R74, 0x7632, R74 ;  /* 0x000076324a4a7816 */ /* 0x002fc6000000004a */
[----:B------:R-:W-:Y:S02]  /*18c70*/  VIADD R75, R93, 0x45 ;  /* 0x000000455d4b7836 */ /* 0x000fe40000000000 */
[----:B------:R1:W-:Y:S03]  /*18c80*/  @P6 STG.E.U16 desc[UR22][R72.64], R74 ;  /* 0x0000004a48006986 */ /* 0x0003e6000c101516 */
[----:B0-----:R-:W-:Y:S01]  /*18c90*/  ISETP.GE.AND P3, PT, R75, UR4, PT ;  /* 0x000000044b007c0c */ /* 0x001fe2000bf66270 */
[----:B------:R-:W0:Y:S01]  /*18ca0*/  LDCU UR4, c[0x0][0x39c] ;  /* 0x00007380ff0477ac */ /* 0x000e220008000800 */
[----:B-1----:R-:W-:-:S05]  /*18cb0*/  VIADD R72, R93, 0x46 ;  /* 0x000000465d487836 */ /* 0x002fca0000000000 */
[----:B------:R-:W-:Y:S01]  /*18cc0*/  ISETP.GE.AND P6, PT, R72, UR6, PT ;  /* 0x0000000648007c0c */ /* 0x000fe2000bfc6270 */
[----:B------:R-:W1:Y:S01]  /*18cd0*/  LDCU UR6, c[0x0][0x39c] ;  /* 0x00007380ff0677ac */ /* 0x000e620008000800 */
[----:B--2---:R-:W-:Y:S01]  /*18ce0*/  F2FP.F16.F32.PACK_AB R5, R5, R4 ;  /* 0x000000040505723e */ /* 0x004fe200000000ff */
[----:B------:R-:W-:Y:S02]  /*18cf0*/  VIADD R4, R0, UR20 ;  /* 0x0000001400047c36 */ /* 0x000fe40008000000 */
[----:B------:R-:W2:Y:S04]  /*18d00*/  LDL.LU R0, [R1+0x108] ;  /* 0x0001080001007983 */ /* 0x000ea80000300800 */
[----:B------:R-:W5:Y:S04]  /*18d10*/  LDL.LU R75, [R1+0x1c0] ;  /* 0x0001c000014b7983 */ /* 0x000f680000300800 */
[----:B------:R-:W3:Y:S04]  /*18d20*/  LDL.LU R74, [R1+0x1bc] ;  /* 0x0001bc00014a7983 */ /* 0x000ee80000300800 */
[----:B------:R-:W3:Y:S01]  /*18d30*/  LDL.LU R72, [R1+0x10c] ;  /* 0x00010c0001487983 */ /* 0x000ee20000300800 */
[----:B----4-:R-:W-:Y:S01]  /*18d40*/  ISETP.LT.AND P0, PT, R81, UR12, !P5 ;  /* 0x0000000c51007c0c */ /* 0x010fe2000ef01270 */
[----:B------:R-:W-:Y:S01]  /*18d50*/  IMAD.WIDE R70, R4, 0x2, R2 ;  /* 0x0000000204467825 */ /* 0x000fe200078e0202 */
[C---:B------:R-:W-:Y:S01]  /*18d60*/  ISETP.LT.AND P5, PT, R92.reuse, UR8, !P5 ;  /* 0x000000085c007c0c */ /* 0x040fe2000efa1270 */
[----:B------:R-:W4:Y:S01]  /*18d70*/  LDCU UR12, c[0x0][0x398] ;  /* 0x00007300ff0c77ac */ /* 0x000f220008000800 */
[----:B------:R-:W-:Y:S01]  /*18d80*/  PRMT R73, R5, 0x7632, R73 ;  /* 0x0000763205497816 */ /* 0x000fe20000000049 */
[----:B------:R-:W0:Y:S08]  /*18d90*/  LDCU UR8, c[0x0][0x398] ;  /* 0x00007300ff0877ac */ /* 0x000e300008000800 */
[----:B------:R0:W-:Y:S01]  /*18da0*/  @P0 STG.E.U16 desc[UR22][R70.64], R5 ;  /* 0x0000000546000986 */ /* 0x0001e2000c101516 */
[----:B------:R-:W-:Y:S01]  /*18db0*/  ISETP.LT.AND P0, PT, R81, UR14, !P4 ;  /* 0x0000000e51007c0c */ /* 0x000fe2000e701270 */
[----:B------:R-:W1:Y:S01]  /*18dc0*/  LDCU UR14, c[0x0][0x398] ;  /* 0x00007300ff0e77ac */ /* 0x000e620008000800 */
[----:B------:R-:W-:Y:S01]  /*18dd0*/  ISETP.LT.AND P4, PT, R92, UR10, !P4 ;  /* 0x0000000a5c007c0c */ /* 0x000fe2000e781270 */
[----:B------:R-:W1:Y:S01]  /*18de0*/  LDCU UR10, c[0x0][0x398] ;  /* 0x00007300ff0a77ac */ /* 0x000e620008000800 */
[----:B0-----:R-:W-:-:S05]  /*18df0*/  IMAD.WIDE R70, R4, 0x2, R68 ;  /* 0x0000000204467825 */ /* 0x001fca00078e0244 */
[----:B------:R0:W-:Y:S01]  /*18e00*/  @P5 STG.E.U16 desc[UR22][R70.64], R73 ;  /* 0x0000004946005986 */ /* 0x0001e2000c101516 */
[----:B--2---:R-:W-:Y:S01]  /*18e10*/  F2FP.F16.F32.PACK_AB R6, R6, R0 ;  /* 0x000000000606723e */ /* 0x004fe200000000ff */
[----:B------:R-:W-:-:S04]  /*18e20*/  VIADD R0, R4, UR20 ;  /* 0x0000001404007c36 */ /* 0x000fc80008000000 */
[----:B------:R-:W-:Y:S01]  /*18e30*/  IMAD.WIDE R4, R0, 0x2, R2 ;  /* 0x0000000200047825 */ /* 0x000fe200078e0202 */
[----:B0-----:R-:W-:-:S03]  /*18e40*/  PRMT R73, R6, 0x7632, R73 ;  /* 0x0000763206497816 */ /* 0x001fc60000000049 */
[C---:B------:R-:W-:Y:S01]  /*18e50*/  IMAD.WIDE R70, R0.reuse, 0x2, R68 ;  /* 0x0000000200467825 */ /* 0x040fe200078e0244 */
[----:B------:R0:W-:Y:S04]  /*18e60*/  @P0 STG.E.U16 desc[UR22][R4.64], R6 ;  /* 0x0000000604000986 */ /* 0x0001e8000c101516 */
[----:B------:R2:W-:Y:S01]  /*18e70*/  @P4 STG.E.U16 desc[UR22][R70.64], R73 ;  /* 0x0000004946004986 */ /* 0x0005e2000c101516 */
[----:B0-----:R-:W-:-:S03]  /*18e80*/  VIADD R4, R0, UR20 ;  /* 0x0000001400047c36 */ /* 0x001fc60008000000 */
[----:B------:R-:W5:Y:S01]  /*18e90*/  LDL.LU R0, [R1+0x110] ;  /* 0x0001100001007983 */ /* 0x000f620000300800 */
[----:B---3--:R-:W-:Y:S01]  /*18ea0*/  F2FP.F16.F32.PACK_AB R5, R7, R72 ;  /* 0x000000480705723e */ /* 0x008fe200000000ff */
[C---:B------:R-:W-:Y:S02]  /*18eb0*/  VIADD R72, R93.reuse, 0x47 ;  /* 0x000000475d487836 */ /* 0x040fe40000000000 */
[----:B--2---:R-:W-:-:S03]  /*18ec0*/  VIADD R70, R93, 0x48 ;  /* 0x000000485d467836 */ /* 0x004fc60000000000 */
[----:B------:R-:W-:Y:S02]  /*18ed0*/  ISETP.GE.AND P5, PT, R72, UR4, PT ;  /* 0x0000000448007c0c */ /* 0x000fe4000bfa6270 */
[----:B----4-:R-:W-:Y:S01]  /*18ee0*/  ISETP.LT.AND P0, PT, R81, UR12, !P2 ;  /* 0x0000000c51007c0c */ /* 0x010fe2000d701270 */
[----:B------:R-:W2:Y:S01]  /*18ef0*/  LDL.LU R72, [R1+0x1b8] ;  /* 0x0001b80001487983 */ /* 0x000ea20000300800 */
[----:B-1----:R-:W-:Y:S01]  /*18f00*/  ISETP.GE.AND P4, PT, R70, UR6, PT ;  /* 0x0000000646007c0c */ /* 0x002fe2000bf86270 */
[----:B------:R-:W-:Y:S01]  /*18f10*/  IMAD.WIDE R6, R4, 0x2, R2 ;  /* 0x0000000204067825 */ /* 0x000fe200078e0202 */
[C---:B------:R-:W-:Y:S01]  /*18f20*/  ISETP.LT.AND P2, PT, R92.reuse, UR8, !P2 ;  /* 0x000000085c007c0c */ /* 0x040fe2000d741270 */
[----:B------:R-:W3:Y:S01]  /*18f30*/  LDL.LU R73, [R1+0x1b4] ;  /* 0x0001b40001497983 */ /* 0x000ee20000300800 */
[----:B------:R-:W0:Y:S03]  /*18f40*/  LDCU UR4, c[0x0][0x39c] ;  /* 0x00007380ff0477ac */ /* 0x000e260008000800 */
[----:B------:R-:W4:Y:S01]  /*18f50*/  LDL.LU R70, [R1+0x114] ;  /* 0x0001140001467983 */ /* 0x000f220000300800 */
[----:B------:R-:W-:Y:S01]  /*18f60*/  PRMT R71, R5, 0x7632, R71 ;  /* 0x0000763205477816 */ /* 0x000fe20000000047 */
[----:B------:R-:W1:Y:S02]  /*18f70*/  LDCU UR6, c[0x0][0x39c] ;  /* 0x00007380ff0677ac */ /* 0x000e640008000800 */
[----:B------:R0:W-:Y:S01]  /*18f80*/  @P0 STG.E.U16 desc[UR22][R6.64], R5 ;  /* 0x0000000506000986 */ /* 0x0001e2000c101516 */
[----:B------:R-:W-:Y:S01]  /*18f90*/  ISETP.LT.AND P0, PT, R81, UR14, !P1 ;  /* 0x0000000e51007c0c */ /* 0x000fe2000cf01270 */
[----:B------:R-:W1:Y:S01]  /*18fa0*/  LDCU UR12, c[0x0][0x398] ;  /* 0x00007300ff0c77ac */ /* 0x000e620008000800 */
[----:B------:R-:W-:Y:S01]  /*18fb0*/  ISETP.LT.AND P1, PT, R92, UR10, !P1 ;  /* 0x0000000a5c007c0c */ /* 0x000fe2000cf21270 */
[----:B------:R-:W1:Y:S01]  /*18fc0*/  LDCU UR8, c[0x0][0x398] ;  /* 0x00007300ff0877ac */ /* 0x000e620008000800 */
[----:B------:R-:W1:Y:S01]  /*18fd0*/  LDCU UR14, c[0x0][0x398] ;  /* 0x00007300ff0e77ac */ /* 0x000e620008000800 */
[----:B0-----:R-:W-:Y:S01]  /*18fe0*/  IMAD.WIDE R6, R4, 0x2, R68 ;  /* 0x0000000204067825 */ /* 0x001fe200078e0244 */
[----:B------:R-:W0:Y:S04]  /*18ff0*/  LDCU UR10, c[0x0][0x398] ;  /* 0x00007300ff0a77ac */ /* 0x000e280008000800 */
[----:B------:R0:W-:Y:S01]  /*19000*/  @P2 STG.E.U16 desc[UR22][R6.64], R71 ;  /* 0x0000004706002986 */ /* 0x0001e2000c101516 */
[----:B-----5:R-:W-:Y:S01]  /*19010*/  F2FP.F16.F32.PACK_AB R8, R8, R0 ;  /* 0x000000000808723e */ /* 0x020fe200000000ff */
[----:B------:R-:W-:-:S04]  /*19020*/  VIADD R0, R4, UR20 ;  /* 0x0000001404007c36 */ /* 0x000fc80008000000 */
[----:B------:R-:W-:Y:S01]  /*19030*/  IMAD.WIDE R4, R0, 0x2, R2 ;  /* 0x0000000200047825 */ /* 0x000fe200078e0202 */
[----:B0-----:R-:W-:-:S04]  /*19040*/  PRMT R71, R8, 0x7632, R71 ;  /* 0x0000763208477816 */ /* 0x001fc80000000047 */
[----:B------:R4:W-:Y:S02]  /*19050*/  @P0 STG.E.U16 desc[UR22][R4.64], R8 ;  /* 0x0000000804000986 */ /* 0x0009e4000c101516 */
[----:B----4-:R-:W-:Y:S01]  /*19060*/  F2FP.F16.F32.PACK_AB R5, R9, R70 ;  /* 0x000000460905723e */ /* 0x010fe200000000ff */
[----:B------:R-:W-:-:S04]  /*19070*/  IMAD.WIDE R8, R0, 0x2, R68 ;  /* 0x0000000200087825 */ /* 0x000fc800078e0244 */
[----:B------:R-:W-:Y:S02]  /*19080*/  VIADD R4, R0, UR20 ;  /* 0x0000001400047c36 */ /* 0x000fe40008000000 */
[----:B------:R-:W4:Y:S01]  /*19090*/  LDL.LU R0, [R1+0x118] ;  /* 0x0001180001007983 */ /* 0x000f220000300800 */
[----:B------:R-:W-:-:S03]  /*190a0*/  VIADD R70, R93, 0x49 ;  /* 0x000000495d467836 */ /* 0x000fc60000000000 */
[----:B------:R0:W-:Y:S02]  /*190b0*/  @P1 STG.E.U16 desc[UR22][R8.64], R71 ;  /* 0x0000004708001986 */ /* 0x0001e4000c101516 */
[----:B------:R-:W-:Y:S02]  /*190c0*/  ISETP.GE.AND P2, PT, R70, UR4, PT ;  /* 0x0000000446007c0c */ /* 0x000fe4000bf46270 */
[----:B-1----:R-:W-:Y:S01]  /*190d0*/  ISETP.LT.AND P0, PT, R81, UR12, !P3 ;  /* 0x0000000c51007c0c */ /* 0x002fe2000df01270 */
[----:B------:R-:W5:Y:S01]  /*190e0*/  LDL.LU R70, [R1+0x1b0] ;  /* 0x0001b00001467983 */ /* 0x000f620000300800 */
[----:B------:R-:W1:Y:S01]  /*190f0*/  LDCU UR12, c[0x0][0x398] ;  /* 0x00007300ff0c77ac */ /* 0x000e620008000800 */
[----:B------:R-:W-:Y:S01]  /*19100*/  IMAD.WIDE R6, R4, 0x2, R2 ;  /* 0x0000000204067825 */ /* 0x000fe200078e0202 */
[----:B------:R-:W1:Y:S03]  /*19110*/  LDCU UR4, c[0x0][0x39c] ;  /* 0x00007380ff0477ac */ /* 0x000e660008000800 */
[----:B0-----:R-:W-:Y:S01]  /*19120*/  VIADD R8, R93, 0x4a ;  /* 0x0000004a5d087836 */ /* 0x001fe20000000000 */
[----:B------:R-:W2:Y:S04]  /*19130*/  LDL.LU R71, [R1+0x1ac] ;  /* 0x0001ac0001477983 */ /* 0x000ea80000300800 */
[----:B------:R-:W-:-:S02]  /*19140*/  ISETP.GE.AND P1, PT, R8, UR6, PT ;  /* 0x0000000608007c0c */ /* 0x000fc4000bf26270 */
[C---:B------:R-:W-:Y:S01]  /*19150*/  ISETP.LT.AND P3, PT, R92.reuse, UR8, !P3 ;  /* 0x000000085c007c0c */ /* 0x040fe2000df61270 */
[----:B------:R-:W2:Y:S01]  /*19160*/  LDL.LU R8, [R1+0x11c] ;  /* 0x00011c0001087983 */ /* 0x000ea20000300800 */
[----:B------:R-:W-:Y:S01]  /*19170*/  PRMT R9, R5, 0x7632, R9 ;  /* 0x0000763205097816 */ /* 0x000fe20000000009 */
[----:B------:R-:W0:Y:S02]  /*19180*/  LDCU UR6, c[0x0][0x39c] ;  /* 0x00007380ff0677ac */ /* 0x000e240008000800 */
[----:B------:R1:W-:Y:S01]  /*19190*/  @P0 STG.E.U16 desc[UR22][R6.64], R5 ;  /* 0x0000000506000986 */ /* 0x0003e2000c101516 */
[----:B------:R-:W-:Y:S01]  /*191a0*/  ISETP.LT.AND P0, PT, R81, UR14, !P6 ;  /* 0x0000000e51007c0c */ /* 0x000fe2000f701270 */
[----:B------:R-:W0:Y:S01]  /*191b0*/  LDCU UR8, c[0x0][0x398] ;  /* 0x00007300ff0877ac */ /* 0x000e220008000800 */
[----:B------:R-:W-:Y:S01]  /*191c0*/  ISETP.LT.AND P6, PT, R92, UR10, !P6 ;  /* 0x0000000a5c007c0c */ /* 0x000fe2000f7c1270 */
[----:B------:R-:W0:Y:S01]  /*191d0*/  LDCU UR14, c[0x0][0x398] ;  /* 0x00007300ff0e77ac */ /* 0x000e220008000800 */
[----:B------:R-:W0:Y:S01]  /*191e0*/  LDCU UR10, c[0x0][0x398] ;  /* 0x00007300ff0a77ac */ /* 0x000e220008000800 */
[----:B-1----:R-:W-:-:S05]  /*191f0*/  IMAD.WIDE R6, R4, 0x2, R68 ;  /* 0x0000000204067825 */ /* 0x002fca00078e0244 */
[----:B------:R-:W-:Y:S01]  /*19200*/  @P3 STG.E.U16 desc[UR22][R6.64], R9 ;  /* 0x0000000906003986 */ /* 0x000fe2000c101516 */
[----:B------:R-:W-:Y:S01]  /*19210*/  ISETP.LT.AND P3, PT, R81, UR12, !P5 ;  /* 0x0000000c51007c0c */ /* 0x000fe2000ef61270 */
[----:B------:R-:W1:Y:S01]  /*19220*/  LDCU UR12, c[0x0][0x398] ;  /* 0x00007300ff0c77ac */ /* 0x000e620008000800 */
[----:B----4-:R-:W-:Y:S01]  /*19230*/  F2FP.F16.F32.PACK_AB R10, R10, R0 ;  /* 0x000000000a0a723e */ /* 0x010fe200000000ff */
[----:B------:R-:W-:-:S04]  /*19240*/  VIADD R0, R4, UR20 ;  /* 0x0000001404007c36 */ /* 0x000fc80008000000 */
[----:B------:R-:W-:-:S05]  /*19250*/  IMAD.WIDE R4, R0, 0x2, R2 ;  /* 0x0000000200047825 */ /* 0x000fca00078e0202 */
[----:B------:R4:W-:Y:S02]  /*19260*/  @P0 STG.E.U16 desc[UR22][R4.64], R10 ;  /* 0x0000000a04000986 */ /* 0x0009e4000c101516 */
[----:B----4-:R-:W-:Y:S01]  /*19270*/  VIADD R4, R0, UR20 ;  /* 0x0000001400047c36 */ /* 0x010fe20008000000 */
[----:B------:R-:W-:Y:S02]  /*19280*/  PRMT R10, R10, 0x7632, R10 ;  /* 0x000076320a0a7816 */ /* 0x000fe4000000000a */
[----:B--2---:R-:W-:Y:S01]  /*19290*/  F2FP.F16.F32.PACK_AB R11, R11, R8 ;  /* 0x000000080b0b723e */ /* 0x004fe200000000ff */
[----:B------:R-:W-:Y:S02]  /*192a0*/  IMAD.WIDE R8, R0, 0x2, R68 ;  /* 0x0000000200087825 */ /* 0x000fe400078e0244 */
[----:B------:R-:W2:Y:S02]  /*192b0*/  LDL.LU R0, [R1+0x120] ;  /* 0x0001200001007983 */ /* 0x000ea40000300800 */
[----:B------:R-:W-:-:S02]  /*192c0*/  IMAD.WIDE R6, R4, 0x2, R2 ;  /* 0x0000000204067825 */ /* 0x000fc400078e0202 */
[----:B------:R4:W-:Y:S04]  /*192d0*/  @P6 STG.E.U16 desc[UR22][R8.64], R10 ;  /* 0x0000000a08006986 */ /* 0x0009e8000c101516 */
[----:B------:R0:W-:Y:S01]  /*192e0*/  @P3 STG.E.U16 desc[UR22][R6.64], R11 ;  /* 0x0000000b06003986 */ /* 0x0001e2000c101516 */
[----:B----4-:R-:W-:Y:S01]  /*192f0*/  VIADD R8, R93, 0x4c ;  /* 0x0000004c5d087836 */ /* 0x010fe20000000000 */
[----:B------:R-:W-:Y:S02]  /*19300*/  PRMT R9, R11, 0x7632, R9 ;  /* 0x000076320b097816 */ /* 0x000fe40000000009 */
[----:B0-----:R-:W4:Y:S02]  /*19310*/  LDL.LU R11, [R1+0x164] ;  /* 0x00016400010b7983 */ /* 0x001f240000300800 */
[----:B------:R-:W-:-:S02]  /*19320*/  ISETP.GE.AND P3, PT, R8, UR6, PT ;  /* 0x0000000608007c0c */ /* 0x000fc4000bf66270 */
[----:B------:R-:W-:Y:S01]  /*19330*/  ISETP.LT.AND P5, PT, R92, UR8, !P5 ;  /* 0x000000085c007c0c */ /* 0x000fe2000efa1270 */
[----:B------:R-:W3:Y:S01]  /*19340*/  LDL.LU R8, [R1+0x124] ;  /* 0x0001240001087983 */ /* 0x000ee20000300800 */
[----:B------:R-:W-:Y:S01]  /*19350*/  ISETP.LT.AND P6, PT, R81, UR14, !P4 ;  /* 0x0000000e51007c0c */ /* 0x000fe2000e7c1270 */
[----:B------:R-:W-:Y:S02]  /*19360*/  VIADD R5, R93, 0x4b ;  /* 0x0000004b5d057836 */ /* 0x000fe40000000000 */
[----:B------:R-:W-:Y:S01]  /*19370*/  IMAD.WIDE R6, R4, 0x2, R68 ;  /* 0x0000000204067825 */ /* 0x000fe200078e0244 */
[----:B------:R-:W-:Y:S01]  /*19380*/  ISETP.LT.AND P4, PT, R92, UR10, !P4 ;  /* 0x0000000a5c007c0c */ /* 0x000fe2000e781270 */
[----:B------:R-:W0:Y:S01]  /*19390*/  LDCU UR6, c[0x0][0x39c] ;  /* 0x00007380ff0677ac */ /* 0x000e220008000800 */
[----:B------:R-:W-:Y:S01]  /*193a0*/  ISETP.GE.AND P0, PT, R5, UR4, PT ;  /* 0x0000000405007c0c */ /* 0x000fe2000bf06270 */
[----:B------:R-:W0:Y:S04]  /*193b0*/  LDCU UR8, c[0x0][0x398] ;  /* 0x00007300ff0877ac */ /* 0x000e280008000800 */
[----:B------:R-:W-:Y:S01]  /*193c0*/  @P5 STG.E.U16 desc[UR22][R6.64], R9 ;  /* 0x0000000906005986 */ /* 0x000fe2000c101516 */
[----:B------:R-:W0:Y:S01]  /*193d0*/  LDCU UR14, c[0x0][0x398] ;  /* 0x00007300ff0e77ac */ /* 0x000e220008000800 */
[----:B------:R-:W0:Y:S01]  /*193e0*/  LDCU UR4, c[0x0][0x39c] ;  /* 0x00007380ff0477ac */ /* 0x000e220008000800 */
[----:B------:R-:W0:Y:S01]  /*193f0*/  LDCU UR10, c[0x0][0x398] ;  /* 0x00007300ff0a77ac */ /* 0x000e220008000800 */
[----:B--2---:R-:W-:Y:S01]  /*19400*/  F2FP.F16.F32.PACK_AB R12, R12, R0 ;  /* 0x000000000c0c723e */ /* 0x004fe200000000ff */
[----:B------:R-:W-:-:S04]  /*19410*/  VIADD R0, R4, UR20 ;  /* 0x0000001404007c36 */ /* 0x000fc80008000000 */
[----:B------:R-:W-:Y:S01]  /*19420*/  IMAD.WIDE R4, R0, 0x2, R2 ;  /* 0x0000000200047825 */ /* 0x000fe200078e0202 */
[----:B------:R-:W-:-:S04]  /*19430*/  PRMT R10, R12, 0x7632, R10 ;  /* 0x000076320c0a7816 */ /* 0x000fc8000000000a */
[----:B------:R2:W-:Y:S01]  /*19440*/  @P6 STG.E.U16 desc[UR22][R4.64], R12 ;  /* 0x0000000c04006986 */ /* 0x0005e2000c101516 */
[----:B-1----:R-:W-:Y:S01]  /*19450*/  ISETP.LT.AND P6, PT, R81, UR12, !P2 ;  /* 0x0000000c51007c0c */ /* 0x002fe2000d7c1270 */
[----:B------:R-:W1:Y:S01]  /*19460*/  LDCU UR12, c[0x0][0x398] ;  /* 0x00007300ff0c77ac */ /* 0x000e620008000800 */
[C---:B--2---:R-:W-:Y:S01]  /*19470*/  VIADD R4, R0.reuse, UR20 ;  /* 0x0000001400047c36 */ /* 0x044fe20008000000 */
[----:B---3--:R-:W-:Y:S01]  /*19480*/  F2FP.F16.F32.PACK_AB R13, R13, R8 ;  /* 0x000000080d0d723e */ /* 0x008fe200000000ff */
[----:B------:R-:W-:Y:S02]  /*19490*/  IMAD.WIDE R8, R0, 0x2, R68 ;  /* 0x0000000200087825 */ /* 0x000fe400078e0244 */
[----:B------:R-:W2:Y:S02]  /*194a0*/  LDL.LU R0, [R1+0x128] ;  /* 0x0001280001007983 */ /* 0x000ea40000300800 */
[----:B------:R-:W-:Y:S02]  /*194b0*/  IMAD.WIDE R6, R4, 0x2, R2 ;  /* 0x0000000204067825 */ /* 0x000fe400078e0202 */
[----:B------:R3:W-:Y:S04]  /*194c0*/  @P4 STG.E.U16 desc[UR22][R8.64], R10 ;  /* 0x0000000a08004986 */ /* 0x0007e8000c101516 */
[----:B------:R0:W-:Y:S01]  /*194d0*/  @P6 STG.E.U16 desc[UR22][R6.64], R13 ;  /* 0x0000000d06006986 */ /* 0x0001e2000c101516 */
[----:B---3--:R-:W-:Y:S01]  /*194e0*/  VIADD R8, R93, 0x4e ;  /* 0x0000004e5d087836 */ /* 0x008fe20000000000 */
[----:B------:R-:W-:-:S02]  /*194f0*/  PRMT R9, R13, 0x7632, R9 ;  /* 0x000076320d097816 */ /* 0x000fc40000000009 */
[----:B0-----:R-:W3:Y:S02]  /*19500*/  LDL.LU R13, [R1+0x168] ;  /* 0x00016800010d7983 */ /* 0x001ee40000300800 */
[----:B------:R-:W-:Y:S02]  /*19510*/  ISETP.GE.AND P4, PT, R8, UR6, PT ;  /* 0x0000000608007c0c */ /* 0x000fe4000bf86270 */
        /* <DEDUP_REMOVED lines=21> */
[----:B------:R-:W2:Y:S01]  /*19670*/  LDL.LU R14, [R1+0x1a8] ;  /* 0x0001a800010e7983 */ /* 0x000ea20000300800 */
[----:B---3--:R-:W-:Y:S01]  /*19680*/  F2FP.F16.F32.PACK_AB R15, R15, R8 ;  /* 0x000000080f0f723e */ /* 0x008fe200000000ff */
[----:B------:R-:W-:Y:S02]  /*19690*/  IMAD.WIDE R8, R0, 0x2, R68 ;  /* 0x0000000200087825 */ /* 0x000fe400078e0244 */
[----:B------:R-:W3:Y:S02]  /*196a0*/  LDL.LU R0, [R1+0x130] ;  /* 0x0001300001007983 */ /* 0x000ee40000300800 */
[----:B------:R-:W-:-:S02]  /*196b0*/  IMAD.WIDE R6, R4, 0x2, R2 ;  /* 0x0000000204067825 */ /* 0x000fc400078e0202 */
[----:B------:R0:W-:Y:S04]  /*196c0*/  @P1 STG.E.U16 desc[UR22][R8.64], R10 ;  /* 0x0000000a08001986 */ /* 0x0001e8000c101516 */
[----:B------:R1:W-:Y:S01]  /*196d0*/  @P6 STG.E.U16 desc[UR22][R6.64], R15 ;  /* 0x0000000f06006986 */ /* 0x0003e2000c101516 */
[----:B0-----:R-:W-:Y:S01]  /*196e0*/  VIADD R8, R93, 0x50 ;  /* 0x000000505d087836 */ /* 0x001fe20000000000 */
[----:B------:R-:W-:Y:S02]  /*196f0*/  PRMT R9, R15, 0x7632, R9 ;  /* 0x000076320f097816 */ /* 0x000fe40000000009 */
[----:B-1----:R-:W2:Y:S02]  /*19700*/  LDL.LU R15, [R1+0x16c] ;  /* 0x00016c00010f7983 */ /* 0x002ea40000300800 */
[----:B------:R-:W-:-:S02]  /*19710*/  ISETP.GE.AND P1, PT, R8, UR6, PT ;  /* 0x0000000608007c0c */ /* 0x000fc4000bf26270 */
[----:B------:R-:W-:Y:S01]  /*19720*/  ISETP.LT.AND P0, PT, R92, UR8, !P0 ;  /* 0x000000085c007c0c */ /* 0x000fe2000c701270 */
[----:B------:R-:W2:Y:S01]  /*19730*/  LDL.LU R8, [R1+0x134] ;  /* 0x0001340001087983 */ /* 0x000ea20000300800 */
[----:B------:R-:W-:Y:S01]  /*19740*/  ISETP.LT.AND P6, PT, R81, UR14, !P3 ;  /* 0x0000000e51007c0c */ /* 0x000fe2000dfc1270 */
[----:B------:R-:W-:Y:S02]  /*19750*/  VIADD R5, R93, 0x4f ;  /* 0x0000004f5d057836 */ /* 0x000fe40000000000 */
[----:B------:R-:W-:Y:S01]  /*19760*/  IMAD.WIDE R6, R4, 0x2, R68 ;  /* 0x0000000204067825 */ /* 0x000fe200078e0244 */
[----:B------:R-:W-:Y:S01]  /*19770*/  ISETP.LT.AND P3, PT, R92, UR10, !P3 ;  /* 0x0000000a5c007c0c */ /* 0x000fe2000df61270 */
[----:B------:R-:W0:Y:S01]  /*19780*/  LDCU UR6, c[0x0][0x39c] ;  /* 0x00007380ff0677ac */ /* 0x000e220008000800 */
[----:B------:R-:W-:Y:S01]  /*19790*/  ISETP.GE.AND P2, PT, R5, UR4, PT ;  /* 0x0000000405007c0c */ /* 0x000fe2000bf46270 */
[----:B------:R-:W1:Y:S04]  /*197a0*/  LDCU UR8, c[0x0][0x398] ;  /* 0x00007300ff0877ac */ /* 0x000e680008000800 */
[----:B------:R-:W-:Y:S01]  /*197b0*/  @P0 STG.E.U16 desc[UR22][R6.64], R9 ;  /* 0x0000000906000986 */ /* 0x000fe2000c101516 */
[----:B------:R-:W0:Y:S01]  /*197c0*/  LDCU UR14, c[0x0][0x398] ;  /* 0x00007300ff0e77ac */ /* 0x000e220008000800 */
[----:B------:R-:W0:Y:S01]  /*197d0*/  LDCU UR4, c[0x0][0x39c] ;  /* 0x00007380ff0477ac */ /* 0x000e220008000800 */
[----:B------:R-:W0:Y:S01]  /*197e0*/  LDCU UR10, c[0x0][0x398] ;  /* 0x00007300ff0a77ac */ /* 0x000e220008000800 */
[----:B---3--:R-:W-:Y:S01]  /*197f0*/  F2FP.F16.F32.PACK_AB R16, R16, R0 ;  /* 0x000000001010723e */ /* 0x008fe200000000ff */
[----:B------:R-:W-:-:S04]  /*19800*/  VIADD R0, R4, UR20 ;  /* 0x0000001404007c36 */ /* 0x000fc80008000000 */
[----:B------:R-:W-:Y:S01]  /*19810*/  IMAD.WIDE R4, R0, 0x2, R2 ;  /* 0x0000000200047825 */ /* 0x000fe200078e0202 */
[----:B------:R-:W-:-:S04]  /*19820*/  PRMT R10, R16, 0x7632, R10 ;  /* 0x00007632100a7816 */ /* 0x000fc8000000000a */
[----:B------:R3:W-:Y:S01]  /*19830*/  @P6 STG.E.U16 desc[UR22][R4.64], R16 ;  /* 0x0000001004006986 */ /* 0x0007e2000c101516 */
[----:B------:R-:W-:Y:S01]  /*19840*/  ISETP.LT.AND P6, PT, R81, UR12, !P5 ;  /* 0x0000000c51007c0c */ /* 0x000fe2000efc1270 */
[----:B------:R-:W0:Y:S01]  /*19850*/  LDCU UR12, c[0x0][0x398] ;  /* 0x00007300ff0c77ac */ /* 0x000e220008000800 */
[C---:B---3--:R-:W-:Y:S01]  /*19860*/  VIADD R4, R0.reuse, UR20 ;  /* 0x0000001400047c36 */ /* 0x048fe20008000000 */
[----:B------:R-:W3:Y:S01]  /*19870*/  LDL.LU R16, [R1+0x1a4] ;  /* 0x0001a40001107983 */ /* 0x000ee20000300800 */
[----:B--2---:R-:W-:Y:S01]  /*19880*/  F2FP.F16.F32.PACK_AB R17, R17, R8 ;  /* 0x000000081111723e */ /* 0x004fe200000000ff */
[----:B------:R-:W-:Y:S02]  /*19890*/  IMAD.WIDE R8, R0, 0x2, R68 ;  /* 0x0000000200087825 */ /* 0x000fe400078e0244 */
[----:B------:R-:W2:Y:S02]  /*198a0*/  LDL.LU R0, [R1+0x138] ;  /* 0x0001380001007983 */ /* 0x000ea40000300800 */
[----:B------:R-:W-:-:S02]  /*198b0*/  IMAD.WIDE R6, R4, 0x2, R2 ;  /* 0x0000000204067825 */ /* 0x000fc400078e0202 */
[----:B------:R0:W-:Y:S04]  /*198c0*/  @P3 STG.E.U16 desc[UR22][R8.64], R10 ;  /* 0x0000000a08003986 */ /* 0x0001e8000c101516 */
[----:B------:R1:W-:Y:S01]  /*198d0*/  @P6 STG.E.U16 desc[UR22][R6.64], R17 ;  /* 0x0000001106006986 */ /* 0x0003e2000c101516 */
[----:B0-----:R-:W-:Y:S01]  /*198e0*/  VIADD R8, R93, 0x52 ;  /* 0x000000525d087836 */ /* 0x001fe20000000000 */
[----:B------:R-:W-:Y:S02]  /*198f0*/  PRMT R9, R17, 0x7632, R9 ;  /* 0x0000763211097816 */ /* 0x000fe40000000009 */
[----:B-1----:R-:W3:Y:S02]  /*19900*/  LDL.LU R17, [R1+0x1a0] ;  /* 0x0001a00001117983 */ /* 0x002ee40000300800 */
        /* <DEDUP_REMOVED lines=19> */
[----:B------:R-:W-:Y:S01]  /*19a40*/  ISETP.LT.AND P6, PT, R81, UR12, !P2 ;  /* 0x0000000c51007c0c */ /* 0x000fe2000d7c1270 */
[----:B------:R-:W0:Y:S01]  /*19a50*/  LDCU UR12, c[0x0][0x398] ;  /* 0x00007300ff0c77ac */ /* 0x000e220008000800 */
        /* <DEDUP_REMOVED lines=79> */
[----:B------:R-:W-:Y:S01]  /*19f50*/  VIADD R5, R93, 0x57 ;  /* 0x000000575d057836 */ /* 0x000fe20000000000 */
[----:B------:R-:W0:Y:S01]  /*19f60*/  LDCU UR8, c[0x0][0x398] ;  /* 0x00007300ff0877ac */ /* 0x000e220008000800 */
[----:B------:R-:W-:-:S03]  /*19f70*/  IMAD.WIDE R6, R4, 0x2, R68 ;  /* 0x0000000204067825 */ /* 0x000fc600078e0244 */
[----:B------:R-:W-:Y:S01]  /*19f80*/  ISETP.GE.AND P0, PT, R5, UR4, PT ;  /* 0x0000000405007c0c */ /* 0x000fe2000bf06270 */
[----:B------:R-:W1:Y:S04]  /*19f90*/  LDCU UR4, c[0x0][0x39c] ;  /* 0x00007380ff0477ac */ /* 0x000e680008000800 */
[----:B------:R-:W-:Y:S01]  /*19fa0*/  @P5 STG.E.U16 desc[UR22][R6.64], R9 ;  /* 0x0000000906005986 */ /* 0x000fe2000c101516 */
[----:B------:R-:W0:Y:S01]  /*19fb0*/  LDCU UR14, c[0x0][0x398] ;  /* 0x00007300ff0e77ac */ /* 0x000e220008000800 */
[----:B------:R-:W0:Y:S01]  /*19fc0*/  LDCU UR6, c[0x0][0x39c] ;  /* 0x00007380ff0677ac */ /* 0x000e220008000800 */
[----:B---3--:R-:W-:Y:S01]  /*19fd0*/  F2FP.F16.F32.PACK_AB R24, R24, R0 ;  /* 0x000000001818723e */ /* 0x008fe200000000ff */
[----:B------:R-:W-:-:S04]  /*19fe0*/  VIADD R0, R4, UR20 ;  /* 0x0000001404007c36 */ /* 0x000fc80008000000 */
[----:B------:R-:W-:Y:S01]  /*19ff0*/  IMAD.WIDE R4, R0, 0x2, R2 ;  /* 0x0000000200047825 */ /* 0x000fe200078e0202 */
[----:B------:R-:W-:-:S04]  /*1a000*/  PRMT R10, R24, 0x7632, R10 ;  /* 0x00007632180a7816 */ /* 0x000fc8000000000a */
[----:B------:R3:W-:Y:S02]  /*1a010*/  @P6 STG.E.U16 desc[UR22][R4.64], R24 ;  /* 0x0000001804006986 */ /* 0x0007e4000c101516 */
[C---:B---3--:R-:W-:Y:S02]  /*1a020*/  VIADD R4, R0.reuse, UR20 ;  /* 0x0000001400047c36 */ /* 0x048fe40008000000 */
[----:B------:R-:W3:Y:S01]  /*1a030*/  LDL.LU R24, [R1+0x184] ;  /* 0x0001840001187983 */ /* 0x000ee20000300800 */
[----:B--2---:R-:W-:Y:S01]  /*1a040*/  F2FP.F16.F32.PACK_AB R25, R25, R8 ;  /* 0x000000081919723e */ /* 0x004fe200000000ff */
[----:B------:R-:W-:Y:S02]  /*1a050*/  IMAD.WIDE R8, R0, 0x2, R68 ;  /* 0x0000000200087825 */ /* 0x000fe400078e0244 */
[----:B------:R-:W2:Y:S01]  /*1a060*/  LDL.LU R0, [R1+0x158] ;  /* 0x0001580001007983 */ /* 0x000ea20000300800 */
[----:B------:R-:W-:Y:S02]  /*1a070*/  ISETP.LT.AND P4, PT, R92, UR10, !P4 ;  /* 0x0000000a5c007c0c */ /* 0x000fe4000e781270 */
[----:B------:R-:W-:Y:S01]  /*1a080*/  ISETP.LT.AND P6, PT, R81, UR12, !P2 ;  /* 0x0000000c51007c0c */ /* 0x000fe2000d7c1270 */
[----:B------:R-:W-:-:S02]  /*1a090*/  VIADD R5, R93, 0x59 ;  /* 0x000000595d057836 */ /* 0x000fc40000000000 */
[----:B------:R-:W-:Y:S01]  /*1a0a0*/  IMAD.WIDE R6, R4, 0x2, R2 ;  /* 0x0000000204067825 */ /* 0x000fe200078e0202 */
[----:B0-----:R-:W-:Y:S01]  /*1a0b0*/  ISETP.LT.AND P2, PT, R92, UR8, !P2 ;  /* 0x000000085c007c0c */ /* 0x001fe2000d741270 */
[----:B------:R-:W0:Y:S01]  /*1a0c0*/  LDCU UR10, c[0x0][0x398] ;  /* 0x00007300ff0a77ac */ /* 0x000e220008000800 */
[----:B-1----:R-:W-:Y:S01]  /*1a0d0*/  ISETP.GE.AND P5, PT, R5, UR4, PT ;  /* 0x0000000405007c0c */ /* 0x002fe2000bfa6270 */
[----:B------:R-:W1:Y:S04]  /*1a0e0*/  LDCU UR4, c[0x0][0x39c] ;  /* 0x00007380ff0477ac */ /* 0x000e680008000800 */
[----:B------:R0:W-:Y:S01]  /*1a0f0*/  @P4 STG.E.U16 desc[UR22][R8.64], R10 ;  /* 0x0000000a08004986 */ /* 0x0001e2000c101516 */
[----:B------:R-:W1:Y:S03]  /*1a100*/  LDCU UR12, c[0x0][0x398] ;  /* 0x00007300ff0c77ac */ /* 0x000e660008000800 */
[----:B------:R4:W-:Y:S01]  /*1a110*/  @P6 STG.E.U16 desc[UR22][R6.64], R25 ;  /* 0x0000001906006986 */ /* 0x0009e2000c101516 */
[----:B------:R-:W-:Y:S01]  /*1a120*/  ISETP.LT.AND P6, PT, R81, UR14, !P1 ;  /* 0x0000000e51007c0c */ /* 0x000fe2000cfc1270 */
[----:B------:R-:W1:Y:S01]  /*1a130*/  LDCU UR8, c[0x0][0x398] ;  /* 0x00007300ff0877ac */ /* 0x000e620008000800 */
[----:B------:R-:W1:Y:S01]  /*1a140*/  LDCU UR14, c[0x0][0x398] ;  /* 0x00007300ff0e77ac */ /* 0x000e620008000800 */
[----:B0-----:R-:W-:Y:S01]  /*1a150*/  IMAD.WIDE R8, R4, 0x2, R68 ;  /* 0x0000000204087825 */ /* 0x001fe200078e0244 */
[----:B----4-:R-:W-:-:S02]  /*1a160*/  PRMT R7, R25, 0x7632, R7 ;  /* 0x0000763219077816 */ /* 0x010fc40000000007 */
[----:B------:R-:W4:Y:S01]  /*1a170*/  LDL.LU R25, [R1+0x180] ;  /* 0x0001800001197983 */ /* 0x000f220000300800 */
[----:B------:R-:W-:-:S03]  /*1a180*/  VIADD R6, R4, UR20 ;  /* 0x0000001404067c36 */ /* 0x000fc60008000000 */
[----:B------:R0:W-:Y:S01]  /*1a190*/  @P2 STG.E.U16 desc[UR22][R8.64], R7 ;  /* 0x0000000708002986 */ /* 0x0001e2000c101516 */
[----:B------:R-:W-:-:S04]  /*1a1a0*/  IMAD.WIDE R4, R6, 0x2, R2 ;  /* 0x0000000206047825 */ /* 0x000fc800078e0202 */
[----:B0-----:R-:W-:-:S05]  /*1a1b0*/  VIADD R8, R93, 0x5b ;  /* 0x0000005b5d087836 */ /* 0x001fca0000000000 */
[----:B-1----:R-:W-:Y:S01]  /*1a1c0*/  ISETP.GE.AND P2, PT, R8, UR4, PT ;  /* 0x0000000408007c0c */ /* 0x002fe2000bf46270 */
[----:B------:R-:W0:Y:S01]  /*1a1d0*/  LDCU UR4, c[0x0][0x39c] ;  /* 0x00007380ff0477ac */ /* 0x000e220008000800 */
[----:B--2---:R-:W-:Y:S01]  /*1a1e0*/  F2FP.F16.F32.PACK_AB R26, R26, R0 ;  /* 0x000000001a1a723e */ /* 0x004fe200000000ff */
[----:B------:R-:W-:-:S05]  /*1a1f0*/  VIADD R0, R93, 0x5a ;  /* 0x0000005a5d007836 */ /* 0x000fca0000000000 */
[----:B------:R-:W-:Y:S01]  /*1a200*/  ISETP.GE.AND P4, PT, R0, UR6, PT ;  /* 0x0000000600007c0c */ /* 0x000fe2000bf86270 */
[----:B------:R1:W-:Y:S04]  /*1a210*/  @P6 STG.E.U16 desc[UR22][R4.64], R26 ;  /* 0x0000001a04006986 */ /* 0x0003e8000c101516 */
[----:B------:R-:W2:Y:S01]  /*1a220*/  LDL.LU R0, [R1+0x15c] ;  /* 0x00015c0001007983 */ /* 0x000ea20000300800 */
[----:B------:R-:W-:Y:S01]  /*1a230*/  PRMT R9, R26, 0x7632, R9 ;  /* 0x000076321a097816 */ /* 0x000fe20000000009 */
[----:B------:R-:W0:Y:S02]  /*1a240*/  LDCU UR6, c[0x0][0x39c] ;  /* 0x00007380ff0677ac */ /* 0x000e240008000800 */
[----:B-1----:R-:W3:Y:S04]  /*1a250*/  LDL.LU R26, [R1+0x17c] ;  /* 0x00017c00011a7983 */ /* 0x002ee80000300800 */
[----:B------:R-:W3:Y:S01]  /*1a260*/  LDL.LU R8, [R1+0x160] ;  /* 0x0001600001087983 */ /* 0x000ee20000300800 */
[C---:B------:R-:W-:Y:S01]  /*1a270*/  ISETP.LT.AND P1, PT, R92.reuse, UR10, !P1 ;  /* 0x0000000a5c007c0c */ /* 0x040fe2000cf21270 */
[----:B------:R-:W1:Y:S01]  /*1a280*/  LDCU UR10, c[0x0][0x398] ;  /* 0x00007300ff0a77ac */ /* 0x000e620008000800 */
[----:B------:R-:W-:Y:S01]  /*1a290*/  ISETP.LT.AND P6, PT, R81, UR12, !P0 ;  /* 0x0000000c51007c0c */ /* 0x000fe2000c7c1270 */
[----:B------:R-:W0:Y:S01]  /*1a2a0*/  LDCU UR12, c[0x0][0x398] ;  /* 0x00007300ff0c77ac */ /* 0x000e220008000800 */
[----:B------:R-:W-:-:S02]  /*1a2b0*/  ISETP.LT.AND P0, PT, R92, UR8, !P0 ;  /* 0x000000085c007c0c */ /* 0x000fc4000c701270 */
[----:B------:R-:W-:Y:S01]  /*1a2c0*/  F2FP.F16.F32.PACK_AB R29, R29, R11 ;  /* 0x0000000b1d1d723e */ /* 0x000fe200000000ff */
[----:B------:R-:W0:Y:S01]  /*1a2d0*/  LDCU UR8, c[0x0][0x398] ;  /* 0x00007300ff0877ac */ /* 0x000e220008000800 */
[----:B--2---:R-:W-:Y:S01]  /*1a2e0*/  F2FP.F16.F32.PACK_AB R27, R27, R0 ;  /* 0x000000001b1b723e */ /* 0x004fe200000000ff */
[C---:B------:R-:W-:Y:S02]  /*1a2f0*/  VIADD R0, R6.reuse, UR20 ;  /* 0x0000001406007c36 */ /* 0x040fe40008000000 */
[----:B------:R-:W-:-:S04]  /*1a300*/  IMAD.WIDE R6, R6, 0x2, R68 ;  /* 0x0000000206067825 */ /* 0x000fc800078e0244 */
[----:B------:R-:W-:Y:S01]  /*1a310*/  IMAD.WIDE R4, R0, 0x2, R2 ;  /* 0x0000000200047825 */ /* 0x000fe200078e0202 */
[----:B------:R2:W-:Y:S04]  /*1a320*/  @P1 STG.E.U16 desc[UR22][R6.64], R9 ;  /* 0x0000000906001986 */ /* 0x0005e8000c101516 */
[----:B------:R0:W-:Y:S01]  /*1a330*/  @P6 STG.E.U16 desc[UR22][R4.64], R27 ;  /* 0x0000001b04006986 */ /* 0x0001e2000c101516 */
[----:B------:R-:W-:Y:S01]  /*1a340*/  ISETP.LT.AND P6, PT, R81, UR14, !P3 ;  /* 0x0000000e51007c0c */ /* 0x000fe2000dfc1270 */
[----:B------:R-:W4:Y:S01]  /*1a350*/  LDCU UR14, c[0x0][0x398] ;  /* 0x00007300ff0e77ac */ /* 0x000f220008000800 */
[----:B---3--:R-:W-:Y:S01]  /*1a360*/  F2FP.F16.F32.PACK_AB R28, R28, R8 ;  /* 0x000000081c1c723e */ /* 0x008fe200000000ff */
[C---:B------:R-:W-:Y:S01]  /*1a370*/  VIADD R8, R0.reuse, UR20 ;  /* 0x0000001400087c36 */ /* 0x040fe20008000000 */
[----:B------:R-:W-:Y:S01]  /*1a380*/  PRMT R10, R27, 0x7632, R10 ;  /* 0x000076321b0a7816 */ /* 0x000fe2000000000a */
[----:B--2---:R-:W-:-:S04]  /*1a390*/  IMAD.WIDE R6, R0, 0x2, R68 ;  /* 0x0000000200067825 */ /* 0x004fc800078e0244 */
[----:B0-----:R-:W-:Y:S01]  /*1a3a0*/  IMAD.WIDE R4, R8, 0x2, R2 ;  /* 0x0000000208047825 */ /* 0x001fe200078e0202 */
[----:B------:R-:W-:Y:S01]  /*1a3b0*/  @P0 STG.E.U16 desc[UR22][R6.64], R10 ;  /* 0x0000000a06000986 */ /* 0x000fe2000c101516 */
[----:B-1----:R-:W-:Y:S01]  /*1a3c0*/  ISETP.LT.AND P3, PT, R92, UR10, !P3 ;  /* 0x0000000a5c007c0c */ /* 0x002fe2000df61270 */
[----:B------:R-:W0:Y:S02]  /*1a3d0*/  LDCU UR10, c[0x0][0x398] ;  /* 0x00007300ff0a77ac */ /* 0x000e240008000800 */
[----:B------:R1:W-:Y:S01]  /*1a3e0*/  @P6 STG.E.U16 desc[UR22][R4.64], R28 ;  /* 0x0000001c04006986 */ /* 0x0003e2000c101516 */
[----:B------:R-:W-:Y:S01]  /*1a3f0*/  ISETP.LT.AND P6, PT, R81, UR12, !P5 ;  /* 0x0000000c51007c0c */ /* 0x000fe2000efc1270 */
[----:B------:R-:W-:Y:S01]  /*1a400*/  VIADD R9, R93, 0x5c ;  /* 0x0000005c5d097836 */ /* 0x000fe20000000000 */
[----:B------:R-:W2:Y:S01]  /*1a410*/  LDCU UR12, c[0x0][0x398] ;  /* 0x00007300ff0c77ac */ /* 0x000ea20008000800 */
[C---:B------:R-:W-:Y:S01]  /*1a420*/  VIADD R11, R8.reuse, UR20 ;  /* 0x00000014080b7c36 */ /* 0x040fe20008000000 */
[----:B------:R-:W3:Y:S02]  /*1a430*/  LDL.LU R27, [R1+0x178] ;  /* 0x00017800011b7983 */ /* 0x000ee40000300800 */
[----:B------:R-:W-:Y:S01]  /*1a440*/  ISETP.GE.AND P1, PT, R9, UR6, PT ;  /* 0x0000000609007c0c */ /* 0x000fe2000bf26270 */
[----:B------:R-:W-:Y:S01]  /*1a450*/  IMAD.WIDE R8, R8, 0x2, R68 ;  /* 0x0000000208087825 */ /* 0x000fe200078e0244 */
[----:B-1----:R-:W-:-:S03]  /*1a460*/  PRMT R5, R28, 0x7632, R5 ;  /* 0x000076321c057816 */ /* 0x002fc60000000005 */
[----:B------:R-:W-:Y:S01]  /*1a470*/  IMAD.WIDE R6, R11, 0x2, R2 ;  /* 0x000000020b067825 */ /* 0x000fe200078e0202 */
[----:B------:R-:W3:Y:S01]  /*1a480*/  LDL.LU R28, [R1+0x174] ;  /* 0x00017400011c7983 */ /* 0x000ee20000300800 */
[----:B------:R-:W-:Y:S01]  /*1a490*/  ISETP.LT.AND P5, PT, R92, UR8, !P5 ;  /* 0x000000085c007c0c */ /* 0x000fe2000efa1270 */
[----:B------:R-:W1:Y:S02]  /*1a4a0*/  LDCU UR8, c[0x0][0x398] ;  /* 0x00007300ff0877ac */ /* 0x000e640008000800 */
[----:B------:R-:W-:Y:S01]  /*1a4b0*/  @P3 STG.E.U16 desc[UR22][R8.64], R5 ;  /* 0x0000000508003986 */ /* 0x000fe2000c101516 */
[----:B------:R-:W-:Y:S02]  /*1a4c0*/  F2FP.F16.F32.PACK_AB R30, R30, R13 ;  /* 0x0000000d1e1e723e */ /* 0x000fe400000000ff */
[----:B------:R-:W-:Y:S01]  /*1a4d0*/  F2FP.F16.F32.PACK_AB R31, R31, R15 ;  /* 0x0000000f1f1f723e */ /* 0x000fe200000000ff */
[----:B------:R0:W-:Y:S01]  /*1a4e0*/  @P6 STG.E.U16 desc[UR22][R6.64], R29 ;  /* 0x0000001d06006986 */ /* 0x0001e2000c101516 */
[----:B------:R-:W-:Y:S01]  /*1a4f0*/  VIADD R0, R93, 0x5d ;  /* 0x0000005d5d007836 */ /* 0x000fe20000000000 */
[----:B------:R-:W1:Y:S01]  /*1a500*/  LDCU UR6, c[0x0][0x39c] ;  /* 0x00007380ff0677ac */ /* 0x000e620008000800 */
[----:B0-----:R-:W-:-:S02]  /*1a510*/  PRMT R7, R29, 0x7632, R7 ;  /* 0x000076321d077816 */ /* 0x001fc40000000007 */
[----:B------:R-:W5:Y:S01]  /*1a520*/  LDL.LU R29, [R1+0x170] ;  /* 0x00017000011d7983 */ /* 0x000f620000300800 */
[----:B----4-:R-:W-:Y:S01]  /*1a530*/  ISETP.LT.AND P6, PT, R81, UR14, !P4 ;  /* 0x0000000e51007c0c */ /* 0x010fe2000e7c1270 */
[C---:B------:R-:W-:Y:S01]  /*1a540*/  VIADD R13, R11.reuse, UR20 ;  /* 0x000000140b0d7c36 */ /* 0x040fe20008000000 */
[----:B------:R-:W0:Y:S01]  /*1a550*/  LDCU UR14, c[0x0][0x398] ;  /* 0x00007300ff0e77ac */ /* 0x000e220008000800 */
[----:B------:R-:W-:-:S04]  /*1a560*/  IMAD.WIDE R10, R11, 0x2, R68 ;  /* 0x000000020b0a7825 */ /* 0x000fc800078e0244 */
[--C-:B------:R-:W-:Y:S01]  /*1a570*/  IMAD.WIDE R4, R13, 0x2, R2.reuse ;  /* 0x000000020d047825 */ /* 0x100fe200078e0202 */
[----:B------:R4:W-:Y:S01]  /*1a580*/  @P5 STG.E.U16 desc[UR22][R10.64], R7 ;  /* 0x000000070a005986 */ /* 0x0009e2000c101516 */
[----:B------:R-:W-:Y:S01]  /*1a590*/  ISETP.LT.AND P4, PT, R92, UR10, !P4 ;  /* 0x0000000a5c007c0c */ /* 0x000fe2000e781270 */
[----:B------:R-:W0:Y:S03]  /*1a5a0*/  LDCU UR10, c[0x0][0x398] ;  /* 0x00007300ff0a77ac */ /* 0x000e260008000800 */
[----:B------:R1:W-:Y:S01]  /*1a5b0*/  @P6 STG.E.U16 desc[UR22][R4.64], R30 ;  /* 0x0000001e04006986 */ /* 0x0003e2000c101516 */
[----:B--2---:R-:W-:Y:S01]  /*1a5c0*/  ISETP.LT.AND P6, PT, R81, UR12, !P2 ;  /* 0x0000000c51007c0c */ /* 0x004fe2000d7c1270 */
[----:B------:R-:W-:Y:S01]  /*1a5d0*/  VIADD R15, R13, UR20 ;  /* 0x000000140d0f7c36 */ /* 0x000fe20008000000 */
[----:B------:R-:W2:Y:S03]  /*1a5e0*/  LDCU UR12, c[0x0][0x398] ;  /* 0x00007300ff0c77ac */ /* 0x000ea60008000800 */
[----:B------:R-:W-:-:S04]  /*1a5f0*/  IMAD.WIDE R8, R15, 0x2, R2 ;  /* 0x000000020f087825 */ /* 0x000fc800078e0202 */
[----:B----4-:R-:W-:Y:S01]  /*1a600*/  IMAD.WIDE R6, R13, 0x2, R68 ;  /* 0x000000020d067825 */ /* 0x010fe200078e0244 */
[----:B-1----:R-:W-:Y:S02]  /*1a610*/  PRMT R5, R30, 0x7632, R5 ;  /* 0x000076321e057816 */ /* 0x002fe40000000005 */
[----:B------:R-:W-:Y:S01]  /*1a620*/  ISETP.LT.AND P2, PT, R92, UR8, !P2 ;  /* 0x000000085c007c0c */ /* 0x000fe2000d741270 */
[----:B------:R-:W-:Y:S01]  /*1a630*/  VIADD R11, R15, UR20 ;  /* 0x000000140f0b7c36 */ /* 0x000fe20008000000 */
[----:B------:R-:W1:Y:S01]  /*1a640*/  LDCU UR8, c[0x0][0x398] ;  /* 0x00007300ff0877ac */ /* 0x000e620008000800 */
[----:B------:R4:W-:Y:S04]  /*1a650*/  @P4 STG.E.U16 desc[UR22][R6.64], R5 ;  /* 0x0000000506004986 */ /* 0x0009e8000c101516 */
[----:B------:R2:W-:Y:S01]  /*1a660*/  @P6 STG.E.U16 desc[UR22][R8.64], R31 ;  /* 0x0000001f08006986 */ /* 0x0005e2000c101516 */
[----:B0-----:R-:W-:Y:S01]  /*1a670*/  ISETP.LT.AND P6, PT, R81, UR14, !P1 ;  /* 0x0000000e51007c0c */ /* 0x001fe2000cfc1270 */
[----:B------:R-:W0:Y:S01]  /*1a680*/  LDCU UR14, c[0x0][0x398] ;  /* 0x00007300ff0e77ac */ /* 0x000e220008000800 */
[----:B------:R-:W-:Y:S01]  /*1a690*/  ISETP.GE.AND P0, PT, R0, UR4, PT ;  /* 0x0000000400007c0c */ /* 0x000fe2000bf06270 */
[----:B----4-:R-:W-:Y:S01]  /*1a6a0*/  IMAD.WIDE R4, R15, 0x2, R68 ;  /* 0x000000020f047825 */ /* 0x010fe200078e0244 */
[----:B--2---:R-:W-:-:S03]  /*1a6b0*/  PRMT R9, R31, 0x7632, R9 ;  /* 0x000076321f097816 */ /* 0x004fc60000000009 */
[C---:B------:R-:W-:Y:S01]  /*1a6c0*/  IMAD.WIDE R6, R11.reuse, 0x2, R2 ;  /* 0x000000020b067825 */ /* 0x040fe200078e0202 */
[----:B------:R-:W-:Y:S01]  /*1a6d0*/  ISETP.LT.AND P1, PT, R92, UR10, !P1 ;  /* 0x0000000a5c007c0c */ /* 0x000fe2000cf21270 */
[----:B------:R-:W2:Y:S01]  /*1a6e0*/  LDCU UR4, c[0x0][0x39c] ;  /* 0x00007380ff0477ac */ /* 0x000ea20008000800 */
[----:B------:R4:W-:Y:S01]  /*1a6f0*/  @P2 STG.E.U16 desc[UR22][R4.64], R9 ;  /* 0x0000000904002986 */ /* 0x0009e2000c101516 */
[----:B------:R-:W-:Y:S01]  /*1a700*/  VIADD R13, R11, UR20 ;  /* 0x000000140b0d7c36 */ /* 0x000fe20008000000 */
[----:B------:R-:W0:Y:S01]  /*1a710*/  LDCU UR10, c[0x0][0x398] ;  /* 0x00007300ff0a77ac */ /* 0x000e220008000800 */
[----:B------:R-:W-:-:S05]  /*1a720*/  VIADD R0, R93, 0x5e ;  /* 0x0000005e5d007836 */ /* 0x000fca0000000000 */
[----:B------:R-:W-:Y:S01]  /*1a730*/  ISETP.GE.AND P3, PT, R0, UR6, PT ;  /* 0x0000000600007c0c */ /* 0x000fe2000bf66270 */
[----:B----4-:R-:W-:Y:S01]  /*1a740*/  IMAD.WIDE R8, R11, 0x2, R68 ;  /* 0x000000020b087825 */ /* 0x010fe200078e0244 */
[----:B------:R-:W4:Y:S03]  /*1a750*/  LDCU UR6, c[0x0][0x39c] ;  /* 0x00007380ff0677ac */ /* 0x000f260008000800 */
[----:B------:R-:W-:-:S04]  /*1a760*/  IMAD.WIDE R4, R13, 0x2, R2 ;  /* 0x000000020d047825 */ /* 0x000fc800078e0202 */
[----:B------:R-:W-:Y:S02]  /*1a770*/  VIADD R11, R13, UR20 ;  /* 0x000000140d0b7c36 */ /* 0x000fe40008000000 */
[----:B------:R-:W-:-:S05]  /*1a780*/  VIADD R0, R93, 0x5f ;  /* 0x0000005f5d007836 */ /* 0x000fca0000000000 */
[----:B--2---:R-:W-:Y:S01]  /*1a790*/  ISETP.GE.AND P5, PT, R0, UR4, PT ;  /* 0x0000000400007c0c */ /* 0x004fe2000bfa6270 */
[----:B------:R-:W-:Y:S01]  /*1a7a0*/  VIADD R0, R93, 0x60 ;  /* 0x000000605d007836 */ /* 0x000fe20000000000 */
[----:B------:R-:W2:Y:S01]  /*1a7b0*/  LDCU UR4, c[0x0][0x39c] ;  /* 0x00007380ff0477ac */ /* 0x000ea20008000800 */
[----:B------:R-:W-:-:S03]  /*1a7c0*/  F2FP.F16.F32.PACK_AB R35, R35, R26 ;  /* 0x0000001a2323723e */ /* 0x000fc600000000ff */
[----:B----4-:R-:W-:Y:S01]  /*1a7d0*/  ISETP.GE.AND P4, PT, R0, UR6, PT ;  /* 0x0000000600007c0c */ /* 0x010fe2000bf86270 */
[----:B------:R-:W-:Y:S01]  /*1a7e0*/  VIADD R0, R93, 0x61 ;  /* 0x000000615d007836 */ /* 0x000fe20000000000 */
[----:B------:R-:W4:Y:S01]  /*1a7f0*/  LDCU UR6, c[0x0][0x39c] ;  /* 0x00007380ff0677ac */ /* 0x000f220008000800 */
[----:B------:R-:W-:-:S03]  /*1a800*/  F2FP.F16.F32.PACK_AB R36, R36, R25 ;  /* 0x000000192424723e */ /* 0x000fc600000000ff */
[----:B--2---:R-:W-:Y:S01]  /*1a810*/  ISETP.GE.AND P2, PT, R0, UR4, PT ;  /* 0x0000000400007c0c */ /* 0x004fe2000bf46270 */
[----:B------:R-:W-:Y:S01]  /*1a820*/  VIADD R0, R93, 0x62 ;  /* 0x000000625d007836 */ /* 0x000fe20000000000 */
[----:B------:R-:W2:Y:S01]  /*1a830*/  LDCU UR4, c[0x0][0x39c] ;  /* 0x00007380ff0477ac */ /* 0x000ea20008000800 */
[----:B------:R-:W-:Y:S02]  /*1a840*/  F2FP.F16.F32.PACK_AB R37, R37, R24 ;  /* 0x000000182525723e */ /* 0x000fe400000000ff */
[----:B------:R-:W-:Y:S02]  /*1a850*/  F2FP.F16.F32.PACK_AB R38, R38, R23 ;  /* 0x000000172626723e */ /* 0x000fe400000000ff */
[----:B------:R-:W-:Y:S02]  /*1a860*/  F2FP.F16.F32.PACK_AB R39, R39, R22 ;  /* 0x000000162727723e */ /* 0x000fe400000000ff */
[----:B------:R-:W-:Y:S02]  /*1a870*/  F2FP.F16.F32.PACK_AB R40, R40, R21 ;  /* 0x000000152828723e */ /* 0x000fe400000000ff */
[----:B------:R-:W-:-:S02]  /*1a880*/  F2FP.F16.F32.PACK_AB R41, R41, R20 ;  /* 0x000000142929723e */ /* 0x000fc400000000ff */
[----:B------:R-:W-:Y:S02]  /*1a890*/  F2FP.F16.F32.PACK_AB R42, R42, R19 ;  /* 0x000000132a2a723e */ /* 0x000fe400000000ff */
[----:B------:R-:W-:Y:S02]  /*1a8a0*/  F2FP.F16.F32.PACK_AB R43, R43, R18 ;  /* 0x000000122b2b723e */ /* 0x000fe400000000ff */
[----:B------:R-:W-:Y:S02]  /*1a8b0*/  F2FP.F16.F32.PACK_AB R44, R44, R17 ;  /* 0x000000112c2c723e */ /* 0x000fe400000000ff */
[----:B---3--:R-:W-:Y:S02]  /*1a8c0*/  F2FP.F16.F32.PACK_AB R33, R33, R28 ;  /* 0x0000001c2121723e */ /* 0x008fe400000000ff */
[----:B-----5:R-:W-:-:S05]  /*1a8d0*/  F2FP.F16.F32.PACK_AB R32, R32, R29 ;  /* 0x0000001d2020723e */ /* 0x020fca00000000ff */
[----:B------:R3:W-:Y:S01]  /*1a8e0*/  @P6 STG.E.U16 desc[UR22][R6.64], R32 ;  /* 0x0000002006006986 */ /* 0x0007e2000c101516 */
[----:B------:R-:W-:Y:S01]  /*1a8f0*/  ISETP.LT.AND P6, PT, R81, UR12, !P0 ;  /* 0x0000000c51007c0c */ /* 0x000fe2000c7c1270 */
[----:B------:R-:W5:Y:S01]  /*1a900*/  LDCU UR12, c[0x0][0x398] ;  /* 0x00007300ff0c77ac */ /* 0x000f620008000800 */
[----:B-1----:R-:W-:Y:S02]  /*1a910*/  ISETP.LT.AND P0, PT, R92, UR8, !P0 ;  /* 0x000000085c007c0c */ /* 0x002fe4000c701270 */
[----:B------:R-:W-:Y:S01]  /*1a920*/  F2FP.F16.F32.PACK_AB R34, R34, R27 ;  /* 0x0000001b2222723e */ /* 0x000fe200000000ff */
[----:B------:R-:W1:Y:S01]  /*1a930*/  LDCU UR8, c[0x0][0x398] ;  /* 0x00007300ff0877ac */ /* 0x000e620008000800 */
[----:B---3--:R-:W-:-:S05]  /*1a940*/  PRMT R7, R32, 0x7632, R7 ;  /* 0x0000763220077816 */ /* 0x008fca0000000007 */
[----:B------:R3:W-:Y:S04]  /*1a950*/  @P1 STG.E.U16 desc[UR22][R8.64], R7 ;  /* 0x0000000708001986 */ /* 0x0007e8000c101516 */
[----:B------:R1:W-:Y:S01]  /*1a960*/  @P6 STG.E.U16 desc[UR22][R4.64], R33 ;  /* 0x0000002104006986 */ /* 0x0003e2000c101516 */
[----:B0-----:R-:W-:Y:S01]  /*1a970*/  ISETP.LT.AND P6, PT, R81, UR14, !P3 ;  /* 0x0000000e51007c0c */ /* 0x001fe2000dfc1270 */
[----:B------:R-:W0:Y:S01]  /*1a980*/  LDCU UR14, c[0x0][0x398] ;  /* 0x00007300ff0e77ac */ /* 0x000e220008000800 */
[----:B---3--:R-:W-:Y:S01]  /*1a990*/  IMAD.WIDE R6, R13, 0x2, R68 ;  /* 0x000000020d067825 */ /* 0x008fe200078e0244 */
[----:B-1----:R-:W-:-:S03]  /*1a9a0*/  PRMT R5, R33, 0x7632, R5 ;  /* 0x0000763221057816 */ /* 0x002fc60000000005 */
[----:B------:R-:W-:Y:S01]  /*1a9b0*/  IMAD.WIDE R8, R11, 0x2, R2 ;  /* 0x000000020b087825 */ /* 0x000fe200078e0202 */
[----:B------:R-:W-:Y:S01]  /*1a9c0*/  ISETP.LT.AND P3, PT, R92, UR10, !P3 ;  /* 0x0000000a5c007c0c */ /* 0x000fe2000df61270 */
[----:B------:R-:W1:Y:S01]  /*1a9d0*/  LDCU UR10, c[0x0][0x398] ;  /* 0x00007300ff0a77ac */ /* 0x000e620008000800 */
[----:B------:R3:W-:Y:S04]  /*1a9e0*/  @P0 STG.E.U16 desc[UR22][R6.64], R5 ;  /* 0x0000000506000986 */ /* 0x0007e8000c101516 */
[----:B------:R0:W-:Y:S01]  /*1a9f0*/  @P6 STG.E.U16 desc[UR22][R8.64], R34 ;  /* 0x0000002208006986 */ /* 0x0001e2000c101516 */
[----:B-----5:R-:W-:Y:S01]  /*1aa00*/  ISETP.LT.AND P6, PT, R81, UR12, !P5 ;  /* 0x0000000c51007c0c */ /* 0x020fe2000efc1270 */
[C---:B------:R-:W-:Y:S01]  /*1aa10*/  VIADD R13, R11.reuse, UR20 ;  /* 0x000000140b0d7c36 */ /* 0x040fe20008000000 */
[----:B------:R-:W5:Y:S01]  /*1aa20*/  LDCU UR12, c[0x0][0x398] ;  /* 0x00007300ff0c77ac */ /* 0x000f620008000800 */
[----:B---3--:R-:W-:Y:S01]  /*1aa30*/  IMAD.WIDE R4, R11, 0x2, R68 ;  /* 0x000000020b047825 */ /* 0x008fe200078e0244 */
[----:B0-----:R-:W-:-:S03]  /*1aa40*/  PRMT R9, R34, 0x7632, R9 ;  /* 0x0000763222097816 */ /* 0x001fc60000000009 */
[----:B------:R-:W-:Y:S01]  /*1aa50*/  IMAD.WIDE R6, R13, 0x2, R2 ;  /* 0x000000020d067825 */ /* 0x000fe200078e0202 */
[----:B------:R-:W-:Y:S01]  /*1aa60*/  ISETP.LT.AND P5, PT, R92, UR8, !P5 ;  /* 0x000000085c007c0c */ /* 0x000fe2000efa1270 */
[----:B------:R-:W0:Y:S01]  /*1aa70*/  LDCU UR8, c[0x0][0x398] ;  /* 0x00007300ff0877ac */ /* 0x000e220008000800 */
[----:B------:R3:W-:Y:S04]  /*1aa80*/  @P3 STG.E.U16 desc[UR22][R4.64], R9 ;  /* 0x0000000904003986 */ /* 0x0007e8000c101516 */
[----:B------:R1:W-:Y:S01]  /*1aa90*/  @P6 STG.E.U16 desc[UR22][R6.64], R35 ;  /* 0x0000002306006986 */ /* 0x0003e2000c101516 */
[----:B------:R-:W-:Y:S01]  /*1aaa0*/  ISETP.LT.AND P6, PT, R81, UR14, !P4 ;  /* 0x0000000e51007c0c */ /* 0x000fe2000e7c1270 */
[C---:B------:R-:W-:Y:S01]  /*1aab0*/  VIADD R11, R13.reuse, UR20 ;  /* 0x000000140d0b7c36 */ /* 0x040fe20008000000 */
        /* <DEDUP_REMOVED lines=10> */
[----:B----4-:R-:W-:Y:S01]  /*1ab60*/  ISETP.GE.AND P1, PT, R0, UR6, PT ;  /* 0x0000000600007c0c */ /* 0x010fe2000bf26270 */
[----:B------:R-:W4:Y:S01]  /*1ab70*/  LDCU UR12, c[0x0][0x398] ;  /* 0x00007300ff0c77ac */ /* 0x000f220008000800 */
[----:B---3--:R-:W-:Y:S01]  /*1ab80*/  IMAD.WIDE R6, R11, 0x2, R68 ;  /* 0x000000020b067825 */ /* 0x008fe200078e0244 */
[----:B0-----:R-:W-:-:S03]  /*1ab90*/  PRMT R5, R36, 0x7632, R5 ;  /* 0x0000763224057816 */ /* 0x001fc60000000005 */
[C---:B------:R-:W-:Y:S01]  /*1aba0*/  IMAD.WIDE R8, R13.reuse, 0x2, R2 ;  /* 0x000000020d087825 */ /* 0x040fe200078e0202 */
[----:B------:R-:W-:Y:S01]  /*1abb0*/  ISETP.LT.AND P2, PT, R92, UR8, !P2 ;  /* 0x000000085c007c0c */ /* 0x000fe2000d741270 */
[----:B------:R-:W0:Y:S01]  /*1abc0*/  LDCU UR6, c[0x0][0x39c] ;  /* 0x00007380ff0677ac */ /* 0x000e220008000800 */
[----:B------:R3:W-:Y:S01]  /*1abd0*/  @P4 STG.E.U16 desc[UR22][R6.64], R5 ;  /* 0x0000000506004986 */ /* 0x0007e2000c101516 */
[----:B------:R-:W-:Y:S01]  /*1abe0*/  VIADD R11, R13, UR20 ;  /* 0x000000140d0b7c36 */ /* 0x000fe20008000000 */
[----:B------:R-:W5:Y:S02]  /*1abf0*/  LDCU UR8, c[0x0][0x398] ;  /* 0x00007300ff0877ac */ /* 0x000f640008000800 */
[----:B------:R1:W-:Y:S01]  /*1ac00*/  @P6 STG.E.U16 desc[UR22][R8.64], R37 ;  /* 0x0000002508006986 */ /* 0x0003e2000c101516 */
[----:B------:R-:W-:Y:S01]  /*1ac10*/  ISETP.LT.AND P6, PT, R81, UR14, !P1 ;  /* 0x0000000e51007c0c */ /* 0x000fe2000cfc1270 */
[----:B------:R-:W-:Y:S01]  /*1ac20*/  VIADD R0, R93, 0x63 ;  /* 0x000000635d007836 */ /* 0x000fe20000000000 */
[----:B------:R-:W0:Y:S01]  /*1ac30*/  LDCU UR14, c[0x0][0x398] ;  /* 0x00007300ff0e77ac */ /* 0x000e220008000800 */
[----:B---3--:R-:W-:-:S03]  /*1ac40*/  IMAD.WIDE R4, R13, 0x2, R68 ;  /* 0x000000020d047825 */ /* 0x008fc600078e0244 */
[----:B--2---:R-:W-:Y:S01]  /*1ac50*/  ISETP.GE.AND P0, PT, R0, UR4, PT ;  /* 0x0000000400007c0c */ /* 0x004fe2000bf06270 */
[----:B------:R-:W2:Y:S01]  /*1ac60*/  LDCU UR4, c[0x0][0x39c] ;  /* 0x00007380ff0477ac */ /* 0x000ea20008000800 */
[----:B-1----:R-:W-:Y:S01]  /*1ac70*/  PRMT R9, R37, 0x7632, R9 ;  /* 0x0000763225097816 */ /* 0x002fe20000000009 */
[----:B------:R-:W-:Y:S01]  /*1ac80*/  IMAD.WIDE R6, R11, 0x2, R2 ;  /* 0x000000020b067825 */ /* 0x000fe200078e0202 */
[----:B------:R-:W-:Y:S01]  /*1ac90*/  ISETP.LT.AND P1, PT, R92, UR10, !P1 ;  /* 0x0000000a5c007c0c */ /* 0x000fe2000cf21270 */
[----:B------:R-:W1:Y:S02]  /*1aca0*/  LDCU UR10, c[0x0][0x398] ;  /* 0x00007300ff0a77ac */ /* 0x000e640008000800 */
[----:B------:R3:W-:Y:S04]  /*1acb0*/  @P2 STG.E.U16 desc[UR22][R4.64], R9 ;  /* 0x0000000904002986 */ /* 0x0007e8000c101516 */
[----:B------:R1:W-:Y:S01]  /*1acc0*/  @P6 STG.E.U16 desc[UR22][R6.64], R38 ;  /* 0x0000002606006986 */ /* 0x0003e2000c101516 */
[----:B----4-:R-:W-:Y:S01]  /*1acd0*/  ISETP.LT.AND P6, PT, R81, UR12, !P0 ;  /* 0x0000000c51007c0c */ /* 0x010fe2000c7c1270 */
[----:B------:R-:W-:Y:S01]  /*1ace0*/  VIADD R13, R11, UR20 ;  /* 0x000000140b0d7c36 */ /* 0x000fe20008000000 */
[----:B------:R-:W4:Y:S01]  /*1acf0*/  LDCU UR12, c[0x0][0x398] ;  /* 0x00007300ff0c77ac */ /* 0x000f220008000800 */
[----:B------:R-:W-:-:S02]  /*1ad00*/  VIADD R0, R93, 0x64 ;  /* 0x000000645d007836 */ /* 0x000fc40000000000 */
[----:B---3--:R-:W-:-:S03]  /*1ad10*/  IMAD.WIDE R8, R11, 0x2, R68 ;  /* 0x000000020b087825 */ /* 0x008fc600078e0244 */
[----:B0-----:R-:W-:Y:S01]  /*1ad20*/  ISETP.GE.AND P3, PT, R0, UR6, PT ;  /* 0x0000000600007c0c */ /* 0x001fe2000bf66270 */
[----:B------:R-:W0:Y:S01]  /*1ad30*/  LDCU UR6, c[0x0][0x39c] ;  /* 0x00007380ff0677ac */ /* 0x000e220008000800 */
[----:B-1----:R-:W-:Y:S01]  /*1ad40*/  PRMT R7, R38, 0x7632, R7 ;  /* 0x0000763226077816 */ /* 0x002fe20000000007 */
[----:B------:R-:W-:Y:S01]  /*1ad50*/  IMAD.WIDE R4, R13, 0x2, R2 ;  /* 0x000000020d047825 */ /* 0x000fe200078e0202 */
[----:B-----5:R-:W-:Y:S01]  /*1ad60*/  ISETP.LT.AND P0, PT, R92, UR8, !P0 ;  /* 0x000000085c007c0c */ /* 0x020fe2000c701270 */
[----:B------:R-:W1:Y:S02]  /*1ad70*/  LDCU UR8, c[0x0][0x398] ;  /* 0x00007300ff0877ac */ /* 0x000e640008000800 */
[----:B------:R3:W-:Y:S04]  /*1ad80*/  @P1 STG.E.U16 desc[UR22][R8.64], R7 ;  /* 0x0000000708001986 */ /* 0x0007e8000c101516 */
[----:B------:R5:W-:Y:S01]  /*1ad90*/  @P6 STG.E.U16 desc[UR22][R4.64], R39 ;  /* 0x0000002704006986 */ /* 0x000be2000c101516 */
[----:B------:R-:W-:Y:S01]  /*1ada0*/  ISETP.LT.AND P6, PT, R81, UR14, !P3 ;  /* 0x0000000e51007c0c */ /* 0x000fe2000dfc1270 */
[----:B------:R-:W-:Y:S01]  /*1adb0*/  VIADD R11, R13, UR20 ;  /* 0x000000140d0b7c36 */ /* 0x000fe20008000000 */
[----:B------:R-:W0:Y:S01]  /*1adc0*/  LDCU UR14, c[0x0][0x398] ;  /* 0x00007300ff0e77ac */ /* 0x000e220008000800 */
[----:B------:R-:W-:-:S02]  /*1add0*/  VIADD R0, R93, 0x65 ;  /* 0x000000655d007836 */ /* 0x000fc40000000000 */
[----:B---3--:R-:W-:-:S03]  /*1ade0*/  IMAD.WIDE R6, R13, 0x2, R68 ;  /* 0x000000020d067825 */ /* 0x008fc600078e0244 */
[----:B--2---:R-:W-:Y:S01]  /*1adf0*/  ISETP.GE.AND P5, PT, R0, UR4, PT ;  /* 0x0000000400007c0c */ /* 0x004fe2000bfa6270 */
[----:B------:R-:W2:Y:S01]  /*1ae00*/  LDCU UR4, c[0x0][0x39c] ;  /* 0x00007380ff0477ac */ /* 0x000ea20008000800 */
[----:B-----5:R-:W-:Y:S01]  /*1ae10*/  PRMT R5, R39, 0x7632, R5 ;  /* 0x0000763227057816 */ /* 0x020fe20000000005 */
[----:B------:R-:W-:Y:S01]  /*1ae20*/  IMAD.WIDE R8, R11, 0x2, R2 ;  /* 0x000000020b087825 */ /* 0x000fe200078e0202 */
[----:B------:R-:W-:Y:S01]  /*1ae30*/  ISETP.LT.AND P3, PT, R92, UR10, !P3 ;  /* 0x0000000a5c007c0c */ /* 0x000fe2000df61270 */
[----:B------:R-:W3:Y:S02]  /*1ae40*/  LDCU UR10, c[0x0][0x398] ;  /* 0x00007300ff0a77ac */ /* 0x000ee40008000800 */
[----:B------:R5:W-:Y:S04]  /*1ae50*/  @P0 STG.E.U16 desc[UR22][R6.64], R5 ;  /* 0x0000000506000986 */ /* 0x000be8000c101516 */
[----:B------:R1:W-:Y:S01]  /*1ae60*/  @P6 STG.E.U16 desc[UR22][R8.64], R40 ;  /* 0x0000002808006986 */ /* 0x0003e2000c101516 */
[----:B----4-:R-:W-:Y:S01]  /*1ae70*/  ISETP.LT.AND P6, PT, R81, UR12, !P5 ;  /* 0x0000000c51007c0c */ /* 0x010fe2000efc1270 */
[----:B------:R-:W-:Y:S01]  /*1ae80*/  VIADD R13, R11, UR20 ;  /* 0x000000140b0d7c36 */ /* 0x000fe20008000000 */
[----:B------:R-:W4:Y:S01]  /*1ae90*/  LDCU UR12, c[0x0][0x398] ;  /* 0x00007300ff0c77ac */ /* 0x000f220008000800 */
[----:B------:R-:W-:-:S02]  /*1aea0*/  VIADD R0, R93, 0x66 ;  /* 0x000000665d007836 */ /* 0x000fc40000000000 */
[----:B-----5:R-:W-:-:S03]  /*1aeb0*/  IMAD.WIDE R4, R11, 0x2, R68 ;  /* 0x000000020b047825 */ /* 0x020fc600078e0244 */
[----:B0-----:R-:W-:Y:S01]  /*1aec0*/  ISETP.GE.AND P4, PT, R0, UR6, PT ;  /* 0x0000000600007c0c */ /* 0x001fe2000bf86270 */
[----:B------:R-:W0:Y:S01]  /*1aed0*/  LDCU UR6, c[0x0][0x39c] ;  /* 0x00007380ff0677ac */ /* 0x000e220008000800 */
[----:B-1----:R-:W-:Y:S01]  /*1aee0*/  PRMT R9, R40, 0x7632, R9 ;  /* 0x0000763228097816 */ /* 0x002fe20000000009 */
[----:B------:R-:W-:Y:S01]  /*1aef0*/  IMAD.WIDE R6, R13, 0x2, R2 ;  /* 0x000000020d067825 */ /* 0x000fe200078e0202 */
[----:B------:R-:W-:Y:S01]  /*1af00*/  ISETP.LT.AND P5, PT, R92, UR8, !P5 ;  /* 0x000000085c007c0c */ /* 0x000fe2000efa1270 */
[----:B------:R-:W1:Y:S02]  /*1af10*/  LDCU UR8, c[0x0][0x398] ;  /* 0x00007300ff0877ac */ /* 0x000e640008000800 */
[----:B------:R5:W-:Y:S04]  /*1af20*/  @P3 STG.E.U16 desc[UR22][R4.64], R9 ;  /* 0x0000000904003986 */ /* 0x000be8000c101516 */
[----:B------:R0:W-:Y:S01]  /*1af30*/  @P6 STG.E.U16 desc[UR22][R6.64], R41 ;  /* 0x0000002906006986 */ /* 0x0001e2000c101516 */
[----:B------:R-:W-:Y:S01]  /*1af40*/  ISETP.LT.AND P6, PT, R81, UR14, !P4 ;  /* 0x0000000e51007c0c */ /* 0x000fe2000e7c1270 */
[----:B------:R-:W-:Y:S01]  /*1af50*/  VIADD R11, R13, UR20 ;  /* 0x000000140d0b7c36 */ /* 0x000fe20008000000 */
[----:B------:R-:W1:Y:S01]  /*1af60*/  LDCU UR14, c[0x0][0x398] ;  /* 0x00007300ff0e77ac */ /* 0x000e620008000800 */
[----:B------:R-:W-:-:S02]  /*1af70*/  VIADD R0, R93, 0x67 ;  /* 0x000000675d007836 */ /* 0x000fc40000000000 */
[----:B-----5:R-:W-:-:S03]  /*1af80*/  IMAD.WIDE R8, R13, 0x2, R68 ;  /* 0x000000020d087825 */ /* 0x020fc600078e0244 */
[----:B--2---:R-:W-:Y:S01]  /*1af90*/  ISETP.GE.AND P2, PT, R0, UR4, PT ;  /* 0x0000000400007c0c */ /* 0x004fe2000bf46270 */
[----:B------:R-:W2:Y:S01]  /*1afa0*/  LDCU UR4, c[0x0][0x39c] ;  /* 0x00007380ff0477ac */ /* 0x000ea20008000800 */
[----:B0-----:R-:W-:Y:S01]  /*1afb0*/  PRMT R7, R41, 0x7632, R7 ;  /* 0x0000763229077816 */ /* 0x001fe20000000007 */
[----:B------:R-:W-:Y:S01]  /*1afc0*/  IMAD.WIDE R4, R11, 0x2, R2 ;  /* 0x000000020b047825 */ /* 0x000fe200078e0202 */
[----:B---3--:R-:W-:Y:S01]  /*1afd0*/  ISETP.LT.AND P4, PT, R92, UR10, !P4 ;  /* 0x0000000a5c007c0c */ /* 0x008fe2000e781270 */
[----:B------:R-:W0:Y:S02]  /*1afe0*/  LDCU UR10, c[0x0][0x398] ;  /* 0x00007300ff0a77ac */ /* 0x000e240008000800 */
[----:B------:R3:W-:Y:S04]  /*1aff0*/  @P5 STG.E.U16 desc[UR22][R8.64], R7 ;  /* 0x0000000708005986 */ /* 0x0007e8000c101516 */
[----:B------:R5:W-:Y:S01]  /*1b000*/  @P6 STG.E.U16 desc[UR22][R4.64], R42 ;  /* 0x0000002a04006986 */ /* 0x000be2000c101516 */
[----:B----4-:R-:W-:Y:S01]  /*1b010*/  ISETP.LT.AND P6, PT, R81, UR12, !P2 ;  /* 0x0000000c51007c0c */ /* 0x010fe2000d7c1270 */
[----:B------:R-:W-:Y:S01]  /*1b020*/  VIADD R13, R11, UR20 ;  /* 0x000000140b0d7c36 */ /* 0x000fe20008000000 */
[----:B------:R-:W4:Y:S01]  /*1b030*/  LDCU UR12, c[0x0][0x398] ;  /* 0x00007300ff0c77ac */ /* 0x000f220008000800 */
[----:B------:R-:W-:-:S02]  /*1b040*/  VIADD R0, R93, 0x68 ;  /* 0x000000685d007836 */ /* 0x000fc40000000000 */
[----:B---3--:R-:W-:-:S03]  /*1b050*/  IMAD.WIDE R6, R11, 0x2, R68 ;  /* 0x000000020b067825 */ /* 0x008fc600078e0244 */
[----:B------:R-:W-:Y:S01]  /*1b060*/  ISETP.GE.AND P1, PT, R0, UR6, PT ;  /* 0x0000000600007c0c */ /* 0x000fe2000bf26270 */
[----:B------:R-:W3:Y:S01]  /*1b070*/  LDCU UR6, c[0x0][0x39c] ;  /* 0x00007380ff0677ac */ /* 0x000ee20008000800 */
[----:B-----5:R-:W-:Y:S01]  /*1b080*/  PRMT R5, R42, 0x7632, R5 ;  /* 0x000076322a057816 */ /* 0x020fe20000000005 */
[----:B------:R-:W-:Y:S01]  /*1b090*/  IMAD.WIDE R8, R13, 0x2, R2 ;  /* 0x000000020d087825 */ /* 0x000fe200078e0202 */
[----:B-1----:R-:W-:Y:S01]  /*1b0a0*/  ISETP.LT.AND P2, PT, R92, UR8, !P2 ;  /* 0x000000085c007c0c */ /* 0x002fe2000d741270 */
        /* <DEDUP_REMOVED lines=12> */
[----:B------:R-:W-:Y:S01]  /*1b170*/  ISETP.LT.AND P1, PT, R92, UR10, !P1 ;  /* 0x0000000a5c007c0c */ /* 0x000fe2000cf21270 */
[----:B------:R-:W0:Y:S02]  /*1b180*/  LDCU UR10, c[0x0][0x398] ;  /* 0x00007300ff0a77ac */ /* 0x000e240008000800 */
[----:B------:R5:W-:Y:S04]  /*1b190*/  @P2 STG.E.U16 desc[UR22][R4.64], R9 ;  /* 0x0000000904002986 */ /* 0x000be8000c101516 */
[----:B------:R0:W-:Y:S01]  /*1b1a0*/  @P6 STG.E.U16 desc[UR22][R6.64], R44 ;  /* 0x0000002c06006986 */ /* 0x0001e2000c101516 */
[----:B----4-:R-:W-:Y:S01]  /*1b1b0*/  ISETP.LT.AND P6, PT, R81, UR12, !P0 ;  /* 0x0000000c51007c0c */ /* 0x010fe2000c7c1270 */
[----:B------:R-:W-:Y:S01]  /*1b1c0*/  VIADD R13, R11, UR20 ;  /* 0x000000140b0d7c36 */ /* 0x000fe20008000000 */
[----:B------:R-:W-:Y:S01]  /*1b1d0*/  F2FP.F16.F32.PACK_AB R45, R45, R16 ;  /* 0x000000102d2d723e */ /* 0x000fe200000000ff */
[----:B------:R-:W-:Y:S01]  /*1b1e0*/  VIADD R0, R93, 0x6a ;  /* 0x0000006a5d007836 */ /* 0x000fe20000000000 */
[----:B------:R-:W4:Y:S01]  /*1b1f0*/  LDCU UR12, c[0x0][0x398] ;  /* 0x00007300ff0c77ac */ /* 0x000f220008000800 */
[----:B-----5:R-:W-:-:S03]  /*1b200*/  IMAD.WIDE R8, R11, 0x2, R68 ;  /* 0x000000020b087825 */ /* 0x020fc600078e0244 */
[----:B---3--:R-:W-:Y:S01]  /*1b210*/  ISETP.GE.AND P3, PT, R0, UR6, PT ;  /* 0x0000000600007c0c */ /* 0x008fe2000bf66270 */
[----:B------:R-:W3:Y:S01]  /*1b220*/  LDCU UR6, c[0x0][0x39c] ;  /* 0x00007380ff0677ac */ /* 0x000ee20008000800 */
[----:B0-----:R-:W-:Y:S01]  /*1b230*/  PRMT R7, R44, 0x7632, R7 ;  /* 0x000076322c077816 */ /* 0x001fe20000000007 */
[----:B------:R-:W-:Y:S01]  /*1b240*/  IMAD.WIDE R4, R13, 0x2, R2 ;  /* 0x000000020d047825 */ /* 0x000fe200078e0202 */
[----:B-1----:R-:W-:Y:S01]  /*1b250*/  ISETP.LT.AND P0, PT, R92, UR8, !P0 ;  /* 0x000000085c007c0c */ /* 0x002fe2000c701270 */
[----:B------:R-:W0:Y:S02]  /*1b260*/  LDCU UR8, c[0x0][0x398] ;  /* 0x00007300ff0877ac */ /* 0x000e240008000800 */
[----:B------:R1:W-:Y:S04]  /*1b270*/  @P1 STG.E.U16 desc[UR22][R8.64], R7 ;  /* 0x0000000708001986 */ /* 0x0003e8000c101516 */
[----:B------:R5:W-:Y:S01]  /*1b280*/  @P6 STG.E.U16 desc[UR22][R4.64], R45 ;  /* 0x0000002d04006986 */ /* 0x000be2000c101516 */
[----:B------:R-:W-:Y:S01]  /*1b290*/  ISETP.LT.AND P6, PT, R81, UR14, !P3 ;  /* 0x0000000e51007c0c */ /* 0x000fe2000dfc1270 */
[----:B------:R-:W-:Y:S01]  /*1b2a0*/  VIADD R11, R13, UR20 ;  /* 0x000000140d0b7c36 */ /* 0x000fe20008000000 */
[----:B------:R-:W-:Y:S01]  /*1b2b0*/  F2FP.F16.F32.PACK_AB R46, R46, R14 ;  /* 0x0000000e2e2e723e */ /* 0x000fe200000000ff */
[----:B------:R-:W-:Y:S01]  /*1b2c0*/  VIADD R0, R93, 0x6b ;  /* 0x0000006b5d007836 */ /* 0x000fe20000000000 */
[----:B------:R-:W0:Y:S01]  /*1b2d0*/  LDCU UR14, c[0x0][0x398] ;  /* 0x00007300ff0e77ac */ /* 0x000e220008000800 */
[----:B-1----:R-:W-:-:S03]  /*1b2e0*/  IMAD.WIDE R6, R13, 0x2, R68 ;  /* 0x000000020d067825 */ /* 0x002fc600078e0244 */
[----:B--2---:R-:W-:Y:S01]  /*1b2f0*/  ISETP.GE.AND P5, PT, R0, UR4, PT ;  /* 0x0000000400007c0c */ /* 0x004fe2000bfa6270 */
[----:B------:R-:W1:Y:S01]  /*1b300*/  LDCU UR4, c[0x0][0x39c] ;  /* 0x00007380ff0477ac */ /* 0x000e620008000800 */
[----:B-----5:R-:W-:Y:S01]  /*1b310*/  PRMT R5, R45, 0x7632, R5 ;  /* 0x000076322d057816 */ /* 0x020fe20000000005 */
[----:B------:R-:W-:Y:S01]  /*1b320*/  IMAD.WIDE R8, R11, 0x2, R2 ;  /* 0x000000020b087825 */ /* 0x000fe200078e0202 */
[----:B------:R-:W-:Y:S01]  /*1b330*/  ISETP.LT.AND P3, PT, R92, UR10, !P3 ;  /* 0x0000000a5c007c0c */ /* 0x000fe2000df61270 */
[----:B------:R-:W2:Y:S02]  /*1b340*/  LDCU UR10, c[0x0][0x398] ;  /* 0x00007300ff0a77ac */ /* 0x000ea40008000800 */
[----:B------:R-:W-:Y:S01]  /*1b350*/  VIADD R0, R93, 0x6c ;  /* 0x0000006c5d007836 */ /* 0x000fe20000000000 */
[----:B------:R5:W-:Y:S04]  /*1b360*/  @P0 STG.E.U16 desc[UR22][R6.64], R5 ;  /* 0x0000000506000986 */ /* 0x000be8000c101516 */
[----:B------:R0:W-:Y:S01]  /*1b370*/  @P6 STG.E.U16 desc[UR22][R8.64], R46 ;  /* 0x0000002e08006986 */ /* 0x0001e2000c101516 */
[----:B----4-:R-:W-:Y:S01]  /*1b380*/  ISETP.LT.AND P6, PT, R81, UR12, !P5 ;  /* 0x0000000c51007c0c */ /* 0x010fe2000efc1270 */
[----:B------:R-:W-:Y:S01]  /*1b390*/  VIADD R13, R11, UR20 ;  /* 0x000000140b0d7c36 */ /* 0x000fe20008000000 */
[----:B---3--:R-:W-:Y:S01]  /*1b3a0*/  ISETP.GE.AND P4, PT, R0, UR6, PT ;  /* 0x0000000600007c0c */ /* 0x008fe2000bf86270 */
[----:B------:R-:W3:Y:S01]  /*1b3b0*/  LDCU UR6, c[0x0][0x39c] ;  /* 0x00007380ff0677ac */ /* 0x000ee20008000800 */
[----:B------:R-:W-:Y:S01]  /*1b3c0*/  F2FP.F16.F32.PACK_AB R47, R47, R71 ;  /* 0x000000472f2f723e */ /* 0x000fe200000000ff */
[----:B-----5:R-:W-:Y:S01]  /*1b3d0*/  IMAD.WIDE R4, R11, 0x2, R68 ;  /* 0x000000020b047825 */ /* 0x020fe200078e0244 */
[----:B------:R-:W4:Y:S01]  /*1b3e0*/  LDCU UR12, c[0x0][0x398] ;  /* 0x00007300ff0c77ac */ /* 0x000f220008000800 */
[----:B0-----:R-:W-:-:S02]  /*1b3f0*/  PRMT R9, R46, 0x7632, R9 ;  /* 0x000076322e097816 */ /* 0x001fc40000000009 */
[----:B------:R-:W-:Y:S01]  /*1b400*/  IMAD.WIDE R6, R13, 0x2, R2 ;  /* 0x000000020d067825 */ /* 0x000fe200078e0202 */
[----:B------:R-:W-:Y:S01]  /*1b410*/  ISETP.LT.AND P5, PT, R92, UR8, !P5 ;  /* 0x000000085c007c0c */ /* 0x000fe2000efa1270 */
[----:B------:R-:W0:Y:S02]  /*1b420*/  LDCU UR8, c[0x0][0x398] ;  /* 0x00007300ff0877ac */ /* 0x000e240008000800 */
[----:B------:R-:W-:Y:S01]  /*1b430*/  VIADD R0, R93, 0x6d ;  /* 0x0000006d5d007836 */ /* 0x000fe20000000000 */
[----:B------:R5:W-:Y:S04]  /*1b440*/  @P3 STG.E.U16 desc[UR22][R4.64], R9 ;  /* 0x0000000904003986 */ /* 0x000be8000c101516 */
[----:B------:R0:W-:Y:S01]  /*1b450*/  @P6 STG.E.U16 desc[UR22][R6.64], R47 ;  /* 0x0000002f06006986 */ /* 0x0001e2000c101516 */
[----:B------:R-:W-:Y:S01]  /*1b460*/  ISETP.LT.AND P6, PT, R81, UR14, !P4 ;  /* 0x0000000e51007c0c */ /* 0x000fe2000e7c1270 */
[----:B------:R-:W-:Y:S01]  /*1b470*/  VIADD R11, R13, UR20 ;  /* 0x000000140d0b7c36 */ /* 0x000fe20008000000 */
[----:B-1----:R-:W-:Y:S01]  /*1b480*/  ISETP.GE.AND P2, PT, R0, UR4, PT ;  /* 0x0000000400007c0c */ /* 0x002fe2000bf46270 */
[----:B------:R-:W-:Y:S01]  /*1b490*/  VIADD R0, R93, 0x6e ;  /* 0x0000006e5d007836 */ /* 0x000fe20000000000 */
[----:B------:R-:W1:Y:S01]  /*1b4a0*/  LDCU UR4, c[0x0][0x39c] ;  /* 0x00007380ff0477ac */ /* 0x000e620008000800 */
[----:B------:R-:W-:Y:S01]  /*1b4b0*/  F2FP.F16.F32.PACK_AB R48, R48, R70 ;  /* 0x000000463030723e */ /* 0x000fe200000000ff */
[----:B-----5:R-:W-:-:S02]  /*1b4c0*/  IMAD.WIDE R8, R13, 0x2, R68 ;  /* 0x000000020d087825 */ /* 0x020fc400078e0244 */
[----:B---3--:R-:W-:Y:S01]  /*1b4d0*/  ISETP.GE.AND P1, PT, R0, UR6, PT ;  /* 0x0000000600007c0c */ /* 0x008fe2000bf26270 */
[----:B------:R-:W3:Y:S01]  /*1b4e0*/  LDCU UR6, c[0x0][0x39c] ;  /* 0x00007380ff0677ac */ /* 0x000ee20008000800 */
[----:B0-----:R-:W-:Y:S01]  /*1b4f0*/  PRMT R7, R47, 0x7632, R7 ;  /* 0x000076322f077816 */ /* 0x001fe20000000007 */
[----:B------:R-:W-:Y:S01]  /*1b500*/  IMAD.WIDE R4, R11, 0x2, R2 ;  /* 0x000000020b047825 */ /* 0x000fe200078e0202 */
[----:B------:R-:W0:Y:S01]  /*1b510*/  LDCU UR14, c[0x0][0x398] ;  /* 0x00007300ff0e77ac */ /* 0x000e220008000800 */
[----:B--2---:R-:W-:Y:S02]  /*1b520*/  ISETP.LT.AND P4, PT, R92, UR10, !P4 ;  /* 0x0000000a5c007c0c */ /* 0x004fe4000e781270 */
[----:B------:R2:W-:Y:S01]  /*1b530*/  @P5 STG.E.U16 desc[UR22][R8.64], R7 ;  /* 0x0000000708005986 */ /* 0x0005e2000c101516 */
[----:B------:R-:W-:Y:S01]  /*1b540*/  VIADD R0, R93, 0x6f ;  /* 0x0000006f5d007836 */ /* 0x000fe20000000000 */
[----:B------:R-:W-:Y:S01]  /*1b550*/  F2FP.F16.F32.PACK_AB R49, R49, R73 ;  /* 0x000000493131723e */ /* 0x000fe200000000ff */
[----:B------:R-:W-:Y:S01]  /*1b560*/  VIADD R13, R11, UR20 ;  /* 0x000000140b0d7c36 */ /* 0x000fe20008000000 */
[----:B------:R5:W-:Y:S01]  /*1b570*/  @P6 STG.E.U16 desc[UR22][R4.64], R48 ;  /* 0x0000003004006986 */ /* 0x000be2000c101516 */
[----:B----4-:R-:W-:Y:S01]  /*1b580*/  ISETP.LT.AND P6, PT, R81, UR12, !P2 ;  /* 0x0000000c51007c0c */ /* 0x010fe2000d7c1270 */
[----:B------:R-:W4:Y:S01]  /*1b590*/  LDCU UR10, c[0x0][0x398] ;  /* 0x00007300ff0a77ac */ /* 0x000f220008000800 */
[----:B-1----:R-:W-:Y:S01]  /*1b5a0*/  ISETP.GE.AND P0, PT, R0, UR4, PT ;  /* 0x0000000400007c0c */ /* 0x002fe2000bf06270 */
[----:B------:R-:W-:Y:S01]  /*1b5b0*/  VIADD R0, R93, 0x70 ;  /* 0x000000705d007836 */ /* 0x000fe20000000000 */
[----:B------:R-:W1:Y:S01]  /*1b5c0*/  LDCU UR4, c[0x0][0x39c] ;  /* 0x00007380ff0477ac */ /* 0x000e620008000800 */
[----:B--2---:R-:W-:Y:S01]  /*1b5d0*/  IMAD.WIDE R6, R11, 0x2, R68 ;  /* 0x000000020b067825 */ /* 0x004fe200078e0244 */
[----:B------:R-:W2:Y:S01]  /*1b5e0*/  LDCU UR12, c[0x0][0x398] ;  /* 0x00007300ff0c77ac */ /* 0x000ea20008000800 */
[----:B-----5:R-:W-:-:S02]  /*1b5f0*/  PRMT R5, R48, 0x7632, R5 ;  /* 0x0000763230057816 */ /* 0x020fc40000000005 */
[C---:B------:R-:W-:Y:S01]  /*1b600*/  IMAD.WIDE R8, R13.reuse, 0x2, R2 ;  /* 0x000000020d087825 */ /* 0x040fe200078e0202 */
[----:B---3--:R-:W-:Y:S01]  /*1b610*/  ISETP.GE.AND P3, PT, R0, UR6, PT ;  /* 0x0000000600007c0c */ /* 0x008fe2000bf66270 */
[----:B------:R-:W3:Y:S01]  /*1b620*/  LDCU UR6, c[0x0][0x39c] ;  /* 0x00007380ff0677ac */ /* 0x000ee20008000800 */
[----:B------:R-:W-:Y:S01]  /*1b630*/  ISETP.LT.AND P2, PT, R92, UR8, !P2 ;  /* 0x000000085c007c0c */ /* 0x000fe2000d741270 */
[----:B------:R5:W-:Y:S01]  /*1b640*/  @P4 STG.E.U16 desc[UR22][R6.64], R5 ;  /* 0x0000000506004986 */ /* 0x000be2000c101516 */
[----:B------:R-:W-:Y:S01]  /*1b650*/  VIADD R11, R13, UR20 ;  /* 0x000000140d0b7c36 */ /* 0x000fe20008000000 */
[----:B------:R-:W-:Y:S01]  /*1b660*/  F2FP.F16.F32.PACK_AB R50, R50, R72 ;  /* 0x000000483232723e */ /* 0x000fe200000000ff */
[----:B------:R-:W-:Y:S01]  /*1b670*/  VIADD R0, R93, 0x71 ;  /* 0x000000715d007836 */ /* 0x000fe20000000000 */
[----:B------:R1:W-:Y:S01]  /*1b680*/  @P6 STG.E.U16 desc[UR22][R8.64], R49 ;  /* 0x0000003108006986 */ /* 0x0003e2000c101516 */
[----:B0-----:R-:W-:Y:S01]  /*1b690*/  ISETP.LT.AND P6, PT, R81, UR14, !P1 ;  /* 0x0000000e51007c0c */ /* 0x001fe2000cfc1270 */
[----:B------:R-:W0:Y:S01]  /*1b6a0*/  LDCU UR8, c[0x0][0x398] ;  /* 0x00007300ff0877ac */ /* 0x000e220008000800 */
[----:B-----5:R-:W-:Y:S01]  /*1b6b0*/  IMAD.WIDE R4, R13, 0x2, R68 ;  /* 0x000000020d047825 */ /* 0x020fe200078e0244 */
[----:B------:R-:W5:Y:S01]  /*1b6c0*/  LDCU UR14, c[0x0][0x398] ;  /* 0x00007300ff0e77ac */ /* 0x000f620008000800 */
[----:B-1----:R-:W-:-:S02]  /*1b6d0*/  PRMT R9, R49, 0x7632, R9 ;  /* 0x0000763231097816 */ /* 0x002fc40000000009 */
[----:B------:R-:W-:Y:S01]  /*1b6e0*/  IMAD.WIDE R6, R11, 0x2, R2 ;  /* 0x000000020b067825 */ /* 0x000fe200078e0202 */
[----:B------:R-:W-:Y:S01]  /*1b6f0*/  ISETP.GE.AND P5, PT, R0, UR4, PT ;  /* 0x0000000400007c0c */ /* 0x000fe2000bfa6270 */
[----:B------:R-:W1:Y:S01]  /*1b700*/  LDCU UR4, c[0x0][0x39c] ;  /* 0x00007380ff0477ac */ /* 0x000e620008000800 */
[----:B----4-:R-:W-:Y:S01]  /*1b710*/  ISETP.LT.AND P1, PT, R92, UR10, !P1 ;  /* 0x0000000a5c007c0c */ /* 0x010fe2000cf21270 */
[----:B------:R4:W-:Y:S01]  /*1b720*/  @P2 STG.E.U16 desc[UR22][R4.64], R9 ;  /* 0x0000000904002986 */ /* 0x0009e2000c101516 */
[----:B------:R-:W-:Y:S01]  /*1b730*/  VIADD R0, R93, 0x72 ;  /* 0x000000725d007836 */ /* 0x000fe20000000000 */
[----:B------:R-:W-:Y:S01]  /*1b740*/  F2FP.F16.F32.PACK_AB R51, R51, R74 ;  /* 0x0000004a3333723e */ /* 0x000fe200000000ff */
[----:B------:R-:W-:Y:S01]  /*1b750*/  VIADD R13, R11, UR20 ;  /* 0x000000140b0d7c36 */ /* 0x000fe20008000000 */
[----:B------:R0:W-:Y:S01]  /*1b760*/  @P6 STG.E.U16 desc[UR22][R6.64], R50 ;  /* 0x0000003206006986 */ /* 0x0001e2000c101516 */
[----:B--2---:R-:W-:Y:S01]  /*1b770*/  ISETP.LT.AND P6, PT, R81, UR12, !P0 ;  /* 0x0000000c51007c0c */ /* 0x004fe2000c7c1270 */
[----:B------:R-:W2:Y:S01]  /*1b780*/  LDCU UR10, c[0x0][0x398] ;  /* 0x00007300ff0a77ac */ /* 0x000ea20008000800 */
[----:B---3--:R-:W-:Y:S01]  /*1b790*/  ISETP.GE.AND P4, PT, R0, UR6, PT ;  /* 0x0000000600007c0c */ /* 0x008fe2000bf86270 */
[----:B------:R-:W3:Y:S01]  /*1b7a0*/  LDCU UR6, c[0x0][0x39c] ;  /* 0x00007380ff0677ac */ /* 0x000ee20008000800 */
[----:B----4-:R-:W-:Y:S01]  /*1b7b0*/  IMAD.WIDE R8, R11, 0x2, R68 ;  /* 0x000000020b087825 */ /* 0x010fe200078e0244 */
        /* <DEDUP_REMOVED lines=8> */
[----:B-----5:R-:W-:Y:S01]  /*1b840*/  ISETP.LT.AND P6, PT, R81, UR14, !P3 ;  /* 0x0000000e51007c0c */ /* 0x020fe2000dfc1270 */
[----:B------:R-:W-:Y:S01]  /*1b850*/  VIADD R11, R13, UR20 ;  /* 0x000000140d0b7c36 */ /* 0x000fe20008000000 */
[----:B-1----:R-:W-:Y:S01]  /*1b860*/  ISETP.GE.AND P2, PT, R0, UR4, PT ;  /* 0x0000000400007c0c */ /* 0x002fe2000bf46270 */
[----:B------:R-:W-:Y:S01]  /*1b870*/  VIADD R0, R93, 0x74 ;  /* 0x000000745d007836 */ /* 0x000fe20000000000 */
[----:B------:R-:W-:Y:S01]  /*1b880*/  F2FP.F16.F32.PACK_AB R52, R52, R75 ;  /* 0x0000004b3434723e */ /* 0x000fe200000000ff */
[----:B------:R-:W1:Y:S01]  /*1b890*/  LDCU UR4, c[0x0][0x39c] ;  /* 0x00007380ff0477ac */ /* 0x000e620008000800 */
[----:B--2---:R-:W-:-:S02]  /*1b8a0*/  IMAD.WIDE R6, R13, 0x2, R68 ;  /* 0x000000020d067825 */ /* 0x004fc400078e0244 */
[----:B---3--:R-:W-:Y:S01]  /*1b8b0*/  ISETP.GE.AND P1, PT, R0, UR6, PT ;  /* 0x0000000600007c0c */ /* 0x008fe2000bf26270 */
[----:B------:R-:W2:Y:S01]  /*1b8c0*/  LDCU UR6, c[0x0][0x398] ;  /* 0x00007300ff0677ac */ /* 0x000ea20008000800 */
[----:B0-----:R-:W-:Y:S01]  /*1b8d0*/  PRMT R5, R51, 0x7632, R5 ;  /* 0x0000763233057816 */ /* 0x001fe20000000005 */
[----:B------:R-:W-:Y:S01]  /*1b8e0*/  IMAD.WIDE R8, R11, 0x2, R2 ;  /* 0x000000020b087825 */ /* 0x000fe200078e0202 */
[----:B------:R-:W-:Y:S01]  /*1b8f0*/  ISETP.LT.AND P3, PT, R92, UR10, !P3 ;  /* 0x0000000a5c007c0c */ /* 0x000fe2000df61270 */
[----:B------:R-:W0:Y:S02]  /*1b900*/  LDCU UR10, c[0x0][0x398] ;  /* 0x00007300ff0a77ac */ /* 0x000e240008000800 */
[----:B------:R3:W-:Y:S01]  /*1b910*/  @P0 STG.E.U16 desc[UR22][R6.64], R5 ;  /* 0x0000000506000986 */ /* 0x0007e2000c101516 */
[----:B------:R-:W-:Y:S01]  /*1b920*/  F2FP.F16.F32.PACK_AB R53, R53, R76 ;  /* 0x0000004c3535723e */ /* 0x000fe200000000ff */
[----:B------:R-:W5:Y:S02]  /*1b930*/  LDCU UR14, c[0x0][0x398] ;  /* 0x00007300ff0e77ac */ /* 0x000f640008000800 */
[----:B------:R0:W-:Y:S01]  /*1b940*/  @P6 STG.E.U16 desc[UR22][R8.64], R52 ;  /* 0x0000003408006986 */ /* 0x0001e2000c101516 */
[----:B----4-:R-:W-:Y:S01]  /*1b950*/  ISETP.LT.AND P6, PT, R81, UR12, !P5 ;  /* 0x0000000c51007c0c */ /* 0x010fe2000efc1270 */
[C---:B------:R-:W-:Y:S01]  /*1b960*/  VIADD R13, R11.reuse, UR20 ;  /* 0x000000140b0d7c36 */ /* 0x040fe20008000000 */
[----:B------:R-:W4:Y:S01]  /*1b970*/  LDCU UR12, c[0x0][0x398] ;  /* 0x00007300ff0c77ac */ /* 0x000f220008000800 */
[----:B---3--:R-:W-:Y:S01]  /*1b980*/  IMAD.WIDE R4, R11, 0x2, R68 ;  /* 0x000000020b047825 */ /* 0x008fe200078e0244 */
[----:B0-----:R-:W-:-:S03]  /*1b990*/  PRMT R9, R52, 0x7632, R9 ;  /* 0x0000763234097816 */ /* 0x001fc60000000009 */
[----:B------:R-:W-:Y:S01]  /*1b9a0*/  IMAD.WIDE R6, R13, 0x2, R2 ;  /* 0x000000020d067825 */ /* 0x000fe200078e0202 */
[----:B------:R-:W-:Y:S01]  /*1b9b0*/  ISETP.LT.AND P5, PT, R92, UR8, !P5 ;  /* 0x000000085c007c0c */ /* 0x000fe2000efa1270 */
[----:B------:R-:W0:Y:S01]  /*1b9c0*/  LDCU UR8, c[0x0][0x398] ;  /* 0x00007300ff0877ac */ /* 0x000e220008000800 */
[----:B------:R3:W-:Y:S04]  /*1b9d0*/  @P3 STG.E.U16 desc[UR22][R4.64], R9 ;  /* 0x0000000904003986 */ /* 0x0007e8000c101516 */
[----:B------:R4:W-:Y:S01]  /*1b9e0*/  @P6 STG.E.U16 desc[UR22][R6.64], R53 ;  /* 0x0000003506006986 */ /* 0x0009e2000c101516 */
[----:B--2---:R-:W-:Y:S01]  /*1b9f0*/  ISETP.LT.AND P6, PT, R81, UR6, !P4 ;  /* 0x0000000651007c0c */ /* 0x004fe2000e7c1270 */
[----:B------:R-:W-:Y:S01]  /*1ba00*/  VIADD R0, R93, 0x75 ;  /* 0x000000755d007836 */ /* 0x000fe20000000000 */
[----:B------:R-:W-:Y:S01]  /*1ba10*/  F2FP.F16.F32.PACK_AB R54, R54, R77 ;  /* 0x0000004d3636723e */ /* 0x000fe200000000ff */
[C---:B------:R-:W-:Y:S01]  /*1ba20*/  VIADD R11, R13.reuse, UR20 ;  /* 0x000000140d0b7c36 */ /* 0x040fe20008000000 */
[----:B------:R-:W2:Y:S02]  /*1ba30*/  LDCU UR6, c[0x0][0x398] ;  /* 0x00007300ff0677ac */ /* 0x000ea40008000800 */
[----:B-1----:R-:W-:Y:S01]  /*1ba40*/  ISETP.GE.AND P0, PT, R0, UR4, PT ;  /* 0x0000000400007c0c */ /* 0x002fe2000bf06270 */
[----:B---3--:R-:W-:Y:S01]  /*1ba50*/  IMAD.WIDE R8, R13, 0x2, R68 ;  /* 0x000000020d087825 */ /* 0x008fe200078e0244 */
[----:B------:R-:W1:Y:S01]  /*1ba60*/  LDCU UR4, c[0x0][0x398] ;  /* 0x00007300ff0477ac */ /* 0x000e620008000800 */
[----:B----4-:R-:W-:-:S02]  /*1ba70*/  PRMT R7, R53, 0x7632, R7 ;  /* 0x0000763235077816 */ /* 0x010fc40000000007 */
[----:B------:R-:W-:Y:S01]  /*1ba80*/  IMAD.WIDE R4, R11, 0x2, R2 ;  /* 0x000000020b047825 */ /* 0x000fe200078e0202 */
[----:B------:R-:W-:Y:S01]  /*1ba90*/  ISETP.LT.AND P4, PT, R92, UR10, !P4 ;  /* 0x0000000a5c007c0c */ /* 0x000fe2000e781270 */
[----:B------:R-:W3:Y:S01]  /*1baa0*/  LDCU UR10, c[0x0][0x398] ;  /* 0x00007300ff0a77ac */ /* 0x000ee20008000800 */
[----:B------:R4:W-:Y:S04]  /*1bab0*/  @P5 STG.E.U16 desc[UR22][R8.64], R7 ;  /* 0x0000000708005986 */ /* 0x0009e8000c101516 */
[----:B------:R0:W-:Y:S01]  /*1bac0*/  @P6 STG.E.U16 desc[UR22][R4.64], R54 ;  /* 0x0000003604006986 */ /* 0x0001e2000c101516 */
[----:B------:R-:W-:Y:S01]  /*1bad0*/  ISETP.LT.AND P6, PT, R81, UR12, !P2 ;  /* 0x0000000c51007c0c */ /* 0x000fe2000d7c1270 */
[----:B------:R-:W-:Y:S01]  /*1bae0*/  VIADD R0, R93, 0x76 ;  /* 0x000000765d007836 */ /* 0x000fe20000000000 */
[----:B------:R-:W-:Y:S01]  /*1baf0*/  F2FP.F16.F32.PACK_AB R55, R55, R78 ;  /* 0x0000004e3737723e */ /* 0x000fe200000000ff */
[C---:B------:R-:W-:Y:S01]  /*1bb00*/  VIADD R13, R11.reuse, UR20 ;  /* 0x000000140b0d7c36 */ /* 0x040fe20008000000 */
[----:B------:R-:W-:Y:S01]  /*1bb10*/  F2FP.F16.F32.PACK_AB R56, R56, R79 ;  /* 0x0000004f3838723e */ /* 0x000fe200000000ff */
[----:B------:R-:W3:Y:S01]  /*1bb20*/  LDCU UR12, c[0x0][0x398] ;  /* 0x00007300ff0c77ac */ /* 0x000ee20008000800 */
[----:B----4-:R-:W-:Y:S01]  /*1bb30*/  IMAD.WIDE R6, R11, 0x2, R68 ;  /* 0x000000020b067825 */ /* 0x010fe200078e0244 */
[----:B------:R-:W-:Y:S01]  /*1bb40*/  ISETP.GE.AND P3, PT, R0, UR11, PT ;  /* 0x0000000b00007c0c */ /* 0x000fe2000bf66270 */
[----:B------:R-:W4:Y:S01]  /*1bb50*/  LDCU UR11, c[0x0][0x398] ;  /* 0x00007300ff0b77ac */ /* 0x000f220008000800 */
[----:B0-----:R-:W-:Y:S01]  /*1bb60*/  PRMT R5, R54, 0x7632, R5 ;  /* 0x0000763236057816 */ /* 0x001fe20000000005 */
[----:B------:R-:W-:Y:S01]  /*1bb70*/  IMAD.WIDE R8, R13, 0x2, R2 ;  /* 0x000000020d087825 */ /* 0x000fe200078e0202 */
[----:B-1----:R-:W-:Y:S01]  /*1bb80*/  ISETP.LT.AND P2, PT, R92, UR4, !P2 ;  /* 0x000000045c007c0c */ /* 0x002fe2000d741270 */
[----:B------:R-:W0:Y:S02]  /*1bb90*/  LDCU UR4, c[0x0][0x398] ;  /* 0x00007300ff0477ac */ /* 0x000e240008000800 */
[----:B------:R1:W-:Y:S04]  /*1bba0*/  @P4 STG.E.U16 desc[UR22][R6.64], R5 ;  /* 0x0000000506004986 */ /* 0x0003e8000c101516 */
[----:B------:R0:W-:Y:S01]  /*1bbb0*/  @P6 STG.E.U16 desc[UR22][R8.64], R55 ;  /* 0x0000003708006986 */ /* 0x0001e2000c101516 */
[----:B--2---:R-:W-:Y:S01]  /*1bbc0*/  ISETP.LT.AND P6, PT, R81, UR6, !P1 ;  /* 0x0000000651007c0c */ /* 0x004fe2000cfc1270 */
[----:B------:R-:W-:-:S02]  /*1bbd0*/  VIADD R11, R13, UR20 ;  /* 0x000000140d0b7c36 */ /* 0x000fc40008000000 */
[----:B-1----:R-:W-:Y:S01]  /*1bbe0*/  IMAD.WIDE R4, R13, 0x2, R68 ;  /* 0x000000020d047825 */ /* 0x002fe200078e0244 */
[----:B------:R-:W-:Y:S01]  /*1bbf0*/  F2FP.F16.F32.PACK_AB R57, R57, R80 ;  /* 0x000000503939723e */ /* 0x000fe200000000ff */
[----:B------:R-:W1:Y:S01]  /*1bc00*/  LDCU UR6, c[0x0][0x398] ;  /* 0x00007300ff0677ac */ /* 0x000e620008000800 */
[----:B0-----:R-:W-:Y:S01]  /*1bc10*/  PRMT R9, R55, 0x7632, R9 ;  /* 0x0000763237097816 */ /* 0x001fe20000000009 */
[----:B------:R-:W-:Y:S01]  /*1bc20*/  IMAD.WIDE R6, R11, 0x2, R2 ;  /* 0x000000020b067825 */ /* 0x000fe200078e0202 */
[----:B------:R-:W-:Y:S01]  /*1bc30*/  ISETP.LT.AND P1, PT, R92, UR8, !P1 ;  /* 0x000000085c007c0c */ /* 0x000fe2000cf21270 */
[----:B------:R-:W0:Y:S02]  /*1bc40*/  LDCU UR8, c[0x0][0x398] ;  /* 0x00007300ff0877ac */ /* 0x000e240008000800 */
[----:B------:R2:W-:Y:S04]  /*1bc50*/  @P2 STG.E.U16 desc[UR22][R4.64], R9 ;  /* 0x0000000904002986 */ /* 0x0005e8000c101516 */
[----:B------:R0:W-:Y:S01]  /*1bc60*/  @P6 STG.E.U16 desc[UR22][R6.64], R56 ;  /* 0x0000003806006986 */ /* 0x0001e2000c101516 */
[----:B----4-:R-:W-:Y:S01]  /*1bc70*/  ISETP.LT.AND P6, PT, R81, UR11, !P0 ;  /* 0x0000000b51007c0c */ /* 0x010fe2000c7c1270 */
[----:B------:R-:W-:-:S02]  /*1bc80*/  VIADD R13, R11, UR20 ;  /* 0x000000140b0d7c36 */ /* 0x000fc40008000000 */
[----:B--2---:R-:W-:Y:S01]  /*1bc90*/  IMAD.WIDE R8, R11, 0x2, R68 ;  /* 0x000000020b087825 */ /* 0x004fe200078e0244 */
[----:B------:R-:W-:Y:S01]  /*1bca0*/  F2FP.F16.F32.PACK_AB R58, R58, R88 ;  /* 0x000000583a3a723e */ /* 0x000fe200000000ff */
[----:B------:R-:W2:Y:S01]  /*1bcb0*/  LDCU UR11, c[0x0][0x398] ;  /* 0x00007300ff0b77ac */ /* 0x000ea20008000800 */
[----:B0-----:R-:W-:Y:S01]  /*1bcc0*/  PRMT R7, R56, 0x7632, R7 ;  /* 0x0000763238077816 */ /* 0x001fe20000000007 */
[----:B------:R-:W-:Y:S01]  /*1bcd0*/  IMAD.WIDE R4, R13, 0x2, R2 ;  /* 0x000000020d047825 */ /* 0x000fe200078e0202 */
[----:B---3--:R-:W-:Y:S01]  /*1bce0*/  ISETP.LT.AND P0, PT, R92, UR10, !P0 ;  /* 0x0000000a5c007c0c */ /* 0x008fe2000c701270 */
[----:B------:R-:W0:Y:S02]  /*1bcf0*/  LDCU UR10, c[0x0][0x398] ;  /* 0x00007300ff0a77ac */ /* 0x000e240008000800 */
[----:B------:R3:W-:Y:S04]  /*1bd00*/  @P1 STG.E.U16 desc[UR22][R8.64], R7 ;  /* 0x0000000708001986 */ /* 0x0007e8000c101516 */
[----:B------:R4:W-:Y:S01]  /*1bd10*/  @P6 STG.E.U16 desc[UR22][R4.64], R57 ;  /* 0x0000003904006986 */ /* 0x0009e2000c101516 */
[----:B------:R-:W-:Y:S01]  /*1bd20*/  ISETP.LT.AND P6, PT, R81, UR12, !P3 ;  /* 0x0000000c51007c0c */ /* 0x000fe2000dfc1270 */
[----:B------:R-:W-:-:S02]  /*1bd30*/  VIADD R11, R13, UR20 ;  /* 0x000000140d0b7c36 */ /* 0x000fc40008000000 */
[----:B------:R-:W-:Y:S01]  /*1bd40*/  VIADD R0, R93, 0x77 ;  /* 0x000000775d007836 */ /* 0x000fe20000000000 */
[----:B------:R-:W-:Y:S01]  /*1bd50*/  F2FP.F16.F32.PACK_AB R59, R59, R87 ;  /* 0x000000573b3b723e */ /* 0x000fe200000000ff */
[----:B------:R-:W-:Y:S01]  /*1bd60*/  VIADD R10, R93, 0x7b ;  /* 0x0000007b5d0a7836 */ /* 0x000fe20000000000 */
[----:B------:R-:W-:Y:S01]  /*1bd70*/  F2FP.F16.F32.PACK_AB R60, R60, R86 ;  /* 0x000000563c3c723e */ /* 0x000fe200000000ff */
[----:B---3--:R-:W-:Y:S01]  /*1bd80*/  IMAD.WIDE R6, R13, 0x2, R68 ;  /* 0x000000020d067825 */ /* 0x008fe200078e0244 */
[----:B------:R-:W-:Y:S01]  /*1bd90*/  ISETP.GE.AND P5, PT, R0, UR27, PT ;  /* 0x0000001b00007c0c */ /* 0x000fe2000bfa6270 */
[----:B------:R-:W3:Y:S01]  /*1bda0*/  LDCU UR12, c[0x0][0x398] ;  /* 0x00007300ff0c77ac */ /* 0x000ee20008000800 */
[----:B----4-:R-:W-:Y:S01]  /*1bdb0*/  PRMT R5, R57, 0x7632, R5 ;  /* 0x0000763239057816 */ /* 0x010fe20000000005 */
[----:B------:R-:W-:Y:S01]  /*1bdc0*/  IMAD.WIDE R8, R11, 0x2, R2 ;  /* 0x000000020b087825 */ /* 0x000fe200078e0202 */
[----:B-----5:R-:W-:Y:S01]  /*1bdd0*/  ISETP.LT.AND P3, PT, R92, UR14, !P3 ;  /* 0x0000000e5c007c0c */ /* 0x020fe2000df61270 */
[----:B------:R-:W4:Y:S02]  /*1bde0*/  LDCU UR14, c[0x0][0x398] ;  /* 0x00007300ff0e77ac */ /* 0x000f240008000800 */
[----:B------:R5:W-:Y:S01]  /*1bdf0*/  @P0 STG.E.U16 desc[UR22][R6.64], R5 ;  /* 0x0000000506000986 */ /* 0x000be2000c101516 */
[----:B------:R-:W-:-:S03]  /*1be00*/  VIADD R0, R93, 0x78 ;  /* 0x000000785d007836 */ /* 0x000fc60000000000 */
[----:B------:R0:W-:Y:S01]  /*1be10*/  @P6 STG.E.U16 desc[UR22][R8.64], R58 ;  /* 0x0000003a08006986 */ /* 0x0001e2000c101516 */
[----:B------:R-:W-:Y:S01]  /*1be20*/  ISETP.LT.AND P6, PT, R81, UR4, !P5 ;  /* 0x0000000451007c0c */ /* 0x000fe2000efc1270 */
[----:B------:R-:W-:Y:S01]  /*1be30*/  VIADD R13, R11, UR20 ;  /* 0x000000140b0d7c36 */ /* 0x000fe20008000000 */
[----:B------:R-:W-:Y:S01]  /*1be40*/  ISETP.GE.AND P4, PT, R0, UR19, PT ;  /* 0x0000001300007c0c */ /* 0x000fe2000bf86270 */
[----:B------:R-:W-:Y:S02]  /*1be50*/  VIADD R0, R93, 0x79 ;  /* 0x000000795d007836 */ /* 0x000fe40000000000 */
[----:B-----5:R-:W-:Y:S01]  /*1be60*/  IMAD.WIDE R4, R11, 0x2, R68 ;  /* 0x000000020b047825 */ /* 0x020fe200078e0244 */
[----:B0-----:R-:W-:-:S03]  /*1be70*/  PRMT R9, R58, 0x7632, R9 ;  /* 0x000076323a097816 */ /* 0x001fc60000000009 */
[C---:B------:R-:W-:Y:S01]  /*1be80*/  IMAD.WIDE R6, R13.reuse, 0x2, R2 ;  /* 0x000000020d067825 */ /* 0x040fe200078e0202 */
[----:B------:R-:W-:Y:S01]  /*1be90*/  ISETP.GE.AND P2, PT, R0, UR9, PT ;  /* 0x0000000900007c0c */ /* 0x000fe2000bf46270 */
[----:B------:R-:W0:Y:S01]  /*1bea0*/  LDCU UR9, c[0x0][0x398] ;  /* 0x00007300ff0977ac */ /* 0x000e220008000800 */
[----:B-1----:R-:W-:Y:S01]  /*1beb0*/  ISETP.LT.AND P5, PT, R92, UR6, !P5 ;  /* 0x000000065c007c0c */ /* 0x002fe2000efa1270 */
[----:B------:R1:W-:Y:S01]  /*1bec0*/  @P3 STG.E.U16 desc[UR22][R4.64], R9 ;  /* 0x0000000904003986 */ /* 0x0003e2000c101516 */
[----:B------:R-:W-:Y:S01]  /*1bed0*/  VIADD R11, R13, UR20 ;  /* 0x000000140d0b7c36 */ /* 0x000fe20008000000 */
[----:B------:R-:W-:Y:S01]  /*1bee0*/  ISETP.GE.AND P0, PT, R10, UR25, PT ;  /* 0x000000190a007c0c */ /* 0x000fe2000bf06270 */
[----:B------:R-:W-:Y:S01]  /*1bef0*/  VIADD R0, R93, 0x7a ;  /* 0x0000007a5d007836 */ /* 0x000fe20000000000 */
[----:B------:R5:W-:Y:S01]  /*1bf00*/  @P6 STG.E.U16 desc[UR22][R6.64], R59 ;  /* 0x0000003b06006986 */ /* 0x000be2000c101516 */
[----:B------:R-:W-:Y:S01]  /*1bf10*/  ISETP.LT.AND P6, PT, R81, UR15, !P4 ;  /* 0x0000000f51007c0c */ /* 0x000fe2000e7c1270 */
[----:B------:R-:W0:Y:S01]  /*1bf20*/  LDCU UR4, c[0x0][0x398] ;  /* 0x00007300ff0477ac */ /* 0x000e220008000800 */
[----:B------:R-:W-:-:S02]  /*1bf30*/  ISETP.LT.AND P4, PT, R92, UR8, !P4 ;  /* 0x000000085c007c0c */ /* 0x000fc4000e781270 */
[----:B------:R-:W-:Y:S01]  /*1bf40*/  PRMT R10, R59, 0x7632, R10 ;  /* 0x000076323b0a7816 */ /* 0x000fe2000000000a */
[----:B------:R-:W0:Y:S01]  /*1bf50*/  LDCU UR6, c[0x0][0x398] ;  /* 0x00007300ff0677ac */ /* 0x000e220008000800 */
[----:B-1----:R-:W-:Y:S01]  /*1bf60*/  IMAD.WIDE R4, R13, 0x2, R68 ;  /* 0x000000020d047825 */ /* 0x002fe200078e0244 */
[----:B------:R-:W-:Y:S01]  /*1bf70*/  PRMT R12, R60, 0x7632, R12 ;  /* 0x000076323c0c7816 */ /* 0x000fe2000000000c */
[----:B------:R-:W1:Y:S02]  /*1bf80*/  LDCU UR8, c[0x0][0x398] ;  /* 0x00007300ff0877ac */ /* 0x000e640008000800 */
[C---:B-----5:R-:W-:Y:S01]  /*1bf90*/  IMAD.WIDE R6, R11.reuse, 0x2, R2 ;  /* 0x000000020b067825 */ /* 0x060fe200078e0202 */
[----:B------:R-:W-:Y:S01]  /*1bfa0*/  ISETP.GE.AND P1, PT, R0, UR5, PT ;  /* 0x0000000500007c0c */ /* 0x000fe2000bf26270 */
[----:B------:R-:W5:Y:S02]  /*1bfb0*/  LDCU UR5, c[0x0][0x398] ;  /* 0x00007300ff0577ac */ /* 0x000f640008000800 */
[----:B------:R-:W-:Y:S01]  /*1bfc0*/  IMAD.WIDE R8, R11, 0x2, R68 ;  /* 0x000000020b087825 */ /* 0x000fe200078e0244 */
[----:B------:R1:W-:Y:S04]  /*1bfd0*/  @P5 STG.E.U16 desc[UR22][R4.64], R10 ;  /* 0x0000000a04005986 */ /* 0x0003e8000c101516 */
[----:B------:R1:W-:Y:S01]  /*1bfe0*/  @P6 STG.E.U16 desc[UR22][R6.64], R60 ;  /* 0x0000003c06006986 */ /* 0x0003e2000c101516 */
[----:B------:R-:W-:-:S03]  /*1bff0*/  VIADD R0, R93, 0x7c ;  /* 0x0000007c5d007836 */ /* 0x000fc60000000000 */
[----:B------:R3:W-:Y:S01]  /*1c000*/  @P4 STG.E.U16 desc[UR22][R8.64], R12 ;  /* 0x0000000c08004986 */ /* 0x0007e2000c101516 */
[----:B--2---:R-:W-:Y:S01]  /*1c010*/  ISETP.LT.AND P4, PT, R81, UR11, !P2 ;  /* 0x0000000b51007c0c */ /* 0x004fe2000d781270 */
[----:B------:R-:W-:Y:S01]  /*1c020*/  VIADD R11, R11, UR20 ;  /* 0x000000140b0b7c36 */ /* 0x000fe20008000000 */
[----:B0-----:R-:W-:Y:S01]  /*1c030*/  ISETP.LT.AND P2, PT, R92, UR9, !P2 ;  /* 0x000000095c007c0c */ /* 0x001fe2000d741270 */
[----:B------:R-:W0:Y:S01]  /*1c040*/  LDCU UR11, c[0x0][0x398] ;  /* 0x00007300ff0b77ac */ /* 0x000e220008000800 */
[----:B------:R-:W-:Y:S02]  /*1c050*/  ISETP.LT.AND P6, PT, R81, UR10, !P1 ;  /* 0x0000000a51007c0c */ /* 0x000fe4000cfc1270 */
[----:B------:R-:W-:Y:S01]  /*1c060*/  F2FP.F16.F32.PACK_AB R61, R61, R84 ;  /* 0x000000543d3d723e */ /* 0x000fe200000000ff */
[----:B------:R-:W-:Y:S01]  /*1c070*/  VIADD R13, R11, UR20 ;  /* 0x000000140b0d7c36 */ /* 0x000fe20008000000 */
[----:B------:R-:W-:Y:S01]  /*1c080*/  ISETP.GE.AND P3, PT, R0, UR29, PT ;  /* 0x0000001d00007c0c */ /* 0x000fe2000bf66270 */
[----:B------:R-:W-:Y:S01]  /*1c090*/  VIADD R0, R93, 0x7d ;  /* 0x0000007d5d007836 */ /* 0x000fe20000000000 */
[----:B-1----:R-:W-:Y:S01]  /*1c0a0*/  PRMT R10, R61, 0x7632, R10 ;  /* 0x000076323d0a7816 */ /* 0x002fe2000000000a */
[C---:B------:R-:W-:Y:S01]  /*1c0b0*/  IMAD.WIDE R4, R11.reuse, 0x2, R2 ;  /* 0x000000020b047825 */ /* 0x040fe200078e0202 */
[----:B------:R-:W-:Y:S01]  /*1c0c0*/  F2FP.F16.F32.PACK_AB R62, R62, R85 ;  /* 0x000000553e3e723e */ /* 0x000fe200000000ff */
[----:B------:R-:W1:Y:S02]  /*1c0d0*/  LDCU UR9, c[0x0][0x398] ;  /* 0x00007300ff0977ac */ /* 0x000e640008000800 */
[----:B------:R-:W-:Y:S01]  /*1c0e0*/  IMAD.WIDE R6, R11, 0x2, R68 ;  /* 0x000000020b067825 */ /* 0x000fe200078e0244 */
[----:B------:R-:W-:Y:S01]  /*1c0f0*/  ISETP.GE.AND P5, PT, R0, UR13, PT ;  /* 0x0000000d00007c0c */ /* 0x000fe2000bfa6270 */
[----:B------:R2:W-:Y:S01]  /*1c100*/  @P4 STG.E.U16 desc[UR22][R4.64], R61 ;  /* 0x0000003d04004986 */ /* 0x0005e2000c101516 */
[C---:B---3--:R-:W-:Y:S01]  /*1c110*/  ISETP.LT.AND P1, PT, R92.reuse, UR12, !P1 ;  /* 0x0000000c5c007c0c */ /* 0x048fe2000cf21270 */
[----:B------:R-:W-:Y:S01]  /*1c120*/  IMAD.WIDE R8, R13, 0x2, R2 ;  /* 0x000000020d087825 */ /* 0x000fe200078e0202 */
[----:B------:R-:W3:Y:S01]  /*1c130*/  LDCU UR13, c[0x0][0x398] ;  /* 0x00007300ff0d77ac */ /* 0x000ee20008000800 */
[----:B------:R0:W-:Y:S01]  /*1c140*/  @P2 STG.E.U16 desc[UR22][R6.64], R10 ;  /* 0x0000000a06002986 */ /* 0x0001e2000c101516 */
[----:B-----5:R-:W-:Y:S01]  /*1c150*/  ISETP.LT.AND P2, PT, R81, UR5, !P0 ;  /* 0x0000000551007c0c */ /* 0x020fe2000c741270 */
[----:B------:R-:W-:Y:S01]  /*1c160*/  VIADD R0, R93, 0x7e ;  /* 0x0000007e5d007836 */ /* 0x000fe20000000000 */
[----:B------:R-:W-:Y:S01]  /*1c170*/  ISETP.LT.AND P0, PT, R92, UR4, !P0 ;  /* 0x000000045c007c0c */ /* 0x000fe2000c701270 */
[----:B------:R5:W-:Y:S01]  /*1c180*/  @P6 STG.E.U16 desc[UR22][R8.64], R62 ;  /* 0x0000003e08006986 */ /* 0x000be2000c101516 */
[----:B----4-:R-:W-:Y:S01]  /*1c190*/  ISETP.LT.AND P6, PT, R81, UR14, !P3 ;  /* 0x0000000e51007c0c */ /* 0x010fe2000dfc1270 */
[----:B------:R-:W-:Y:S01]  /*1c1a0*/  VIADD R11, R13, UR20 ;  /* 0x000000140d0b7c36 */ /* 0x000fe20008000000 */
[----:B------:R-:W-:Y:S01]  /*1c1b0*/  ISETP.GE.AND P4, PT, R0, UR7, PT ;  /* 0x0000000700007c0c */ /* 0x000fe2000bf86270 */
[----:B------:R-:W4:Y:S01]  /*1c1c0*/  LDCU UR7, c[0x0][0x398] ;  /* 0x00007300ff0777ac */ /* 0x000f220008000800 */
[----:B------:R-:W-:Y:S01]  /*1c1d0*/  F2FP.F16.F32.PACK_AB R63, R63, R82 ;  /* 0x000000523f3f723e */ /* 0x000fe200000000ff */
[----:B------:R-:W-:Y:S01]  /*1c1e0*/  VIADD R15, R11, UR20 ;  /* 0x000000140b0f7c36 */ /* 0x000fe20008000000 */
[----:B------:R-:W-:Y:S01]  /*1c1f0*/  PRMT R0, R62, 0x7632, R0 ;  /* 0x000076323e007816 */ /* 0x000fe20000000000 */
[----:B------:R-:W1:Y:S01]  /*1c200*/  LDCU UR10, c[0x0][0x398] ;  /* 0x00007300ff0a77ac */ /* 0x000e620008000800 */
[----:B--2---:R-:W-:Y:S01]  /*1c210*/  IMAD.WIDE R4, R13, 0x2, R68 ;  /* 0x000000020d047825 */ /* 0x004fe200078e0244 */
[----:B------:R-:W-:-:S03]  /*1c220*/  PRMT R12, R63, 0x7632, R12 ;  /* 0x000076323f0c7816 */ /* 0x000fc6000000000c */
[----:B0-----:R-:W-:Y:S01]  /*1c230*/  IMAD.WIDE R6, R11, 0x2, R2 ;  /* 0x000000020b067825 */ /* 0x001fe200078e0202 */
[----:B------:R-:W-:-:S03]  /*1c240*/  F2FP.F16.F32.PACK_AB R64, R64, R83 ;  /* 0x000000534040723e */ /* 0x000fc600000000ff */
[----:B-----5:R-:W-:Y:S01]  /*1c250*/  IMAD.WIDE R8, R11, 0x2, R68 ;  /* 0x000000020b087825 */ /* 0x020fe200078e0244 */
[----:B------:R0:W-:Y:S03]  /*1c260*/  @P1 STG.E.U16 desc[UR22][R4.64], R0 ;  /* 0x0000000004001986 */ /* 0x0001e6000c101516 */
[----:B------:R-:W-:Y:S01]  /*1c270*/  IMAD.WIDE R10, R15, 0x2, R2 ;  /* 0x000000020f0a7825 */ /* 0x000fe200078e0202 */
[----:B------:R2:W-:Y:S01]  /*1c280*/  @P2 STG.E.U16 desc[UR22][R6.64], R63 ;  /* 0x0000003f06002986 */ /* 0x0005e2000c101516 */
[----:B------:R-:W-:Y:S02]  /*1c290*/  ISETP.LT.AND P3, PT, R92, UR6, !P3 ;  /* 0x000000065c007c0c */ /* 0x000fe4000df61270 */
[----:B------:R-:W-:Y:S01]  /*1c2a0*/  VIADD R93, R93, 0x7f ;  /* 0x0000007f5d5d7836 */ /* 0x000fe20000000000 */
[----:B------:R5:W-:Y:S04]  /*1c2b0*/  @P0 STG.E.U16 desc[UR22][R8.64], R12 ;  /* 0x0000000c08000986 */ /* 0x000be8000c101516 */
[----:B------:R2:W-:Y:S01]  /*1c2c0*/  @P6 STG.E.U16 desc[UR22][R10.64], R64 ;  /* 0x000000400a006986 */ /* 0x0005e2000c101516 */
[----:B------:R-:W-:Y:S01]  /*1c2d0*/  ISETP.LT.AND P6, PT, R81, UR8, !P5 ;  /* 0x0000000851007c0c */ /* 0x000fe2000efc1270 */
[----:B------:R-:W-:Y:S01]  /*1c2e0*/  VIADD R13, R15, UR20 ;  /* 0x000000140f0d7c36 */ /* 0x000fe20008000000 */
[----:B------:R-:W-:-:S02]  /*1c2f0*/  ISETP.GE.AND P1, PT, R93, UR17, PT ;  /* 0x000000115d007c0c */ /* 0x000fc4000bf26270 */
[C---:B---3--:R-:W-:Y:S01]  /*1c300*/  ISETP.LT.AND P5, PT, R92.reuse, UR13, !P5 ;  /* 0x0000000d5c007c0c */ /* 0x048fe2000efa1270 */
[----:B0-----:R-:W-:Y:S01]  /*1c310*/  IMAD.WIDE R4, R15, 0x2, R68 ;  /* 0x000000020f047825 */ /* 0x001fe200078e0244 */
[----:B------:R-:W-:Y:S02]  /*1c320*/  ISETP.LT.AND P2, PT, R81, UR11, !P4 ;  /* 0x0000000b51007c0c */ /* 0x000fe4000e741270 */
[----:B-1----:R-:W-:Y:S01]  /*1c330*/  ISETP.LT.AND P4, PT, R92, UR9, !P4 ;  /* 0x000000095c007c0c */ /* 0x002fe2000e781270 */
[C---:B------:R-:W-:Y:S01]  /*1c340*/  VIADD R17, R13.reuse, UR20 ;  /* 0x000000140d117c36 */ /* 0x040fe20008000000 */
[----:B------:R-:W-:Y:S01]  /*1c350*/  PRMT R0, R64, 0x7632, R0 ;  /* 0x0000763240007816 */ /* 0x000fe20000000000 */
[----:B--2---:R-:W-:Y:S01]  /*1c360*/  IMAD.WIDE R6, R13, 0x2, R2 ;  /* 0x000000020d067825 */ /* 0x004fe200078e0202 */
[----:B----4-:R-:W-:Y:S02]  /*1c370*/  ISETP.LT.AND P0, PT, R81, UR7, !P1 ;  /* 0x0000000751007c0c */ /* 0x010fe4000cf01270 */
[----:B------:R-:W-:-:S02]  /*1c380*/  ISETP.LT.AND P1, PT, R92, UR10, !P1 ;  /* 0x0000000a5c007c0c */ /* 0x000fc4000cf21270 */
[----:B------:R-:W-:Y:S01]  /*1c390*/  F2FP.F16.F32.PACK_AB R65, R65, R90 ;  /* 0x0000005a4141723e */ /* 0x000fe200000000ff */
[----:B------:R-:W-:Y:S01]  /*1c3a0*/  VIADD R15, R17, UR20 ;  /* 0x00000014110f7c36 */ /* 0x000fe20008000000 */
[----:B------:R-:W-:Y:S01]  /*1c3b0*/  F2FP.F16.F32.PACK_AB R66, R66, R89 ;  /* 0x000000594242723e */ /* 0x000fe200000000ff */
[----:B------:R0:W-:Y:S01]  /*1c3c0*/  @P3 STG.E.U16 desc[UR22][R4.64], R0 ;  /* 0x0000000004003986 */ /* 0x0001e2000c101516 */
[----:B------:R-:W-:Y:S01]  /*1c3d0*/  F2FP.F16.F32.PACK_AB R67, R67, R91 ;  /* 0x0000005b4343723e */ /* 0x000fe200000000ff */
[----:B-----5:R-:W-:Y:S02]  /*1c3e0*/  IMAD.WIDE R8, R13, 0x2, R68 ;  /* 0x000000020d087825 */ /* 0x020fe400078e0244 */
[----:B------:R1:W-:Y:S02]  /*1c3f0*/  @P6 STG.E.U16 desc[UR22][R6.64], R65 ;  /* 0x0000004106006986 */ /* 0x0003e4000c101516 */
[----:B------:R-:W-:Y:S01]  /*1c400*/  IMAD.WIDE R10, R17, 0x2, R2 ;  /* 0x00000002110a7825 */ /* 0x000fe200078e0202 */
[----:B------:R-:W-:-:S03]  /*1c410*/  PRMT R34, R67, 0x7632, R34 ;  /* 0x0000763243227816 */ /* 0x000fc60000000022 */
[----:B------:R-:W-:Y:S01]  /*1c420*/  IMAD.WIDE R12, R17, 0x2, R68 ;  /* 0x00000002110c7825 */ /* 0x000fe200078e0244 */
[----:B0-----:R-:W-:-:S03]  /*1c430*/  PRMT R5, R65, 0x7632, R5 ;  /* 0x0000763241057816 */ /* 0x001fc60000000005 */
[C---:B------:R-:W-:Y:S01]  /*1c440*/  IMAD.WIDE R2, R15.reuse, 0x2, R2 ;  /* 0x000000020f027825 */ /* 0x040fe200078e0202 */
[----:B-1----:R-:W-:Y:S01]  /*1c450*/  PRMT R7, R66, 0x7632, R7 ;  /* 0x0000763242077816 */ /* 0x002fe20000000007 */
[----:B------:R0:W-:Y:S02]  /*1c460*/  @P5 STG.E.U16 desc[UR22][R8.64], R5 ;  /* 0x0000000508005986 */ /* 0x0001e4000c101516 */
[----:B------:R-:W-:Y:S02]  /*1c470*/  IMAD.WIDE R68, R15, 0x2, R68 ;  /* 0x000000020f447825 */ /* 0x000fe400078e0244 */
[----:B------:R0:W-:Y:S04]  /*1c480*/  @P2 STG.E.U16 desc[UR22][R10.64], R66 ;  /* 0x000000420a002986 */ /* 0x0001e8000c101516 */
[----:B------:R0:W-:Y:S04]  /*1c490*/  @P4 STG.E.U16 desc[UR22][R12.64], R7 ;  /* 0x000000070c004986 */ /* 0x0001e8000c101516 */
[----:B------:R0:W-:Y:S04]  /*1c4a0*/  @P0 STG.E.U16 desc[UR22][R2.64], R67 ;  /* 0x0000004302000986 */ /* 0x0001e8000c101516 */
[----:B------:R0:W-:Y:S01]  /*1c4b0*/  @P1 STG.E.U16 desc[UR22][R68.64], R34 ;  /* 0x0000002244001986 */ /* 0x0001e2000c101516 */
[----:B------:R-:W-:Y:S06]  /*1c4c0*/  BAR.SYNC.DEFER_BLOCKING 0x0 ;  /* 0x0000000000007b1d */ /* 0x000fec0000010000 */
[----:B------:R-:W-:Y:S05]  /*1c4d0*/  BRA.U UP0, `(.L_x_19) ;  /* 0x0000000100a07547 */ /* 0x000fea000b800000 */
[----:B------:R-:W1:Y:S01]  /*1c4e0*/  S2UR UR5, SR_CgaCtaId ;  /* 0x00000000000579c3 */ /* 0x000e620000008800 */
[----:B------:R-:W-:Y:S01]  /*1c4f0*/  NOP ;  /* 0x0000000000007918 */ /* 0x000fe20000000000 */
[----:B------:R-:W-:Y:S01]  /*1c500*/  UMOV UR4, 0x50 ;  /* 0x0000005000047882 */ /* 0x000fe20000000000 */
[----:B------:R-:W-:Y:S02]  /*1c510*/  IMAD.U32 R0, RZ, RZ, UR21 ;  /* 0x00000015ff007e24 */ /* 0x000fe4000f8e00ff */
[----:B0-----:R-:W-:Y:S02]  /*1c520*/  IMAD.MOV.U32 R3, RZ, RZ, 0xff ;  /* 0x000000ffff037424 */ /* 0x001fe400078e00ff */
[----:B------:R-:W-:Y:S01]  /*1c530*/  IMAD.MOV.U32 R7, RZ, RZ, 0x1 ;  /* 0x00000001ff077424 */ /* 0x000fe200078e00ff */
[----:B------:R-:W-:-:S04]  /*1c540*/  LOP3.LUT R0, R0, 0xffff, RZ, 0xc0, !PT ;  /* 0x0000ffff00007812 */ /* 0x000fc800078ec0ff */
[----:B------:R-:W-:-:S05]  /*1c550*/  SHF.R.U32.HI R0, RZ, 0x5, R0 ;  /* 0x00000005ff007819 */ /* 0x000fca0000011600 */
[----:B------:R-:W-:Y:S01]  /*1c560*/  VIADD R2, R0, 0x10 ;  /* 0x0000001000027836 */ /* 0x000fe20000000000 */
[----:B------:R-:W-:Y:S01]  /*1c570*/  SHF.L.U32 R0, R3, R0, RZ ;  /* 0x0000000003007219 */ /* 0x000fe200000006ff */
[----:B-1----:R-:W-:-:S03]  /*1c580*/  ULEA UR6, UR5, UR4, 0x18 ;  /* 0x0000000405067291 */ /* 0x002fc6000f8ec0ff */
[----:B------:R-:W-:-:S04]  /*1c590*/  SHF.L.U32 R3, R7, R2, RZ ;  /* 0x0000000207037219 */ /* 0x000fc800000006ff */
[----:B------:R-:W-:Y:S02]  /*1c5a0*/  LOP3.LUT R0, R3, R0, RZ, 0xfc, !PT ;  /* 0x0000000003007212 */ /* 0x000fe400078efcff */
[----:B------:R-:W0:Y:S02]  /*1c5b0*/  LDS R5, [UR6] ;  /* 0x00000006ff057984 */ /* 0x000e240008000800 */
[C---:B------:R-:W-:Y:S02]  /*1c5c0*/  LOP3.LUT R2, R0.reuse, 0xffff, RZ, 0xc0, !PT ;  /* 0x0000ffff00027812 */ /* 0x040fe400078ec0ff */
[----:B0-----:R-:W-:-:S04]  /*1c5d0*/  LOP3.LUT R3, R0, 0xffff, R5, 0x80, !PT ;  /* 0x0000ffff00037812 */ /* 0x001fc800078e8005 */
[----:B------:R-:W-:-:S13]  /*1c5e0*/  ISETP.NE.AND P0, PT, R3, R2, PT ;  /* 0x000000020300720c */ /* 0x000fda0003f05270 */
[----:B------:R-:W-:Y:S05]  /*1c5f0*/  @P0 BRA `(.L_x_20) ;  /* 0x0000000000500947 */ /* 0x000fea0003800000 */
[----:B------:R-:W-:Y:S02]  /*1c600*/  SHF.R.U32.HI R5, RZ, 0x10, R5 ;  /* 0x00000010ff057819 */ /* 0x000fe40000011605 */
[----:B------:R-:W-:-:S04]  /*1c610*/  SHF.R.U32.HI R2, RZ, 0x10, R0 ;  /* 0x00000010ff027819 */ /* 0x000fc80000011600 */
[----:B------:R-:W-:-:S04]  /*1c620*/  LOP3.LUT R5, R5, R2, RZ, 0xc0, !PT ;  /* 0x0000000205057212 */ /* 0x000fc800078ec0ff */
[----:B------:R-:W-:-:S13]  /*1c630*/  ISETP.NE.AND P0, PT, R5, R2, PT ;  /* 0x000000020500720c */ /* 0x000fda0003f05270 */
[----:B------:R-:W-:Y:S05]  /*1c640*/  @P0 BRA `(.L_x_21) ;  /* 0x0000000000300947 */ /* 0x000fea0003800000 */
[----:B------:R-:W-:Y:S01]  /*1c650*/  R2UR UR4, R0 ;  /* 0x00000000000472ca */ /* 0x000fe200000e0000 */
[----:B------:R-:W-:Y:S01]  /*1c660*/  VOTEU.ANY UR5, UPT, PT ;  /* 0x0000000000057886 */ /* 0x000fe200038e0100 */
[----:B------:R-:W0:Y:S01]  /*1c670*/  S2R R0, SR_LANEID ;  /* 0x0000000000007919 */ /* 0x000e220000000000 */
[----:B------:R-:W-:-:S10]  /*1c680*/  UFLO.U32 UR5, UR5 ;  /* 0x00000005000572bd */ /* 0x000fd400080e0000 */
[----:B------:R-:W-:-:S06]  /*1c690*/  ULOP3.LUT UR4, URZ, UR4, URZ, 0x33, !UPT ;  /* 0x00000004ff047292 */ /* 0x000fcc000f8e33ff */
[----:B------:R-:W-:-:S04]  /*1c6a0*/  IMAD.U32 R2, RZ, RZ, UR4 ;  /* 0x00000004ff027e24 */ /* 0x000fc8000f8e00ff */
[----:B------:R-:W1:Y:S02]  /*1c6b0*/  REDUX UR7, R2 ;  /* 0x00000000020773c4 */ /* 0x000e640000000000 */
[----:B------:R2:W-:Y:S01]  /*1c6c0*/  UTCATOMSWS.AND URZ, UR4 ;  /* 0x0000000400ff79e3 */ /* 0x0005e20008000000 */
[----:B0-----:R-:W-:Y:S01]  /*1c6d0*/  ISETP.EQ.U32.AND P0, PT, R0, UR5, PT ;  /* 0x0000000500007c0c */ /* 0x001fe2000bf02070 */
[----:B-1----:R-:W-:-:S12]  /*1c6e0*/  IMAD.U32 R0, RZ, RZ, UR7 ;  /* 0x00000007ff007e24 */ /* 0x002fd8000f8e00ff */
[----:B------:R2:W-:Y:S01]  /*1c6f0*/  @P0 ATOMS.AND RZ, [UR6], R0 ;  /* 0x00000000ffff098c */ /* 0x0005e2000a800006 */
[----:B------:R-:W-:Y:S05]  /*1c700*/  BRA `(.L_x_19) ;  /* 0x0000000000147947 */ /* 0x000fea0003800000 */
.L_x_21:
[----:B------:R-:W-:-:S07]  /*1c710*/  MOV R2, 0x1c730 ;  /* 0x0001c73000027802 */ /* 0x000fce0000000f00 */
[----:B------:R-:W-:Y:S05]  /*1c720*/  CALL.REL.NOINC `($__internal_0_$__cuda_sm10x_tcgen05_guardrail_trap_col_being_dealloced_not_returned_by_alloc) ;  /* 0x00000000005c7944 */ /* 0x000fea0003c00000 */
[----:B------:R-:W-:Y:S05]  /*1c730*/  BRA `(.L_x_19) ;  /* 0x0000000000087947 */ /* 0x000fea0003800000 */
.L_x_20:
[----:B------:R-:W-:-:S07]  /*1c740*/  MOV R2, 0x1c760 ;  /* 0x0001c76000027802 */ /* 0x000fce0000000f00 */
[----:B------:R-:W-:Y:S05]  /*1c750*/  CALL.REL.NOINC `($__internal_2_$__cuda_sm10x_tcgen05_guardrail_trap_unallocated_columns_being_dealloced) ;  /* 0x0000000000687944 */ /* 0x000fea0003c00000 */
.L_x_19:
[----:B------:R-:W-:Y:S01]  /*1c760*/  NOP ;  /* 0x0000000000007918 */ /* 0x000fe20000000000 */
[----:B--2---:R-:W-:Y:S05]  /*1c770*/  EXIT ;  /* 0x000000000000794d */ /* 0x004fea0003800000 */
.L_x_7:
[----:B------:R-:W-:-:S07]  /*1c780*/  IMAD.MOV.U32 R3, RZ, RZ, R2 ;  /* 0x000000ffff037224 */ /* 0x000fce00078e0002 */
.L_x_22:
[----:B0-----:R0:W1:Y:S02]  /*1c790*/  SYNCS.PHASECHK.TRANS64.TRYWAIT P1, [R7+URZ], R3 ;  /* 0x00000003070075a7 */ /* 0x00106400080211ff */
[----:B-1----:R-:W-:Y:S05]  /*1c7a0*/  @!P1 NANOSLEEP.SYNCS 0x989680 ;  /* 0x009896800000995d */ /* 0x002fea0003900000 */
[----:B------:R-:W1:Y:S02]  /*1c7b0*/  @!P1 SYNCS.PHASECHK.TRANS64 P1, [R7+URZ], R3 ;  /* 0x00000003070095a7 */ /* 0x000e6400080210ff */
[----:B-1----:R-:W-:Y:S05]  /*1c7c0*/  @!P1 BRA `(.L_x_22) ;  /* 0xfffffffc00f09947 */ /* 0x002fea000383ffff */
[----:B------:R-:W-:Y:S05]  /*1c7d0*/  BRA `(.L_x_6) ;  /* 0xfffffe3800d47947 */ /* 0x000fea000383ffff */
.L_x_10:
[----:B------:R-:W-:-:S07]  /*1c7e0*/  IMAD.MOV.U32 R3, RZ, RZ, R2 ;  /* 0x000000ffff037224 */ /* 0x000fce00078e0002 */
.L_x_23:
[----:B0-----:R0:W1:Y:S02]  /*1c7f0*/  SYNCS.PHASECHK.TRANS64.TRYWAIT P0, [R9+URZ], R3 ;  /* 0x00000003090075a7 */ /* 0x00106400080011ff */
[----:B-1----:R-:W-:Y:S05]  /*1c800*/  @!P0 NANOSLEEP.SYNCS 0x989680 ;  /* 0x009896800000895d */ /* 0x002fea0003900000 */
[----:B------:R-:W1:Y:S02]  /*1c810*/  @!P0 SYNCS.PHASECHK.TRANS64 P0, [R9+URZ], R3 ;  /* 0x00000003090085a7 */ /* 0x000e6400080010ff */
[----:B-1----:R-:W-:Y:S05]  /*1c820*/  @!P0 BRA `(.L_x_23) ;  /* 0xfffffffc00f08947 */ /* 0x002fea000383ffff */
[----:B------:R-:W-:Y:S05]  /*1c830*/  BRA `(.L_x_9) ;  /* 0xfffffe3c00387947 */ /* 0x000fea000383ffff */
.L_x_14:
[----:B------:R-:W1:Y:S02]  /*1c840*/  SYNCS.PHASECHK.TRANS64.TRYWAIT P2, [UR9], R4 ;  /* 0x00000004ff0075a7 */ /* 0x000e640008041109 */
[----:B-1----:R-:W-:Y:S05]  /*1c850*/  @!P2 BRA `(.L_x_14) ;  /* 0xfffffffc00f8a947 */ /* 0x002fea000383ffff */
[----:B------:R-:W-:Y:S05]  /*1c860*/  BRA `(.L_x_24) ;  /* 0xfffffef8005c7947 */ /* 0x000fea000383ffff */
.L_x_18:
[----:B------:R-:W0:Y:S02]  /*1c870*/  SYNCS.PHASECHK.TRANS64.TRYWAIT P1, [UR9], R0 ;  /* 0x00000000ff0075a7 */ /* 0x000e240008021109 */
[----:B0-----:R-:W-:Y:S05]  /*1c880*/  @!P1 BRA `(.L_x_18) ;  /* 0xfffffffc00f89947 */ /* 0x001fea000383ffff */
[----:B------:R-:W-:Y:S05]  /*1c890*/  BRA `(.L_x_17) ;  /* 0xffffff7400e87947 */ /* 0x000fea000383ffff */
        .weak           $__internal_0_$__cuda_sm10x_tcgen05_guardrail_trap_col_being_dealloced_not_returned_by_alloc
        .type           $__internal_0_$__cuda_sm10x_tcgen05_guardrail_trap_col_being_dealloced_not_returned_by_alloc,@function
        .size           $__internal_0_$__cuda_sm10x_tcgen05_guardrail_trap_col_being_dealloced_not_returned_by_alloc,($__internal_1_$__cuda_sm10x_tcgen05_guardrail_trap_phase_invalid_during_alloc - $__internal_0_$__cuda_sm10x_tcgen05_guardrail_trap_col_being_dealloced_not_returned_by_alloc)
$__internal_0_$__cuda_sm10x_tcgen05_guardrail_trap_col_being_dealloced_not_returned_by_alloc:
[----:B------:R-:W-:Y:S05]  /*1c8a0*/  BPT.TRAP 0x1 ;  /* 0x000000040000795c */ /* 0x000fea0000300000 */
[----:B------:R-:W-:-:S04]  /*1c8b0*/  IMAD.MOV.U32 R3, RZ, RZ, 0x0 ;  /* 0x00000000ff037424 */ /* 0x000fc800078e00ff */
[----:B------:R-:W-:Y:S05]  /*1c8c0*/  RET.REL.NODEC R2 `(matmul_kernel) ;  /* 0xfffffe3402cc7950 */ /* 0x000fea0003c3ffff */
        .weak           $__internal_1_$__cuda_sm10x_tcgen05_guardrail_trap_phase_invalid_during_alloc
        .type           $__internal_1_$__cuda_sm10x_tcgen05_guardrail_trap_phase_invalid_during_alloc,@function
        .size           $__internal_1_$__cuda_sm10x_tcgen05_guardrail_trap_phase_invalid_during_alloc,($__internal_2_$__cuda_sm10x_tcgen05_guardrail_trap_unallocated_columns_being_dealloced - $__internal_1_$__cuda_sm10x_tcgen05_guardrail_trap_phase_invalid_during_alloc)
$__internal_1_$__cuda_sm10x_tcgen05_guardrail_trap_phase_invalid_during_alloc:
[----:B------:R-:W-:Y:S05]  /*1c8d0*/  BPT.TRAP 0x1 ;  /* 0x000000040000795c */ /* 0x000fea0000300000 */
[----:B------:R-:W-:-:S04]  /*1c8e0*/  IMAD.MOV.U32 R3, RZ, RZ, 0x0 ;  /* 0x00000000ff037424 */ /* 0x000fc800078e00ff */
[----:B------:R-:W-:Y:S05]  /*1c8f0*/  RET.REL.NODEC R2 `(matmul_kernel) ;  /* 0xfffffe3402c07950 */ /* 0x000fea0003c3ffff */
        .weak           $__internal_2_$__cuda_sm10x_tcgen05_guardrail_trap_unallocated_columns_being_dealloced
        .type           $__internal_2_$__cuda_sm10x_tcgen05_guardrail_trap_unallocated_columns_being_dealloced,@function
        .size           $__internal_2_$__cuda_sm10x_tcgen05_guardrail_trap_unallocated_columns_being_dealloced,(.L_x_28 - $__internal_2_$__cuda_sm10x_tcgen05_guardrail_trap_unallocated_columns_being_dealloced)
$__internal_2_$__cuda_sm10x_tcgen05_guardrail_trap_unallocated_columns_being_dealloced:
[----:B------:R-:W-:Y:S05]  /*1c900*/  BPT.TRAP 0x1 ;  /* 0x000000040000795c */ /* 0x000fea0000300000 */
[----:B------:R-:W-:-:S04]  /*1c910*/  IMAD.MOV.U32 R3, RZ, RZ, 0x0 ;  /* 0x00000000ff037424 */ /* 0x000fc800078e00ff */
[----:B------:R-:W-:Y:S05]  /*1c920*/  RET.REL.NODEC R2 `(matmul_kernel) ;  /* 0xfffffe3402b47950 */ /* 0x000fea0003c3ffff */
.L_x_25:
[----:B------:R-:W-:-:S00]  /*1c930*/  BRA `(.L_x_25) ;  /* 0xfffffffc00fc7947 */ /* 0x000fc0000383ffff */
[----:B------:R-:W-:-:S00]  /*1c940*/  NOP ;  /* 0x0000000000007918 */ /* 0x000fc00000000000 */
        /* <DEDUP_REMOVED lines=11> */
.L_x_28:


//--------------------- .nv.shared.matmul_kernel  --------------------------
	.section	.nv.shared.matmul_kernel,"aw",@nobits
	.sectionflags	@""
	.align	16
	.zero		1024


//--------------------- .nv.shared.reserved.0     --------------------------
	.section	.nv.shared.reserved.0,"aw",@nobits
	.align	8
	.weak		__nv_reservedSMEM_offset_0_alias
	.size		__nv_reservedSMEM_offset_0_alias, 0, 64
	.other		__nv_reservedSMEM_offset_0_alias,@"STO_CUDA_RESERVED_SHARED STV_DEFAULT"
__nv_reservedSMEM_offset_0_alias:
	.zero		0
.nv.shared.reserved.0:
	.zero		64
	.weak		__nv_reservedSMEM_allocation_phase
	.type		__nv_reservedSMEM_allocation_phase,@object
	.size		__nv_reservedSMEM_allocation_phase,(.L_0 - __nv_reservedSMEM_allocation_phase)
__nv_reservedSMEM_allocation_phase:
	.zero		1
.L_0:
	.zero		7
	.weak		__nv_reservedSMEM_devtool_atexit_pc
	.type		__nv_reservedSMEM_devtool_atexit_pc,@object
	.size		__nv_reservedSMEM_devtool_atexit_pc,(__nv_reservedSMEM_allocation_mask - __nv_reservedSMEM_devtool_atexit_pc)
__nv_reservedSMEM_devtool_atexit_pc:
	.zero		8
	.weak		__nv_reservedSMEM_allocation_mask
	.type		__nv_reservedSMEM_allocation_mask,@object
	.size		__nv_reservedSMEM_allocation_mask,(.L_2 - __nv_reservedSMEM_allocation_mask)
__nv_reservedSMEM_allocation_mask:
	.zero		4
.L_2:
	.zero		4
	.weak		__nv_reservedSMEM_tmem_allocation_pipeline_mbarrier
	.type		__nv_reservedSMEM_tmem_allocation_pipeline_mbarrier,@object
	.size		__nv_reservedSMEM_tmem_allocation_pipeline_mbarrier,(__nv_reservedSMEM_tmem_allocation_pipeline_mbarrier_parity - __nv_reservedSMEM_tmem_allocation_pipeline_mbarrier)
__nv_reservedSMEM_tmem_allocation_pipeline_mbarrier:
	.zero		8
	.weak		__nv_reservedSMEM_tmem_allocation_pipeline_mbarrier_parity
	.type		__nv_reservedSMEM_tmem_allocation_pipeline_mbarrier_parity,@object
	.size		__nv_reservedSMEM_tmem_allocation_pipeline_mbarrier_parity,(.L_4 - __nv_reservedSMEM_tmem_allocation_pipeline_mbarrier_parity)
__nv_reservedSMEM_tmem_allocation_pipeline_mbarrier_parity:
	.zero		4
.L_4:


//--------------------- .nv.constant0.matmul_kernel --------------------------
	.section	.nv.constant0.matmul_kernel,"a",@progbits
	.sectionflags	@""
	.align	4
.nv.constant0.matmul_kernel:
	.zero		976


//--------------------- SYMBOLS --------------------------

	.type		.nv.reservedSmem.offset0,@object
	.size		.nv.reservedSmem.offset0,0x4
	.type		.nv.reservedSmem.cap,@object
	.size		.nv.reservedSmem.cap,0x4
